	.target	sm_90a

	.elftype	@"ET_EXEC"


//--------------------- .note.nv.tkinfo           --------------------------
	.section	.note.nv.tkinfo,"",@"SHT_NOTE"
	.sectionflags	@"SHF_NOTE_NV_TKINFO"
	.tkinfo
        /*0018*/ 	.word	0x00000002
        /*0030*/ 	.string	""
        /*0030*/ 	.string	"ptxas"
        /*0030*/ 	.string	"Cuda compilation tools, release 13.0, V13.0.88"
        /*0030*/ 	.string	"Build cuda_13.0.r13.0/compiler.36424714_0"
        /*0030*/ 	.string	"-arch sm_90a -m 64 "



//--------------------- .note.nv.cuinfo           --------------------------
	.section	.note.nv.cuinfo,"",@"SHT_NOTE"
	.sectionflags	@"SHF_NOTE_NV_CUINFO"
        /*0018*/ 	.short	0x0002
        /*001a*/ 	.short	0x005a
        /*001c*/ 	.short	0x0082
	.zero		2


//--------------------- .nv.info                  --------------------------
	.section	.nv.info,"",@"SHT_CUDA_INFO"
	.align	4


	//----- nvinfo : EIATTR_REGCOUNT
	.align		4
        /*0000*/ 	.byte	0x04, 0x2f
        /*0002*/ 	.short	(.L_16 - .L_15)
	.align		4
.L_15:
        /*0004*/ 	.word	index@(_ZN7cutlass13device_kernelINS_4gemm6kernel13GemmUniversalIN4cute5tupleIJiiiiEEENS1_10collective13CollectiveMmaINS1_49MainloopSm90TmaGmmaRmemAWarpSpecializedMixedInputILi2ENS5_IJNS4_1CILi1EEESB_SB_EEENS1_35KernelTmaWarpSpecializedCooperativeEEENS5_IJNSA_ILi256EEESF_NSA_ILi128EEEEEENS_10bfloat16_tENS5_IJlSB_lEEENS5_IJNS_12float_e4m3_tEEEESJ_NS4_8TiledMMAINS4_8MMA_AtomIJNS4_4SM904GMMA28MMA_64x256x16_F32BF16BF16_RSILNSP_5MajorE0ELSR_0ELNSP_7ScaleInE1ELSS_1EEEEEENS4_6LayoutINS5_IJNSA_ILi2EEESB_SB_EEENS5_IJSB_NSA_ILi0EEESY_EEEEENS5_IJNS4_10UnderscoreES11_S11_EEEEENS4_13SM90_TMA_LOADENS4_14ComposedLayoutINS4_7SwizzleILi3ELi4ELi3EEENS4_18smem_ptr_flag_bitsILi16EEENSV_INS5_IJNSA_ILi8EEENSA_ILi64EEEEEENS5_IJS1B_SB_EEEEEEEvNS4_8identityES14_NS15_IS17_NS18_ILi8EEENSV_INS5_IJS1A_SG_EEENS5_IJSG_SB_EEEEEEENS4_9Copy_AtomIJNS4_39AutoVectorizingCopyWithAssumedAlignmentILi128EEESK_EEES1G_EENS_8epilogue10collective6detail29Sm90TmaWarpSpecializedAdapterINS1S_15DefaultEpilogueISI_SJ_SJ_NS1R_6thread17LinearCombinationISI_Li1EffLNS1W_9ScaleType4KindE0ELNS_15FloatRoundStyleE2ESI_EENS1_15EpilogueDefaultEEEEEvvEEEEvNT_6ParamsE)
        /*0008*/ 	.word	0x000000a8


	//----- nvinfo : EIATTR_FRAME_SIZE
	.align		4
.L_16:
        /*000c*/ 	.byte	0x04, 0x11
        /*000e*/ 	.short	(.L_18 - .L_17)
	.align		4
.L_17:
        /*0010*/ 	.word	index@(_ZN7cutlass13device_kernelINS_4gemm6kernel13GemmUniversalIN4cute5tupleIJiiiiEEENS1_10collective13CollectiveMmaINS1_49MainloopSm90TmaGmmaRmemAWarpSpecializedMixedInputILi2ENS5_IJNS4_1CILi1EEESB_SB_EEENS1_35KernelTmaWarpSpecializedCooperativeEEENS5_IJNSA_ILi256EEESF_NSA_ILi128EEEEEENS_10bfloat16_tENS5_IJlSB_lEEENS5_IJNS_12float_e4m3_tEEEESJ_NS4_8TiledMMAINS4_8MMA_AtomIJNS4_4SM904GMMA28MMA_64x256x16_F32BF16BF16_RSILNSP_5MajorE0ELSR_0ELNSP_7ScaleInE1ELSS_1EEEEEENS4_6LayoutINS5_IJNSA_ILi2EEESB_SB_EEENS5_IJSB_NSA_ILi0EEESY_EEEEENS5_IJNS4_10UnderscoreES11_S11_EEEEENS4_13SM90_TMA_LOADENS4_14ComposedLayoutINS4_7SwizzleILi3ELi4ELi3EEENS4_18smem_ptr_flag_bitsILi16EEENSV_INS5_IJNSA_ILi8EEENSA_ILi64EEEEEENS5_IJS1B_SB_EEEEEEEvNS4_8identityES14_NS15_IS17_NS18_ILi8EEENSV_INS5_IJS1A_SG_EEENS5_IJSG_SB_EEEEEEENS4_9Copy_AtomIJNS4_39AutoVectorizingCopyWithAssumedAlignmentILi128EEESK_EEES1G_EENS_8epilogue10collective6detail29Sm90TmaWarpSpecializedAdapterINS1S_15DefaultEpilogueISI_SJ_SJ_NS1R_6thread17LinearCombinationISI_Li1EffLNS1W_9ScaleType4KindE0ELNS_15FloatRoundStyleE2ESI_EENS1_15EpilogueDefaultEEEEEvvEEEEvNT_6ParamsE)
        /*0014*/ 	.word	0x000010b0


	//----- nvinfo : EIATTR_MIN_STACK_SIZE
	.align		4
.L_18:
        /*0018*/ 	.byte	0x04, 0x12
        /*001a*/ 	.short	(.L_20 - .L_19)
	.align		4
.L_19:
        /*001c*/ 	.word	index@(_ZN7cutlass13device_kernelINS_4gemm6kernel13GemmUniversalIN4cute5tupleIJiiiiEEENS1_10collective13CollectiveMmaINS1_49MainloopSm90TmaGmmaRmemAWarpSpecializedMixedInputILi2ENS5_IJNS4_1CILi1EEESB_SB_EEENS1_35KernelTmaWarpSpecializedCooperativeEEENS5_IJNSA_ILi256EEESF_NSA_ILi128EEEEEENS_10bfloat16_tENS5_IJlSB_lEEENS5_IJNS_12float_e4m3_tEEEESJ_NS4_8TiledMMAINS4_8MMA_AtomIJNS4_4SM904GMMA28MMA_64x256x16_F32BF16BF16_RSILNSP_5MajorE0ELSR_0ELNSP_7ScaleInE1ELSS_1EEEEEENS4_6LayoutINS5_IJNSA_ILi2EEESB_SB_EEENS5_IJSB_NSA_ILi0EEESY_EEEEENS5_IJNS4_10UnderscoreES11_S11_EEEEENS4_13SM90_TMA_LOADENS4_14ComposedLayoutINS4_7SwizzleILi3ELi4ELi3EEENS4_18smem_ptr_flag_bitsILi16EEENSV_INS5_IJNSA_ILi8EEENSA_ILi64EEEEEENS5_IJS1B_SB_EEEEEEEvNS4_8identityES14_NS15_IS17_NS18_ILi8EEENSV_INS5_IJS1A_SG_EEENS5_IJSG_SB_EEEEEEENS4_9Copy_AtomIJNS4_39AutoVectorizingCopyWithAssumedAlignmentILi128EEESK_EEES1G_EENS_8epilogue10collective6detail29Sm90TmaWarpSpecializedAdapterINS1S_15DefaultEpilogueISI_SJ_SJ_NS1R_6thread17LinearCombinationISI_Li1EffLNS1W_9ScaleType4KindE0ELNS_15FloatRoundStyleE2ESI_EENS1_15EpilogueDefaultEEEEEvvEEEEvNT_6ParamsE)
        /*0020*/ 	.word	0x000010b0
.L_20:


//--------------------- .nv.compat                --------------------------
	.section	.nv.compat,"",@"SHT_CUDA_COMPAT_INFO"
	.align	4
        /*0000*/ 	.byte	0x02, 0x09, 0x01, 0x00, 0x02, 0x02, 0x04, 0x00, 0x02, 0x05, 0x05, 0x00, 0x03, 0x07, 0x01, 0x01
        /*0010*/ 	.byte	0x02, 0x03, 0x01, 0x00, 0x02, 0x06, 0x01, 0x00, 0x04, 0x0b, 0x08, 0x00, 0x00, 0x00, 0x00, 0x00
        /*0020*/ 	.byte	0x00, 0x00, 0x00, 0x00


//--------------------- .nv.info._ZN7cutlass13device_kernelINS_4gemm6kernel13GemmUniversalIN4cute5tupleIJiiiiEEENS1_10collective13CollectiveMmaINS1_49MainloopSm90TmaGmmaRmemAWarpSpecializedMixedInputILi2ENS5_IJNS4_1CILi1EEESB_SB_EEENS1_35KernelTmaWarpSpecializedCooperativeEEENS5_IJNSA_ILi256EEESF_NSA_ILi128EEEEEENS_10bfloat16_tENS5_IJlSB_lEEENS5_IJNS_12float_e4m3_tEEEESJ_NS4_8TiledMMAINS4_8MMA_AtomIJNS4_4SM904GMMA28MMA_64x256x16_F32BF16BF16_RSILNSP_5MajorE0ELSR_0ELNSP_7ScaleInE1ELSS_1EEEEEENS4_6LayoutINS5_IJNSA_ILi2EEESB_SB_EEENS5_IJSB_NSA_ILi0EEESY_EEEEENS5_IJNS4_10UnderscoreES11_S11_EEEEENS4_13SM90_TMA_LOADENS4_14ComposedLayoutINS4_7SwizzleILi3ELi4ELi3EEENS4_18smem_ptr_flag_bitsILi16EEENSV_INS5_IJNSA_ILi8EEENSA_ILi64EEEEEENS5_IJS1B_SB_EEEEEEEvNS4_8identityES14_NS15_IS17_NS18_ILi8EEENSV_INS5_IJS1A_SG_EEENS5_IJSG_SB_EEEEEEENS4_9Copy_AtomIJNS4_39AutoVectorizingCopyWithAssumedAlignmentILi128EEESK_EEES1G_EENS_8epilogue10collective6detail29Sm90TmaWarpSpecializedAdapterINS1S_15DefaultEpilogueISI_SJ_SJ_NS1R_6thread17LinearCombinationISI_Li1EffLNS1W_9ScaleType4KindE0ELNS_15FloatRoundStyleE2ESI_EENS1_15EpilogueDefaultEEEEEvvEEEEvNT_6ParamsE --------------------------
	.section	.nv.info._ZN7cutlass13device_kernelINS_4gemm6kernel13GemmUniversalIN4cute5tupleIJiiiiEEENS1_10collective13CollectiveMmaINS1_49MainloopSm90TmaGmmaRmemAWarpSpecializedMixedInputILi2ENS5_IJNS4_1CILi1EEESB_SB_EEENS1_35KernelTmaWarpSpecializedCooperativeEEENS5_IJNSA_ILi256EEESF_NSA_ILi128EEEEEENS_10bfloat16_tENS5_IJlSB_lEEENS5_IJNS_12float_e4m3_tEEEESJ_NS4_8TiledMMAINS4_8MMA_AtomIJNS4_4SM904GMMA28MMA_64x256x16_F32BF16BF16_RSILNSP_5MajorE0ELSR_0ELNSP_7ScaleInE1ELSS_1EEEEEENS4_6LayoutINS5_IJNSA_ILi2EEESB_SB_EEENS5_IJSB_NSA_ILi0EEESY_EEEEENS5_IJNS4_10UnderscoreES11_S11_EEEEENS4_13SM90_TMA_LOADENS4_14ComposedLayoutINS4_7SwizzleILi3ELi4ELi3EEENS4_18smem_ptr_flag_bitsILi16EEENSV_INS5_IJNSA_ILi8EEENSA_ILi64EEEEEENS5_IJS1B_SB_EEEEEEEvNS4_8identityES14_NS15_IS17_NS18_ILi8EEENSV_INS5_IJS1A_SG_EEENS5_IJSG_SB_EEEEEEENS4_9Copy_AtomIJNS4_39AutoVectorizingCopyWithAssumedAlignmentILi128EEESK_EEES1G_EENS_8epilogue10collective6detail29Sm90TmaWarpSpecializedAdapterINS1S_15DefaultEpilogueISI_SJ_SJ_NS1R_6thread17LinearCombinationISI_Li1EffLNS1W_9ScaleType4KindE0ELNS_15FloatRoundStyleE2ESI_EENS1_15EpilogueDefaultEEEEEvvEEEEvNT_6ParamsE,"",@"SHT_CUDA_INFO"
	.sectionflags	@""
	.align	4


	//----- nvinfo : EIATTR_CUDA_API_VERSION
	.align		4
        /*0000*/ 	.byte	0x04, 0x37
        /*0002*/ 	.short	(.L_22 - .L_21)
.L_21:
        /*0004*/ 	.word	0x00000082


	//----- nvinfo : EIATTR_KPARAM_INFO
	.align		4
.L_22:
        /*0008*/ 	.byte	0x04, 0x17
        /*000a*/ 	.short	(.L_24 - .L_23)
.L_23:
        /*000c*/ 	.word	0x00000000
        /*0010*/ 	.short	0x0000
        /*0012*/ 	.short	0x0070
        /*0014*/ 	.byte	0x00, 0xf0, 0x01, 0x18


	//----- nvinfo : EIATTR_SPARSE_MMA_MASK
	.align		4
.L_24:
        /*0018*/ 	.byte	0x03, 0x50
        /*001a*/ 	.short	0x0000


	//----- nvinfo : EIATTR_MAXREG_COUNT
	.align		4
        /*001c*/ 	.byte	0x03, 0x1b
        /*001e*/ 	.short	0x00a8


	//----- nvinfo : EIATTR_NUM_BARRIERS
	.align		4
        /*0020*/ 	.byte	0x02, 0x4c
        /*0022*/ 	.byte	0x01
	.zero		1


	//----- nvinfo : EIATTR_EXTERNS
	.align		4
        /*0024*/ 	.byte	0x04, 0x0f
        /*0026*/ 	.short	(.L_26 - .L_25)


	//   ....[0]....
	.align		4
.L_25:
        /*0028*/ 	.word	index@(__assertfail)


	//----- nvinfo : EIATTR_ANNOTATIONS
	.align		4
.L_26:
        /*002c*/ 	.byte	0x04, 0x55
        /*002e*/ 	.short	(.L_28 - .L_27)


	//   ....[0]....
.L_27:
        /*0030*/ 	.word	0x00000001
        /*0034*/ 	.byte	0x50, 0x06, 0x00, 0x00, 0x01, 0x00, 0x00, 0x00, 0x70, 0x06, 0x00, 0x00, 0x01, 0x00, 0x00, 0x00
        /* <DEDUP_REMOVED lines=2703> */
        /*a934*/ 	.byte	0xc0, 0x4c, 0x03, 0x00


	//----- nvinfo : EIATTR_MERCURY_ISA_VERSION
	.align		4
.L_28:
        /*a938*/ 	.byte	0x03, 0x5f
        /*a93a*/ 	.short	0x0101


	//----- nvinfo : EIATTR_INT_WARP_WIDE_INSTR_OFFSETS
	.align		4
        /*a93c*/ 	.byte	0x04, 0x31
        /*a93e*/ 	.short	(.L_30 - .L_29)


	//   ....[0]....
.L_29:
        /*a940*/ 	.word	0x000004c0


	//   ....[1]....
        /*a944*/ 	.word	0x000004d0


	//   ....[2]....
        /*a948*/ 	.word	0x00000560


	//----- nvinfo : EIATTR_COOP_GROUP_MASK_REGIDS
	.align		4
.L_30:
        /*a94c*/ 	.byte	0x04, 0x29
        /*a94e*/ 	.short	(.L_32 - .L_31)


	//   ....[0]....
.L_31:
        /*a950*/ 	.word	0xffffffff


	//   ....[1]....
        /*a954*/ 	.word	0xffffffff


	//   ....[2]....
        /*a958*/ 	.word	0xffffffff


	//   ....[3]....
        /*a95c*/ 	.word	0xffffffff


	//   ....[4]....
        /*a960*/ 	.word	0x0500000f


	//----- nvinfo : EIATTR_COOP_GROUP_INSTR_OFFSETS
	.align		4
.L_32:
        /*a964*/ 	.byte	0x04, 0x28
        /*a966*/ 	.short	(.L_34 - .L_33)


	//   ....[0]....
.L_33:
        /*a968*/ 	.word	0x00000070


	//   ....[1]....
        /*a96c*/ 	.word	0x00000080


	//   ....[2]....
        /*a970*/ 	.word	0x000001a0


	//   ....[3]....
        /*a974*/ 	.word	0x00000370


	//   ....[4]....
        /*a978*/ 	.word	0x00034de0


	//----- nvinfo : EIATTR_REG_RECONFIG
	.align		4
.L_34:
        /*a97c*/ 	.byte	0x01, 0x54
	.zero		2


	//----- nvinfo : EIATTR_SYSCALL_OFFSETS
	.align		4
        /*a980*/ 	.byte	0x04, 0x46
        /*a982*/ 	.short	(.L_36 - .L_35)


	//   ....[0]....
.L_35:
        /*a984*/ 	.word	0x00001230


	//   ....[1]....
        /*a988*/ 	.word	0x00033d00


	//   ....[2]....
        /*a98c*/ 	.word	0x00033e30


	//----- nvinfo : EIATTR_MBARRIER_INSTR_OFFSETS
	.align		4
.L_36:
        /*a990*/ 	.byte	0x04, 0x39
        /*a992*/ 	.short	(.L_38 - .L_37)


	//   ....[0]....
.L_37:
        /*a994*/ 	.word	0x00000320
        /*a998*/ 	.word	0x000000ff
        /*a99c*/ 	.word	0x00000000
        /*a9a0*/ 	.short	0x0100
        /*a9a2*/ 	.byte	0x08
	.zero		1


	//   ....[1]....
        /*a9a4*/ 	.word	0x00000330
        /*a9a8*/ 	.word	0x000000ff
        /*a9ac*/ 	.word	0x00000010
        /*a9b0*/ 	.short	0x0100
        /*a9b2*/ 	.byte	0x08
	.zero		1


	//   ....[2]....
        /*a9b4*/ 	.word	0x00000340
        /*a9b8*/ 	.word	0x000000ff
        /*a9bc*/ 	.word	0x00000008
        /*a9c0*/ 	.short	0x0100
        /*a9c2*/ 	.byte	0x08
	.zero		1


	//   ....[3]....
        /*a9c4*/ 	.word	0x00000350
        /*a9c8*/ 	.word	0x000000ff
        /*a9cc*/ 	.word	0x00000018
        /*a9d0*/ 	.short	0x0100
        /*a9d2*/ 	.byte	0x08
	.zero		1


	//   ....[4]....
        /*a9d4*/ 	.word	0x000005e0
        /*a9d8*/ 	.word	0x000000ff
        /*a9dc*/ 	.word	0x00000030
        /*a9e0*/ 	.short	0x0100
        /*a9e2*/ 	.byte	0x10
	.zero		1


	//   ....[5]....
        /*a9e4*/ 	.word	0x00000680
        /*a9e8*/ 	.word	0x000000ff
        /*a9ec*/ 	.word	0x00000038
        /*a9f0*/ 	.short	0x0100
        /*a9f2*/ 	.byte	0x10
	.zero		1


	//   ....[6]....
        /*a9f4*/ 	.word	0x00001320
        /*a9f8*/ 	.word	0x00000003
        /*a9fc*/ 	.word	0x00000000
        /*aa00*/ 	.short	0x010a
        /*aa02*/ 	.byte	0x3f
	.zero		1


	//   ....[7]....
        /*aa04*/ 	.word	0x00001360
        /*aa08*/ 	.word	0x00000003
        /*aa0c*/ 	.word	0x00000000
        /*aa10*/ 	.short	0x010a
        /*aa12*/ 	.byte	0x3f
	.zero		1


	//   ....[8]....
        /*aa14*/ 	.word	0x000014d0
        /*aa18*/ 	.word	0x0000000b
        /*aa1c*/ 	.word	0x00000000
        /*aa20*/ 	.short	0x010a
        /*aa22*/ 	.byte	0x3f
	.zero		1


	//   ....[9]....
        /*aa24*/ 	.word	0x0000c470
        /*aa28*/ 	.word	0x0000000b
        /*aa2c*/ 	.word	0x00000000
        /*aa30*/ 	.short	0x010a
        /*aa32*/ 	.byte	0x3f
	.zero		1


	//   ....[10]....
        /*aa34*/ 	.word	0x0000e320
        /*aa38*/ 	.word	0x000000ff
        /*aa3c*/ 	.word	0x00000000
        /*aa40*/ 	.short	0x010a
        /*aa42*/ 	.byte	0x0e
	.zero		1


	//   ....[11]....
        /*aa44*/ 	.word	0x00017090
        /*aa48*/ 	.word	0x000000ff
        /*aa4c*/ 	.word	0x00000000
        /*aa50*/ 	.short	0x0101
        /*aa52*/ 	.byte	0x09
	.zero		1


	//   ....[12]....
        /*aa54*/ 	.word	0x00017120
        /*aa58*/ 	.word	0x000000ff
        /*aa5c*/ 	.word	0x00000000
        /*aa60*/ 	.short	0x010a
        /*aa62*/ 	.byte	0x0e
	.zero		1


	//   ....[13]....
        /*aa64*/ 	.word	0x00021ec0
        /*aa68*/ 	.word	0x000000ff
        /*aa6c*/ 	.word	0x00000000
        /*aa70*/ 	.short	0x0101
        /*aa72*/ 	.byte	0x04
	.zero		1


	//   ....[14]....
        /*aa74*/ 	.word	0x00021fb0
        /*aa78*/ 	.word	0x000000ff
        /*aa7c*/ 	.word	0x00000000
        /*aa80*/ 	.short	0x0101
        /*aa82*/ 	.byte	0x04
	.zero		1


	//   ....[15]....
        /*aa84*/ 	.word	0x00033f50
        /*aa88*/ 	.word	0x00000005
        /*aa8c*/ 	.word	0x00000010
        /*aa90*/ 	.short	0x010a
        /*aa92*/ 	.byte	0x3f
	.zero		1


	//   ....[16]....
        /*aa94*/ 	.word	0x00034430
        /*aa98*/ 	.word	0x00000012
        /*aa9c*/ 	.word	0x00000038
        /*aaa0*/ 	.short	0x0101
        /*aaa2*/ 	.byte	0x3f
	.zero		1


	//   ....[17]....
        /*aaa4*/ 	.word	0x00034c90
        /*aaa8*/ 	.word	0x00000003
        /*aaac*/ 	.word	0x00000000
        /*aab0*/ 	.short	0x010a
        /*aab2*/ 	.byte	0x3f
	.zero		1


	//   ....[18]....
        /*aab4*/ 	.word	0x00034d40
        /*aab8*/ 	.word	0x00000003
        /*aabc*/ 	.word	0x00000000
        /*aac0*/ 	.short	0x010a
        /*aac2*/ 	.byte	0x3f
	.zero		1


	//   ....[19]....
        /*aac4*/ 	.word	0x00034e10
        /*aac8*/ 	.word	0x00000003
        /*aacc*/ 	.word	0x00000000
        /*aad0*/ 	.short	0x010a
        /*aad2*/ 	.byte	0x3f
	.zero		1


	//   ....[20]....
        /*aad4*/ 	.word	0x00034e60
        /*aad8*/ 	.word	0x0000000b
        /*aadc*/ 	.word	0x00000000
        /*aae0*/ 	.short	0x010a
        /*aae2*/ 	.byte	0x3f
	.zero		1


	//   ....[21]....
        /*aae4*/ 	.word	0x00034ec0
        /*aae8*/ 	.word	0x00000000
        /*aaec*/ 	.word	0x00000000
        /*aaf0*/ 	.short	0x010a
        /*aaf2*/ 	.byte	0x3f
	.zero		1


	//   ....[22]....
        /*aaf4*/ 	.word	0x00034f10
        /*aaf8*/ 	.word	0x00000005
        /*aafc*/ 	.word	0x00000010
        /*ab00*/ 	.short	0x010a
        /*ab02*/ 	.byte	0x3f
	.zero		1


	//   ....[23]....
        /*ab04*/ 	.word	0x00035060
        /*ab08*/ 	.word	0x00000003
        /*ab0c*/ 	.word	0x00000000
        /*ab10*/ 	.short	0x010a
        /*ab12*/ 	.byte	0x3f
	.zero		1


	//----- nvinfo : EIATTR_NUM_MBARRIERS
	.align		4
.L_38:
        /*ab14*/ 	.byte	0x03, 0x38
        /*ab16*/ 	.short	0x0006


	//----- nvinfo : EIATTR_EXIT_INSTR_OFFSETS
	.align		4
        /*ab18*/ 	.byte	0x04, 0x1c
        /*ab1a*/ 	.short	(.L_40 - .L_39)


	//   ....[0]....
.L_39:
        /*ab1c*/ 	.word	0x000006e0


	//   ....[1]....
        /*ab20*/ 	.word	0x00001050


	//   ....[2]....
        /*ab24*/ 	.word	0x000331e0


	//   ....[3]....
        /*ab28*/ 	.word	0x00033930


	//   ....[4]....
        /*ab2c*/ 	.word	0x00034d90


	//----- nvinfo : EIATTR_MAX_THREADS
	.align		4
.L_40:
        /*ab30*/ 	.byte	0x04, 0x05
        /*ab32*/ 	.short	(.L_42 - .L_41)
.L_41:
        /*ab34*/ 	.word	0x00000180
        /*ab38*/ 	.word	0x00000001
        /*ab3c*/ 	.word	0x00000001


	//----- nvinfo : EIATTR_CRS_STACK_SIZE
	.align		4
.L_42:
        /*ab40*/ 	.byte	0x04, 0x1e
        /*ab42*/ 	.short	(.L_44 - .L_43)
.L_43:
        /*ab44*/ 	.word	0x00000000


	//----- nvinfo : EIATTR_CBANK_PARAM_SIZE
	.align		4
.L_44:
        /*ab48*/ 	.byte	0x03, 0x19
        /*ab4a*/ 	.short	0x0670


	//----- nvinfo : EIATTR_PARAM_CBANK
	.align		4
        /*ab4c*/ 	.byte	0x04, 0x0a
        /*ab4e*/ 	.short	(.L_46 - .L_45)
	.align		4
.L_45:
        /*ab50*/ 	.word	index@(.nv.constant0._ZN7cutlass13device_kernelINS_4gemm6kernel13GemmUniversalIN4cute5tupleIJiiiiEEENS1_10collective13CollectiveMmaINS1_49MainloopSm90TmaGmmaRmemAWarpSpecializedMixedInputILi2ENS5_IJNS4_1CILi1EEESB_SB_EEENS1_35KernelTmaWarpSpecializedCooperativeEEENS5_IJNSA_ILi256EEESF_NSA_ILi128EEEEEENS_10bfloat16_tENS5_IJlSB_lEEENS5_IJNS_12float_e4m3_tEEEESJ_NS4_8TiledMMAINS4_8MMA_AtomIJNS4_4SM904GMMA28MMA_64x256x16_F32BF16BF16_RSILNSP_5MajorE0ELSR_0ELNSP_7ScaleInE1ELSS_1EEEEEENS4_6LayoutINS5_IJNSA_ILi2EEESB_SB_EEENS5_IJSB_NSA_ILi0EEESY_EEEEENS5_IJNS4_10UnderscoreES11_S11_EEEEENS4_13SM90_TMA_LOADENS4_14ComposedLayoutINS4_7SwizzleILi3ELi4ELi3EEENS4_18smem_ptr_flag_bitsILi16EEENSV_INS5_IJNSA_ILi8EEENSA_ILi64EEEEEENS5_IJS1B_SB_EEEEEEEvNS4_8identityES14_NS15_IS17_NS18_ILi8EEENSV_INS5_IJS1A_SG_EEENS5_IJSG_SB_EEEEEEENS4_9Copy_AtomIJNS4_39AutoVectorizingCopyWithAssumedAlignmentILi128EEESK_EEES1G_EENS_8epilogue10collective6detail29Sm90TmaWarpSpecializedAdapterINS1S_15DefaultEpilogueISI_SJ_SJ_NS1R_6thread17LinearCombinationISI_Li1EffLNS1W_9ScaleType4KindE0ELNS_15FloatRoundStyleE2ESI_EENS1_15EpilogueDefaultEEEEEvvEEEEvNT_6ParamsE)
        /*ab54*/ 	.short	0x0210
        /*ab56*/ 	.short	0x0670


	//----- nvinfo : EIATTR_SW_WAR
	.align		4
.L_46:
        /*ab58*/ 	.byte	0x04, 0x36
        /*ab5a*/ 	.short	(.L_48 - .L_47)
.L_47:
        /*ab5c*/ 	.word	0x00000008
.L_48:


//--------------------- .nv.callgraph             --------------------------
	.section	.nv.callgraph,"",@"SHT_CUDA_CALLGRAPH"
	.align	4
	.sectionentsize	8
	.align		4
        /*0000*/ 	.word	0x00000000
	.align		4
        /*0004*/ 	.word	0xffffffff
	.align		4
        /*0008*/ 	.word	index@(_ZN7cutlass13device_kernelINS_4gemm6kernel13GemmUniversalIN4cute5tupleIJiiiiEEENS1_10collective13CollectiveMmaINS1_49MainloopSm90TmaGmmaRmemAWarpSpecializedMixedInputILi2ENS5_IJNS4_1CILi1EEESB_SB_EEENS1_35KernelTmaWarpSpecializedCooperativeEEENS5_IJNSA_ILi256EEESF_NSA_ILi128EEEEEENS_10bfloat16_tENS5_IJlSB_lEEENS5_IJNS_12float_e4m3_tEEEESJ_NS4_8TiledMMAINS4_8MMA_AtomIJNS4_4SM904GMMA28MMA_64x256x16_F32BF16BF16_RSILNSP_5MajorE0ELSR_0ELNSP_7ScaleInE1ELSS_1EEEEEENS4_6LayoutINS5_IJNSA_ILi2EEESB_SB_EEENS5_IJSB_NSA_ILi0EEESY_EEEEENS5_IJNS4_10UnderscoreES11_S11_EEEEENS4_13SM90_TMA_LOADENS4_14ComposedLayoutINS4_7SwizzleILi3ELi4ELi3EEENS4_18smem_ptr_flag_bitsILi16EEENSV_INS5_IJNSA_ILi8EEENSA_ILi64EEEEEENS5_IJS1B_SB_EEEEEEEvNS4_8identityES14_NS15_IS17_NS18_ILi8EEENSV_INS5_IJS1A_SG_EEENS5_IJSG_SB_EEEEEEENS4_9Copy_AtomIJNS4_39AutoVectorizingCopyWithAssumedAlignmentILi128EEESK_EEES1G_EENS_8epilogue10collective6detail29Sm90TmaWarpSpecializedAdapterINS1S_15DefaultEpilogueISI_SJ_SJ_NS1R_6thread17LinearCombinationISI_Li1EffLNS1W_9ScaleType4KindE0ELNS_15FloatRoundStyleE2ESI_EENS1_15EpilogueDefaultEEEEEvvEEEEvNT_6ParamsE)
	.align		4
        /*000c*/ 	.word	index@(__assertfail)
	.align		4
        /*0010*/ 	.word	0x00000000
	.align		4
        /*0014*/ 	.word	0xfffffffe
	.align		4
        /*0018*/ 	.word	0x00000000
	.align		4
        /*001c*/ 	.word	0xfffffffd
	.align		4
        /*0020*/ 	.word	0x00000000
	.align		4
        /*0024*/ 	.word	0xfffffffc


//--------------------- .nv.constant4             --------------------------
	.section	.nv.constant4,"a",@progbits
	.align	8
	.align		8
.nv.constant4:
        /*0000*/ 	.dword	__assertfail
	.align		8
        /*0008*/ 	.dword	__unnamed_1
	.align		8
        /*0010*/ 	.dword	__unnamed_2
	.align		8
        /*0018*/ 	.dword	_ZN40_INTERNAL_c3c15c2f_4_k_cu_d7142b7f_248824cuda3std3__45__cpo5beginE
	.align		8
        /*0020*/ 	.dword	_ZN40_INTERNAL_c3c15c2f_4_k_cu_d7142b7f_248824cuda3std3__45__cpo3endE
	.align		8
        /*0028*/ 	.dword	_ZN40_INTERNAL_c3c15c2f_4_k_cu_d7142b7f_248824cuda3std3__45__cpo6cbeginE
	.align		8
        /*0030*/ 	.dword	_ZN40_INTERNAL_c3c15c2f_4_k_cu_d7142b7f_248824cuda3std3__45__cpo4cendE
	.align		8
        /*0038*/ 	.dword	_ZN40_INTERNAL_c3c15c2f_4_k_cu_d7142b7f_248824cuda3std3__442_GLOBAL__N__c3c15c2f_4_k_cu_d7142b7f_248826ignoreE
	.align		8
        /*0040*/ 	.dword	_ZN40_INTERNAL_c3c15c2f_4_k_cu_d7142b7f_248824cuda3std3__419piecewise_constructE
	.align		8
        /*0048*/ 	.dword	_ZN40_INTERNAL_c3c15c2f_4_k_cu_d7142b7f_248824cuda3std3__48in_placeE
	.align		8
        /*0050*/ 	.dword	_ZN40_INTERNAL_c3c15c2f_4_k_cu_d7142b7f_248824cuda3std6ranges3__45__cpo4swapE
	.align		8
        /*0058*/ 	.dword	_ZN40_INTERNAL_c3c15c2f_4_k_cu_d7142b7f_248824cuda3std6ranges3__45__cpo9iter_moveE
	.align		8
        /*0060*/ 	.dword	_ZN40_INTERNAL_c3c15c2f_4_k_cu_d7142b7f_248824cute7productE
	.align		8
        /*0068*/ 	.dword	_ZN40_INTERNAL_c3c15c2f_4_k_cu_d7142b7f_248824cute1_E
	.align		8
        /*0070*/ 	.dword	$str$24
	.align		8
        /*0078*/ 	.dword	$str$25


//--------------------- .text._ZN7cutlass13device_kernelINS_4gemm6kernel13GemmUniversalIN4cute5tupleIJiiiiEEENS1_10collective13CollectiveMmaINS1_49MainloopSm90TmaGmmaRmemAWarpSpecializedMixedInputILi2ENS5_IJNS4_1CILi1EEESB_SB_EEENS1_35KernelTmaWarpSpecializedCooperativeEEENS5_IJNSA_ILi256EEESF_NSA_ILi128EEEEEENS_10bfloat16_tENS5_IJlSB_lEEENS5_IJNS_12float_e4m3_tEEEESJ_NS4_8TiledMMAINS4_8MMA_AtomIJNS4_4SM904GMMA28MMA_64x256x16_F32BF16BF16_RSILNSP_5MajorE0ELSR_0ELNSP_7ScaleInE1ELSS_1EEEEEENS4_6LayoutINS5_IJNSA_ILi2EEESB_SB_EEENS5_IJSB_NSA_ILi0EEESY_EEEEENS5_IJNS4_10UnderscoreES11_S11_EEEEENS4_13SM90_TMA_LOADENS4_14ComposedLayoutINS4_7SwizzleILi3ELi4ELi3EEENS4_18smem_ptr_flag_bitsILi16EEENSV_INS5_IJNSA_ILi8EEENSA_ILi64EEEEEENS5_IJS1B_SB_EEEEEEEvNS4_8identityES14_NS15_IS17_NS18_ILi8EEENSV_INS5_IJS1A_SG_EEENS5_IJSG_SB_EEEEEEENS4_9Copy_AtomIJNS4_39AutoVectorizingCopyWithAssumedAlignmentILi128EEESK_EEES1G_EENS_8epilogue10collective6detail29Sm90TmaWarpSpecializedAdapterINS1S_15DefaultEpilogueISI_SJ_SJ_NS1R_6thread17LinearCombinationISI_Li1EffLNS1W_9ScaleType4KindE0ELNS_15FloatRoundStyleE2ESI_EENS1_15EpilogueDefaultEEEEEvvEEEEvNT_6ParamsE --------------------------
	.section	.text._ZN7cutlass13device_kernelINS_4gemm6kernel13GemmUniversalIN4cute5tupleIJiiiiEEENS1_10collective13CollectiveMmaINS1_49MainloopSm90TmaGmmaRmemAWarpSpecializedMixedInputILi2ENS5_IJNS4_1CILi1EEESB_SB_EEENS1_35KernelTmaWarpSpecializedCooperativeEEENS5_IJNSA_ILi256EEESF_NSA_ILi128EEEEEENS_10bfloat16_tENS5_IJlSB_lEEENS5_IJNS_12float_e4m3_tEEEESJ_NS4_8TiledMMAINS4_8MMA_AtomIJNS4_4SM904GMMA28MMA_64x256x16_F32BF16BF16_RSILNSP_5MajorE0ELSR_0ELNSP_7ScaleInE1ELSS_1EEEEEENS4_6LayoutINS5_IJNSA_ILi2EEESB_SB_EEENS5_IJSB_NSA_ILi0EEESY_EEEEENS5_IJNS4_10UnderscoreES11_S11_EEEEENS4_13SM90_TMA_LOADENS4_14ComposedLayoutINS4_7SwizzleILi3ELi4ELi3EEENS4_18smem_ptr_flag_bitsILi16EEENSV_INS5_IJNSA_ILi8EEENSA_ILi64EEEEEENS5_IJS1B_SB_EEEEEEEvNS4_8identityES14_NS15_IS17_NS18_ILi8EEENSV_INS5_IJS1A_SG_EEENS5_IJSG_SB_EEEEEEENS4_9Copy_AtomIJNS4_39AutoVectorizingCopyWithAssumedAlignmentILi128EEESK_EEES1G_EENS_8epilogue10collective6detail29Sm90TmaWarpSpecializedAdapterINS1S_15DefaultEpilogueISI_SJ_SJ_NS1R_6thread17LinearCombinationISI_Li1EffLNS1W_9ScaleType4KindE0ELNS_15FloatRoundStyleE2ESI_EENS1_15EpilogueDefaultEEEEEvvEEEEvNT_6ParamsE,"ax",@progbits
	.align	128
.text._ZN7cutlass13device_kernelINS_4gemm6kernel13GemmUniversalIN4cute5tupleIJiiiiEEENS1_10collective13CollectiveMmaINS1_49MainloopSm90TmaGmmaRmemAWarpSpecializedMixedInputILi2ENS5_IJNS4_1CILi1EEESB_SB_EEENS1_35KernelTmaWarpSpecializedCooperativeEEENS5_IJNSA_ILi256EEESF_NSA_ILi128EEEEEENS_10bfloat16_tENS5_IJlSB_lEEENS5_IJNS_12float_e4m3_tEEEESJ_NS4_8TiledMMAINS4_8MMA_AtomIJNS4_4SM904GMMA28MMA_64x256x16_F32BF16BF16_RSILNSP_5MajorE0ELSR_0ELNSP_7ScaleInE1ELSS_1EEEEEENS4_6LayoutINS5_IJNSA_ILi2EEESB_SB_EEENS5_IJSB_NSA_ILi0EEESY_EEEEENS5_IJNS4_10UnderscoreES11_S11_EEEEENS4_13SM90_TMA_LOADENS4_14ComposedLayoutINS4_7SwizzleILi3ELi4ELi3EEENS4_18smem_ptr_flag_bitsILi16EEENSV_INS5_IJNSA_ILi8EEENSA_ILi64EEEEEENS5_IJS1B_SB_EEEEEEEvNS4_8identityES14_NS15_IS17_NS18_ILi8EEENSV_INS5_IJS1A_SG_EEENS5_IJSG_SB_EEEEEEENS4_9Copy_AtomIJNS4_39AutoVectorizingCopyWithAssumedAlignmentILi128EEESK_EEES1G_EENS_8epilogue10collective6detail29Sm90TmaWarpSpecializedAdapterINS1S_15DefaultEpilogueISI_SJ_SJ_NS1R_6thread17LinearCombinationISI_Li1EffLNS1W_9ScaleType4KindE0ELNS_15FloatRoundStyleE2ESI_EENS1_15EpilogueDefaultEEEEEvvEEEEvNT_6ParamsE:
        .type           _ZN7cutlass13device_kernelINS_4gemm6kernel13GemmUniversalIN4cute5tupleIJiiiiEEENS1_10collective13CollectiveMmaINS1_49MainloopSm90TmaGmmaRmemAWarpSpecializedMixedInputILi2ENS5_IJNS4_1CILi1EEESB_SB_EEENS1_35KernelTmaWarpSpecializedCooperativeEEENS5_IJNSA_ILi256EEESF_NSA_ILi128EEEEEENS_10bfloat16_tENS5_IJlSB_lEEENS5_IJNS_12float_e4m3_tEEEESJ_NS4_8TiledMMAINS4_8MMA_AtomIJNS4_4SM904GMMA28MMA_64x256x16_F32BF16BF16_RSILNSP_5MajorE0ELSR_0ELNSP_7ScaleInE1ELSS_1EEEEEENS4_6LayoutINS5_IJNSA_ILi2EEESB_SB_EEENS5_IJSB_NSA_ILi0EEESY_EEEEENS5_IJNS4_10UnderscoreES11_S11_EEEEENS4_13SM90_TMA_LOADENS4_14ComposedLayoutINS4_7SwizzleILi3ELi4ELi3EEENS4_18smem_ptr_flag_bitsILi16EEENSV_INS5_IJNSA_ILi8EEENSA_ILi64EEEEEENS5_IJS1B_SB_EEEEEEEvNS4_8identityES14_NS15_IS17_NS18_ILi8EEENSV_INS5_IJS1A_SG_EEENS5_IJSG_SB_EEEEEEENS4_9Copy_AtomIJNS4_39AutoVectorizingCopyWithAssumedAlignmentILi128EEESK_EEES1G_EENS_8epilogue10collective6detail29Sm90TmaWarpSpecializedAdapterINS1S_15DefaultEpilogueISI_SJ_SJ_NS1R_6thread17LinearCombinationISI_Li1EffLNS1W_9ScaleType4KindE0ELNS_15FloatRoundStyleE2ESI_EENS1_15EpilogueDefaultEEEEEvvEEEEvNT_6ParamsE,@function
        .size           _ZN7cutlass13device_kernelINS_4gemm6kernel13GemmUniversalIN4cute5tupleIJiiiiEEENS1_10collective13CollectiveMmaINS1_49MainloopSm90TmaGmmaRmemAWarpSpecializedMixedInputILi2ENS5_IJNS4_1CILi1EEESB_SB_EEENS1_35KernelTmaWarpSpecializedCooperativeEEENS5_IJNSA_ILi256EEESF_NSA_ILi128EEEEEENS_10bfloat16_tENS5_IJlSB_lEEENS5_IJNS_12float_e4m3_tEEEESJ_NS4_8TiledMMAINS4_8MMA_AtomIJNS4_4SM904GMMA28MMA_64x256x16_F32BF16BF16_RSILNSP_5MajorE0ELSR_0ELNSP_7ScaleInE1ELSS_1EEEEEENS4_6LayoutINS5_IJNSA_ILi2EEESB_SB_EEENS5_IJSB_NSA_ILi0EEESY_EEEEENS5_IJNS4_10UnderscoreES11_S11_EEEEENS4_13SM90_TMA_LOADENS4_14ComposedLayoutINS4_7SwizzleILi3ELi4ELi3EEENS4_18smem_ptr_flag_bitsILi16EEENSV_INS5_IJNSA_ILi8EEENSA_ILi64EEEEEENS5_IJS1B_SB_EEEEEEEvNS4_8identityES14_NS15_IS17_NS18_ILi8EEENSV_INS5_IJS1A_SG_EEENS5_IJSG_SB_EEEEEEENS4_9Copy_AtomIJNS4_39AutoVectorizingCopyWithAssumedAlignmentILi128EEESK_EEES1G_EENS_8epilogue10collective6detail29Sm90TmaWarpSpecializedAdapterINS1S_15DefaultEpilogueISI_SJ_SJ_NS1R_6thread17LinearCombinationISI_Li1EffLNS1W_9ScaleType4KindE0ELNS_15FloatRoundStyleE2ESI_EENS1_15EpilogueDefaultEEEEEvvEEEEvNT_6ParamsE,(.L_x_587 - _ZN7cutlass13device_kernelINS_4gemm6kernel13GemmUniversalIN4cute5tupleIJiiiiEEENS1_10collective13CollectiveMmaINS1_49MainloopSm90TmaGmmaRmemAWarpSpecializedMixedInputILi2ENS5_IJNS4_1CILi1EEESB_SB_EEENS1_35KernelTmaWarpSpecializedCooperativeEEENS5_IJNSA_ILi256EEESF_NSA_ILi128EEEEEENS_10bfloat16_tENS5_IJlSB_lEEENS5_IJNS_12float_e4m3_tEEEESJ_NS4_8TiledMMAINS4_8MMA_AtomIJNS4_4SM904GMMA28MMA_64x256x16_F32BF16BF16_RSILNSP_5MajorE0ELSR_0ELNSP_7ScaleInE1ELSS_1EEEEEENS4_6LayoutINS5_IJNSA_ILi2EEESB_SB_EEENS5_IJSB_NSA_ILi0EEESY_EEEEENS5_IJNS4_10UnderscoreES11_S11_EEEEENS4_13SM90_TMA_LOADENS4_14ComposedLayoutINS4_7SwizzleILi3ELi4ELi3EEENS4_18smem_ptr_flag_bitsILi16EEENSV_INS5_IJNSA_ILi8EEENSA_ILi64EEEEEENS5_IJS1B_SB_EEEEEEEvNS4_8identityES14_NS15_IS17_NS18_ILi8EEENSV_INS5_IJS1A_SG_EEENS5_IJSG_SB_EEEEEEENS4_9Copy_AtomIJNS4_39AutoVectorizingCopyWithAssumedAlignmentILi128EEESK_EEES1G_EENS_8epilogue10collective6detail29Sm90TmaWarpSpecializedAdapterINS1S_15DefaultEpilogueISI_SJ_SJ_NS1R_6thread17LinearCombinationISI_Li1EffLNS1W_9ScaleType4KindE0ELNS_15FloatRoundStyleE2ESI_EENS1_15EpilogueDefaultEEEEEvvEEEEvNT_6ParamsE)
        .other          _ZN7cutlass13device_kernelINS_4gemm6kernel13GemmUniversalIN4cute5tupleIJiiiiEEENS1_10collective13CollectiveMmaINS1_49MainloopSm90TmaGmmaRmemAWarpSpecializedMixedInputILi2ENS5_IJNS4_1CILi1EEESB_SB_EEENS1_35KernelTmaWarpSpecializedCooperativeEEENS5_IJNSA_ILi256EEESF_NSA_ILi128EEEEEENS_10bfloat16_tENS5_IJlSB_lEEENS5_IJNS_12float_e4m3_tEEEESJ_NS4_8TiledMMAINS4_8MMA_AtomIJNS4_4SM904GMMA28MMA_64x256x16_F32BF16BF16_RSILNSP_5MajorE0ELSR_0ELNSP_7ScaleInE1ELSS_1EEEEEENS4_6LayoutINS5_IJNSA_ILi2EEESB_SB_EEENS5_IJSB_NSA_ILi0EEESY_EEEEENS5_IJNS4_10UnderscoreES11_S11_EEEEENS4_13SM90_TMA_LOADENS4_14ComposedLayoutINS4_7SwizzleILi3ELi4ELi3EEENS4_18smem_ptr_flag_bitsILi16EEENSV_INS5_IJNSA_ILi8EEENSA_ILi64EEEEEENS5_IJS1B_SB_EEEEEEEvNS4_8identityES14_NS15_IS17_NS18_ILi8EEENSV_INS5_IJS1A_SG_EEENS5_IJSG_SB_EEEEEEENS4_9Copy_AtomIJNS4_39AutoVectorizingCopyWithAssumedAlignmentILi128EEESK_EEES1G_EENS_8epilogue10collective6detail29Sm90TmaWarpSpecializedAdapterINS1S_15DefaultEpilogueISI_SJ_SJ_NS1R_6thread17LinearCombinationISI_Li1EffLNS1W_9ScaleType4KindE0ELNS_15FloatRoundStyleE2ESI_EENS1_15EpilogueDefaultEEEEEvvEEEEvNT_6ParamsE,@"STO_CUDA_ENTRY STV_DEFAULT"
_ZN7cutlass13device_kernelINS_4gemm6kernel13GemmUniversalIN4cute5tupleIJiiiiEEENS1_10collective13CollectiveMmaINS1_49MainloopSm90TmaGmmaRmemAWarpSpecializedMixedInputILi2ENS5_IJNS4_1CILi1EEESB_SB_EEENS1_35KernelTmaWarpSpecializedCooperativeEEENS5_IJNSA_ILi256EEESF_NSA_ILi128EEEEEENS_10bfloat16_tENS5_IJlSB_lEEENS5_IJNS_12float_e4m3_tEEEESJ_NS4_8TiledMMAINS4_8MMA_AtomIJNS4_4SM904GMMA28MMA_64x256x16_F32BF16BF16_RSILNSP_5MajorE0ELSR_0ELNSP_7ScaleInE1ELSS_1EEEEEENS4_6LayoutINS5_IJNSA_ILi2EEESB_SB_EEENS5_IJSB_NSA_ILi0EEESY_EEEEENS5_IJNS4_10UnderscoreES11_S11_EEEEENS4_13SM90_TMA_LOADENS4_14ComposedLayoutINS4_7SwizzleILi3ELi4ELi3EEENS4_18smem_ptr_flag_bitsILi16EEENSV_INS5_IJNSA_ILi8EEENSA_ILi64EEEEEENS5_IJS1B_SB_EEEEEEEvNS4_8identityES14_NS15_IS17_NS18_ILi8EEENSV_INS5_IJS1A_SG_EEENS5_IJSG_SB_EEEEEEENS4_9Copy_AtomIJNS4_39AutoVectorizingCopyWithAssumedAlignmentILi128EEESK_EEES1G_EENS_8epilogue10collective6detail29Sm90TmaWarpSpecializedAdapterINS1S_15DefaultEpilogueISI_SJ_SJ_NS1R_6thread17LinearCombinationISI_Li1EffLNS1W_9ScaleType4KindE0ELNS_15FloatRoundStyleE2ESI_EENS1_15EpilogueDefaultEEEEEvvEEEEvNT_6ParamsE:
[----:B------:R-:W0:Y:S02]  /*0000*/  LDC R1, c[0x0][0x28] ;  /* 0x00000a00ff017b82 */ /* 0x000e240000000800 */
[----:B0-----:R-:W-:Y:S01]  /*0010*/  VIADD R1, R1, 0xffffef50 ;  /* 0xffffef5001017836 */ /* 0x001fe20000000000 */
[----:B------:R-:W0:Y:S01]  /*0020*/  S2R R2, SR_TID.X ;  /* 0x0000000000027919 */ /* 0x000e220000002100 */
[----:B------:R-:W-:Y:S01]  /*0030*/  ELECT P0, URZ, PT ;  /* 0x00000000003f782f */ /* 0x000fe20003800000 */
[----:B------:R-:W-:Y:S01]  /*0040*/  BSSY B0, `(.L_x_0) ;  /* 0x0000015000007945 */ /* 0x000fe20003800000 */
[--C-:B0-----:R-:W-:Y:S02]  /*0050*/  SHF.R.U32.HI R0, RZ, 0x5, R2.reuse ;  /* 0x00000005ff007819 */ /* 0x101fe40000011602 */
[----:B------:R-:W-:-:S03]  /*0060*/  SHF.R.U32.HI R2, RZ, 0x7, R2 ;  /* 0x00000007ff027819 */ /* 0x000fc60000011602 */
[----:B------:R-:W0:Y:S04]  /*0070*/  SHFL.IDX PT, R3, R0, RZ, 0x1f ;  /* 0x00001fff00037589 */ /* 0x000e2800000e0000 */
[----:B------:R-:W1:Y:S01]  /*0080*/  SHFL.IDX PT, R2, R2, RZ, 0x1f ;  /* 0x00001fff02027589 */ /* 0x000e6200000e0000 */
[----:B0-----:R-:W-:Y:S02]  /*0090*/  R2UR UR10, R3 ;  /* 0x00000000030a72ca */ /* 0x001fe400000e0000 */
[----:B-1----:R-:W-:-:S11]  /*00a0*/  R2UR UR5, R2 ;  /* 0x00000000020572ca */ /* 0x002fd600000e0000 */
[----:B------:R-:W-:Y:S02]  /*00b0*/  USHF.R.S32.HI UR4, URZ, 0x1f, UR10 ;  /* 0x0000001f3f047899 */ /* 0x000fe4000801140a */
[----:B------:R-:W-:Y:S02]  /*00c0*/  ISETP.NE.OR P0, PT, RZ, UR10, !P0 ;  /* 0x0000000aff007c0c */ /* 0x000fe4000c705670 */
[----:B------:R-:W-:-:S04]  /*00d0*/  ULEA.HI UR4, UR4, UR10, URZ, 0x2 ;  /* 0x0000000a04047291 */ /* 0x000fc8000f8f103f */
[----:B------:R-:W-:-:S04]  /*00e0*/  ULOP3.LUT UR4, UR4, 0xfffffffc, URZ, 0xc0, !UPT ;  /* 0xfffffffc04047892 */ /* 0x000fc8000f8ec03f */
[----:B------:R-:W-:-:S03]  /*00f0*/  UIADD3 UR10, UR10, -UR4, URZ ;  /* 0x800000040a0a7290 */ /* 0x000fc6000fffe03f */
[----:B------:R-:W-:Y:S09]  /*0100*/  @P0 BRA `(.L_x_1) ;  /* 0x0000000000200947 */ /* 0x000ff20003800000 */
[----:B------:R-:W-:Y:S02]  /*0110*/  ULDC.64 UR6, c[0x0][0x198] ;  /* 0x0000660000067ab9 */ /* 0x000fe40000000a00 */
[----:B------:R-:W-:Y:S02]  /*0120*/  UIADD3 UR8, UP0, UR6, 0xf0, URZ ;  /* 0x000000f006087890 */ /* 0x000fe4000ff1e03f */
[----:B------:R-:W-:Y:S02]  /*0130*/  UIADD3 UR6, UP1, UR6, 0x1f0, URZ ;  /* 0x000001f006067890 */ /* 0x000fe4000ff3e03f */
[----:B------:R-:W-:Y:S02]  /*0140*/  UIADD3.X UR9, URZ, UR7, URZ, UP0, !UPT ;  /* 0x000000073f097290 */ /* 0x000fe400087fe43f */
[----:B------:R-:W-:-:S07]  /*0150*/  UIADD3.X UR7, URZ, UR7, URZ, UP1, !UPT ;  /* 0x000000073f077290 */ /* 0x000fce0008ffe43f */
[----:B------:R0:W-:Y:S02]  /*0160*/  UTMACCTL.PF [UR8] ;  /* 0x00000000080079b9 */ /* 0x0001e40008040000 */
[----:B------:R0:W-:Y:S02]  /*0170*/  UTMACCTL.PF [UR6] ;  /* 0x00000000060079b9 */ /* 0x0001e40008040000 */
[----:B0-----:R-:W-:Y:S01]  /*0180*/  NOP ;  /* 0x0000000000007918 */ /* 0x001fe20000000000 */
.L_x_1:
[----:B------:R-:W-:Y:S05]  /*0190*/  BSYNC B0 ;  /* 0x0000000000007941 */ /* 0x000fea0003800000 */
.L_x_0:
[----:B------:R-:W0:Y:S01]  /*01a0*/  SHFL.IDX PT, R2, R0, RZ, 0x1f ;  /* 0x00001fff00027589 */ /* 0x000e2200000e0000 */
[----:B------:R-:W-:Y:S01]  /*01b0*/  UISETP.NE.AND UP0, UPT, UR10, 0x3, UPT ;  /* 0x000000030a00788c */ /* 0x000fe2000bf05270 */
[----:B------:R-:W-:Y:S01]  /*01c0*/  ISETP.NE.AND P1, PT, RZ, UR5, PT ;  /* 0x00000005ff007c0c */ /* 0x000fe2000bf25270 */
[----:B------:R-:W-:Y:S02]  /*01d0*/  UIADD3 UR18, UR5, -0x1, URZ ;  /* 0xffffffff05127890 */ /* 0x000fe4000fffe03f */
[----:B------:R-:W-:Y:S02]  /*01e0*/  UISETP.EQ.OR UP0, UPT, UR10, URZ, !UP0 ;  /* 0x0000003f0a00728c */ /* 0x000fe4000c702670 */
[----:B------:R-:W-:Y:S02]  /*01f0*/  UISETP.GE.U32.AND UP1, UPT, UR18, 0x2, UPT ;  /* 0x000000021200788c */ /* 0x000fe4000bf26070 */
[----:B------:R-:W-:-:S04]  /*0200*/  UISETP.EQ.AND UP0, UPT, UR5, URZ, UP0 ;  /* 0x0000003f0500728c */ /* 0x000fc80008702270 */
[----:B------:R-:W-:-:S04]  /*0210*/  USEL UR40, URZ, 0x1, !UP0 ;  /* 0x000000013f287887 */ /* 0x000fc8000c000000 */
[----:B------:R-:W-:Y:S01]  /*0220*/  USEL UR40, UR40, 0x2, UP1 ;  /* 0x0000000228287887 */ /* 0x000fe20008800000 */
[----:B0-----:R-:W-:-:S13]  /*0230*/  ISETP.NE.AND P0, PT, R2, RZ, PT ;  /* 0x000000ff0200720c */ /* 0x001fda0003f05270 */
[----:B------:R-:W-:Y:S05]  /*0240*/  @P0 BRA `(.L_x_2) ;  /* 0x0000000000480947 */ /* 0x000fea0003800000 */
[----:B------:R-:W0:Y:S01]  /*0250*/  S2UR UR8, SR_CgaCtaId ;  /* 0x00000000000879c3 */ /* 0x000e220000008800 */
[----:B------:R-:W-:Y:S01]  /*0260*/  UMOV UR4, 0x400 ;  /* 0x0000040000047882 */ /* 0x000fe20000000000 */
[----:B------:R-:W-:Y:S01]  /*0270*/  UMOV UR5, 0x1 ;  /* 0x0000000100057882 */ /* 0x000fe20000000000 */
[----:B------:R-:W-:Y:S01]  /*0280*/  UMOV UR6, 0x100 ;  /* 0x0000010000067882 */ /* 0x000fe20000000000 */
[----:B------:R-:W-:Y:S01]  /*0290*/  ELECT P0, URZ, PT ;  /* 0x00000000003f782f */ /* 0x000fe20003800000 */
[----:B------:R-:W-:-:S04]  /*02a0*/  UIADD3 UR6, -UR6, 0x100000, URZ ;  /* 0x0010000006067890 */ /* 0x000fc8000fffe13f */
[----:B------:R-:W-:Y:S02]  /*02b0*/  USHF.L.U32 UR7, UR6, 0xb, URZ ;  /* 0x0000000b06077899 */ /* 0x000fe4000800063f */
[----:B------:R-:W-:Y:S02]  /*02c0*/  USHF.L.U32 UR6, UR6, 0x1, URZ ;  /* 0x0000000106067899 */ /* 0x000fe4000800063f */
[----:B0-----:R-:W-:Y:S02]  /*02d0*/  ULEA UR8, UR8, UR4, 0x18 ;  /* 0x0000000408087291 */ /* 0x001fe4000f8ec03f */
[----:B------:R-:W-:-:S04]  /*02e0*/  UIADD3 UR4, -UR5, 0x100000, URZ ;  /* 0x0010000005047890 */ /* 0x000fc8000fffe13f */
[----:B------:R-:W-:Y:S02]  /*02f0*/  USHF.L.U32 UR5, UR4, 0xb, URZ ;  /* 0x0000000b04057899 */ /* 0x000fe4000800063f */
[----:B------:R-:W-:Y:S01]  /*0300*/  USHF.L.U32 UR4, UR4, 0x1, URZ ;  /* 0x0000000104047899 */ /* 0x000fe2000800063f */
[----:B------:R-:W0:Y:S11]  /*0310*/  FENCE.VIEW.ASYNC.S ;  /* 0x00000000000073c6 */ /* 0x000e360000000000 */
[----:B0-----:R0:W1:Y:S01]  /*0320*/  SYNCS.EXCH.64 URZ, [UR8], UR4 ;  /* 0x00000004083f75b2 */ /* 0x0010620008000100 */
[----:B------:R0:W2:Y:S01]  /*0330*/  SYNCS.EXCH.64 URZ, [UR8+0x10], UR6 ;  /* 0x00001006083f75b2 */ /* 0x0000a20008000100 */
[----:B------:R0:W3:Y:S01]  /*0340*/  SYNCS.EXCH.64 URZ, [UR8+0x8], UR4 ;  /* 0x00000804083f75b2 */ /* 0x0000e20008000100 */
[----:B------:R0:W4:Y:S01]  /*0350*/  SYNCS.EXCH.64 URZ, [UR8+0x18], UR6 ;  /* 0x00001806083f75b2 */ /* 0x0001220008000100 */
[----:B------:R-:W-:Y:S01]  /*0360*/  NOP ;  /* 0x0000000000007918 */ /* 0x000fe20000000000 */
.L_x_2:
[----:B------:R-:W5:Y:S01]  /*0370*/  SHFL.IDX PT, R0, R0, RZ, 0x1f ;  /* 0x00001fff00007589 */ /* 0x000f6200000e0000 */
[----:B------:R-:W-:Y:S01]  /*0380*/  ELECT P0, URZ, PT ;  /* 0x00000000003f782f */ /* 0x000fe20003800000 */
[----:B------:R-:W1:Y:S01]  /*0390*/  S2UR UR17, SR_CTAID.Y ;  /* 0x00000000001179c3 */ /* 0x000e620000002600 */
[----:B0-----:R-:W-:Y:S01]  /*03a0*/  ULDC UR5, c[0x0][0x85c] ;  /* 0x0002170000057ab9 */ /* 0x001fe20000000800 */
[----:B------:R-:W-:Y:S01]  /*03b0*/  UMOV UR12, 0x20 ;  /* 0x00000020000c7882 */ /* 0x000fe20000000000 */
[----:B------:R-:W-:Y:S01]  /*03c0*/  UISETP.NE.AND UP2, UPT, UR5, 0x1, UPT ;  /* 0x000000010500788c */ /* 0x000fe2000bf45270 */
[----:B------:R-:W-:Y:S01]  /*03d0*/  NOP ;  /* 0x0000000000007918 */ /* 0x000fe20000000000 */
[----:B------:R-:W-:Y:S02]  /*03e0*/  NOP ;  /* 0x0000000000007918 */ /* 0x000fe40000000000 */
[----:B------:R-:W-:Y:S01]  /*03f0*/  UP2UR UR41, UPR, URZ, 0x4 ;  /* 0x000000043f297883 */ /* 0x000fe20008000000 */
[----:B------:R-:W0:Y:S01]  /*0400*/  S2UR UR4, SR_CTAID.X ;  /* 0x00000000000479c3 */ /* 0x000e220000002500 */
[----:B------:R-:W-:-:S02]  /*0410*/  PLOP3.LUT P2, PT, PT, PT, UP2, 0x80, 0x0 ;  /* 0x000000000000781c */ /* 0x000fc40003f4f028 */
[----:B------:R-:W-:Y:S02]  /*0420*/  PLOP3.LUT P4, PT, PT, PT, UP2, 0x80, 0x0 ;  /* 0x000000000000781c */ /* 0x000fe40003f8f028 */
[----:B------:R-:W-:Y:S01]  /*0430*/  PLOP3.LUT P3, PT, PT, PT, UP2, 0x80, 0x0 ;  /* 0x000000000000781c */ /* 0x000fe20003f6f028 */
[----:B------:R-:W-:Y:S01]  /*0440*/  @UP2 ULDC UR14, c[0x0][0x10] ;  /* 0x00000400000e2ab9 */ /* 0x000fe20000000800 */
[----:B------:R-:W-:Y:S01]  /*0450*/  @UP2 UMOV UR9, URZ ;  /* 0x0000003f00092c82 */ /* 0x000fe20008000000 */
[----:B------:R-:W-:Y:S01]  /*0460*/  @!UP2 ULDC UR11, c[0x0][0xc] ;  /* 0x00000300000baab9 */ /* 0x000fe20000000800 */
[----:B-----5:R-:W-:Y:S01]  /*0470*/  ISETP.NE.OR P0, PT, R0, RZ, !P0 ;  /* 0x000000ff0000720c */ /* 0x020fe20004705670 */
[----:B-1----:R-:W-:Y:S02]  /*0480*/  @UP2 UMOV UR7, UR17 ;  /* 0x0000001100072c82 */ /* 0x002fe40008000000 */
[----:B------:R-:W-:Y:S01]  /*0490*/  @UP2 UMOV UR8, UR7 ;  /* 0x0000000700082c82 */ /* 0x000fe20008000000 */
[----:B------:R-:W-:Y:S01]  /*04a0*/  @!UP2 UMOV UR7, UR17 ;  /* 0x000000110007ac82 */ /* 0x000fe20008000000 */
[----:B0-----:R-:W-:-:S08]  /*04b0*/  @UP2 UIMAD.WIDE.U32 UR14, UR4, UR14, UR8 ;  /* 0x0000000e040e22a5 */ /* 0x001fd0000f8e0008 */
[----:B------:R-:W-:Y:S01]  /*04c0*/  VOTEU.ALL UP0, P0 ;  /* 0x00000000003f7886 */ /* 0x000fe20000000000 */
[----:B------:R-:W-:Y:S01]  /*04d0*/  VOTEU.ALL UP1, P0 ;  /* 0x00000000003f7886 */ /* 0x000fe20000020000 */
[----:B------:R-:W-:Y:S01]  /*04e0*/  IMAD.U32 R2, RZ, RZ, UR14 ;  /* 0x0000000eff027e24 */ /* 0x000fe2000f8e00ff */
[----:B------:R-:W-:Y:S02]  /*04f0*/  MOV R3, UR15 ;  /* 0x0000000f00037c02 */ /* 0x000fe40008000f00 */
[----:B------:R-:W0:Y:S01]  /*0500*/  @!UP0 S2UR UR6, SR_CgaCtaId ;  /* 0x00000000000689c3 */ /* 0x000e220000008800 */
[----:B------:R-:W-:Y:S01]  /*0510*/  @!UP0 UMOV UR5, 0x400 ;  /* 0x0000040000058882 */ /* 0x000fe20000000000 */
[----:B------:R-:W-:-:S04]  /*0520*/  @!UP0 UIADD3 UR12, -UR12, 0x100000, URZ ;  /* 0x001000000c0c8890 */ /* 0x000fc8000fffe13f */
[----:B------:R-:W-:Y:S02]  /*0530*/  @!UP0 USHF.L.U32 UR13, UR12, 0xb, URZ ;  /* 0x0000000b0c0d8899 */ /* 0x000fe4000800063f */
[----:B------:R-:W-:Y:S02]  /*0540*/  @!UP0 USHF.L.U32 UR12, UR12, 0x1, URZ ;  /* 0x000000010c0c8899 */ /* 0x000fe4000800063f */
[----:B0-----:R-:W-:Y:S01]  /*0550*/  @!UP0 ULEA UR16, UR6, UR5, 0x18 ;  /* 0x0000000506108291 */ /* 0x001fe2000f8ec03f */
[----:B------:R-:W-:Y:S01]  /*0560*/  VOTEU.ALL UP0, P0 ;  /* 0x00000000003f7886 */ /* 0x000fe20000000000 */
[----:B------:R-:W-:Y:S01]  /*0570*/  PLOP3.LUT P0, PT, PT, PT, UP2, 0x80, 0x0 ;  /* 0x000000000000781c */ /* 0x000fe20003f0f028 */
[----:B------:R-:W-:Y:S01]  /*0580*/  UMOV UR5, URZ ;  /* 0x0000003f00057c82 */ /* 0x000fe20008000000 */
[----:B------:R-:W-:Y:S01]  /*0590*/  @UP2 UMOV UR6, URZ ;  /* 0x0000003f00062c82 */ /* 0x000fe20008000000 */
[----:B------:R-:W-:Y:S02]  /*05a0*/  @!UP2 UIMAD.WIDE.U32 UR8, UR11, UR7, UR4 ;  /* 0x000000070b08a2a5 */ /* 0x000fe4000f8e0004 */
[----:B------:R-:W-:-:S04]  /*05b0*/  @UP2 UIADD3 UR6, UR15, UR6, URZ ;  /* 0x000000060f062290 */ /* 0x000fc8000fffe03f */
[----:B------:R-:W-:Y:S01]  /*05c0*/  MOV R5, UR9 ;  /* 0x0000000900057c02 */ /* 0x000fe20008000f00 */
[----:B------:R-:W0:Y:S02]  /*05d0*/  FENCE.VIEW.ASYNC.S ;  /* 0x00000000000073c6 */ /* 0x000e240000000000 */
[----:B0-----:R0:W2:Y:S01]  /*05e0*/  @!UP0 SYNCS.EXCH.64 URZ, [UR16+0x30], UR12 ;  /* 0x0000300c103f85b2 */ /* 0x0010a20008000100 */
[----:B------:R-:W-:Y:S02]  /*05f0*/  @P2 IMAD.U32 R6, RZ, RZ, UR6 ;  /* 0x00000006ff062e24 */ /* 0x000fe4000f8e00ff */
[----:B------:R-:W-:Y:S01]  /*0600*/  @P0 IMAD.MOV.U32 R7, RZ, RZ, R2 ;  /* 0x000000ffff070224 */ /* 0x000fe200078e0002 */
[----:B------:R-:W-:Y:S01]  /*0610*/  MOV R2, UR8 ;  /* 0x0000000800027c02 */ /* 0x000fe20008000f00 */
[----:B------:R-:W-:Y:S02]  /*0620*/  @!P4 IMAD.MOV.U32 R6, RZ, RZ, R5 ;  /* 0x000000ffff06c224 */ /* 0x000fe400078e0005 */
[----:B------:R-:W-:-:S02]  /*0630*/  IMAD.U32 R3, RZ, RZ, UR9 ;  /* 0x00000009ff037e24 */ /* 0x000fc4000f8e00ff */
[----:B------:R-:W-:Y:S01]  /*0640*/  @!P3 IMAD.MOV.U32 R7, RZ, RZ, R2 ;  /* 0x000000ffff07b224 */ /* 0x000fe200078e0002 */
[----:B------:R0:W-:Y:S01]  /*0650*/  STL [R1+0x200], R6 ;  /* 0x0002000601007387 */ /* 0x0001e20000100800 */
[----:B------:R-:W-:-:S03]  /*0660*/  IMAD.U32 R4, RZ, RZ, UR8 ;  /* 0x00000008ff047e24 */ /* 0x000fc6000f8e00ff */
[----:B------:R0:W-:Y:S01]  /*0670*/  STL [R1+0x204], R7 ;  /* 0x0002040701007387 */ /* 0x0001e20000100800 */
[----:B------:R0:W2:Y:S01]  /*0680*/  @!UP1 SYNCS.EXCH.64 URZ, [UR16+0x38], UR12 ;  /* 0x0000380c103f95b2 */ /* 0x0000a20008000100 */
[----:B------:R-:W-:Y:S01]  /*0690*/  NOP ;  /* 0x0000000000007918 */ /* 0x000fe20000000000 */
[----:B--234-:R-:W-:Y:S06]  /*06a0*/  BAR.SYNC.DEFER_BLOCKING 0x0 ;  /* 0x0000000000007b1d */ /* 0x01cfec0000010000 */
[----:B------:R-:W-:Y:S05]  /*06b0*/  @!P1 BRA `(.L_x_3) ;  /* 0x0000032800cc9947 */ /* 0x000fea0003800000 */
[----:B------:R-:W-:-:S06]  /*06c0*/  UISETP.GT.U32.AND UP0, UPT, UR18, 0x1, UPT ;  /* 0x000000011200788c */ /* 0x000fcc000bf04070 */
[----:B------:R-:W-:-:S13]  /*06d0*/  PLOP3.LUT P0, PT, PT, PT, UP0, 0x80, 0x0 ;  /* 0x000000000000781c */ /* 0x000fda0003f0f008 */
[----:B0-----:R-:W-:Y:S05]  /*06e0*/  @P0 EXIT ;  /* 0x000000000000094d */ /* 0x001fea0003800000 */
[----:B------:R-:W-:Y:S01]  /*06f0*/  ULDC.64 UR8, c[0x0][0x850] ;  /* 0x0002140000087ab9 */ /* 0x000fe20000000a00 */
[----:B------:R-:W-:Y:S01]  /*0700*/  UMOV UR44, 0xffffffff ;  /* 0xffffffff002c7882 */ /* 0x000fe20000000000 */
[----:B------:R-:W-:Y:S01]  /*0710*/  ISETP.GE.U32.AND P0, PT, R7, UR8, PT ;  /* 0x0000000807007c0c */ /* 0x000fe2000bf06070 */
[----:B------:R-:W-:Y:S01]  /*0720*/  UMOV UR42, 0xffffffff ;  /* 0xffffffff002a7882 */ /* 0x000fe20000000000 */
[----:B------:R-:W-:Y:S01]  /*0730*/  UMOV UR45, 0xffffffff ;  /* 0xffffffff002d7882 */ /* 0x000fe20000000000 */
[----:B------:R-:W-:Y:S02]  /*0740*/  PRMT R0, RZ, 0x7610, R0 ;  /* 0x00007610ff007816 */ /* 0x000fe40000000000 */
[----:B------:R-:W-:-:S13]  /*0750*/  ISETP.GE.U32.AND.EX P0, PT, R6, UR9, PT, P0 ;  /* 0x0000000906007c0c */ /* 0x000fda000bf06100 */
[----:B------:R-:W-:Y:S05]  /*0760*/  @P0 BRA `(.L_x_4) ;  /* 0x0000000400800947 */ /* 0x000fea0003800000 */
[----:B------:R-:W-:Y:S01]  /*0770*/  I2FP.F32.U32 R0, UR4 ;  /* 0x0000000400007c45 */ /* 0x000fe20008201000 */
[----:B------:R-:W-:Y:S01]  /*0780*/  ULDC.64 UR16, c[0x0][0x828] ;  /* 0x00020a0000107ab9 */ /* 0x000fe20000000a00 */
[----:B------:R-:W-:Y:S01]  /*0790*/  ULDC UR6, c[0x0][0x150] ;  /* 0x0000540000067ab9 */ /* 0x000fe20000000800 */
[----:B------:R-:W-:Y:S01]  /*07a0*/  ISETP.NE.U32.AND P0, PT, RZ, UR16, PT ;  /* 0x00000010ff007c0c */ /* 0x000fe2000bf05070 */
[----:B------:R-:W-:Y:S01]  /*07b0*/  ULDC UR15, c[0x0][0x830] ;  /* 0x00020c00000f7ab9 */ /* 0x000fe20000000800 */
[----:B------:R-:W-:Y:S01]  /*07c0*/  FMUL R0, R0, UR6 ;  /* 0x0000000600007c20 */ /* 0x000fe20008400000 */
[----:B------:R-:W-:Y:S01]  /*07d0*/  R2UR UR18, R7 ;  /* 0x00000000071272ca */ /* 0x000fe200000e0000 */
[----:B------:R-:W-:Y:S01]  /*07e0*/  ULDC UR20, c[0x0][0x154] ;  /* 0x0000550000147ab9 */ /* 0x000fe20000000800 */
[----:B------:R-:W-:Y:S01]  /*07f0*/  ISETP.NE.AND.EX P0, PT, RZ, UR17, PT, P0 ;  /* 0x00000011ff007c0c */ /* 0x000fe2000bf05300 */
[----:B------:R0:W1:Y:S01]  /*0800*/  F2I.U32.TRUNC.NTZ R2, R0 ;  /* 0x0000000000027305 */ /* 0x000062000020f000 */
[----:B------:R-:W-:-:S02]  /*0810*/  R2UR UR19, R6 ;  /* 0x00000000061372ca */ /* 0x000fc400000e0000 */
[----:B------:R-:W-:Y:S02]  /*0820*/  R2UR UR8, R7 ;  /* 0x00000000070872ca */ /* 0x000fe400000e0000 */
[----:B------:R-:W-:-:S07]  /*0830*/  R2UR UR9, R6 ;  /* 0x00000000060972ca */ /* 0x000fce00000e0000 */
[----:B0-----:R-:W-:Y:S08]  /*0840*/  @!P0 BRA `(.L_x_5) ;  /* 0x0000000000308947 */ /* 0x001ff00003800000 */
[----:B------:R-:W-:Y:S01]  /*0850*/  R2UR UR8, R7 ;  /* 0x00000000070872ca */ /* 0x000fe200000e0000 */
[----:B------:R-:W-:Y:S01]  /*0860*/  ULDC UR6, c[0x0][0x834] ;  /* 0x00020d0000067ab9 */ /* 0x000fe20000000800 */
[----:B------:R-:W-:-:S11]  /*0870*/  R2UR UR14, R6 ;  /* 0x00000000060e72ca */ /* 0x000fd600000e0000 */
[----:B------:R-:W-:-:S04]  /*0880*/  UIADD3 UR6, UP0, UR8, UR6, URZ ;  /* 0x0000000608067290 */ /* 0x000fc8000ff1e03f */
[----:B------:R-:W-:-:S04]  /*0890*/  UIADD3.X UR14, URZ, UR14, URZ, UP0, !UPT ;  /* 0x0000000e3f0e7290 */ /* 0x000fc800087fe43f */
[----:B------:R-:W-:-:S04]  /*08a0*/  UIMAD.WIDE.U32 UR8, UR14, UR16, URZ ;  /* 0x000000100e0872a5 */ /* 0x000fc8000f8e003f */
[----:B------:R-:W-:Y:S02]  /*08b0*/  UIMAD.WIDE.U32 UR10, UP0, UR6, UR17, UR8 ;  /* 0x00000011060a72a5 */ /* 0x000fe4000f800008 */
[----:B------:R-:W-:Y:S02]  /*08c0*/  UIMAD.WIDE.U32 UR8, UR6, UR16, URZ ;  /* 0x00000010060872a5 */ /* 0x000fe4000f8e003f */
[----:B------:R-:W-:Y:S02]  /*08d0*/  UIADD3.X UR13, URZ, URZ, URZ, UP0, !UPT ;  /* 0x0000003f3f0d7290 */ /* 0x000fe400087fe43f */
[----:B------:R-:W-:Y:S01]  /*08e0*/  UIADD3 URZ, UP0, UR9, UR10, URZ ;  /* 0x0000000a093f7290 */ /* 0x000fe2000ff1e03f */
[----:B------:R-:W-:-:S03]  /*08f0*/  UMOV UR12, UR11 ;  /* 0x0000000b000c7c82 */ /* 0x000fc60008000000 */
[----:B------:R-:W-:-:S12]  /*0900*/  UIMAD.WIDE.U32.X UR8, UR14, UR17, UR12, UP0 ;  /* 0x000000110e0872a5 */ /* 0x000fd800080e040c */
.L_x_5:
[----:B------:R-:W-:Y:S01]  /*0910*/  USHF.R.U64 UR45, UR8, UR15, UR9 ;  /* 0x0000000f082d7299 */ /* 0x000fe20008001209 */
[----:B------:R-:W-:Y:S01]  /*0920*/  I2FP.F32.U32 R0, UR7 ;  /* 0x0000000700007c45 */ /* 0x000fe20008201000 */
[----:B------:R-:W-:Y:S01]  /*0930*/  USHF.R.U32.HI UR5, URZ, UR15, UR9 ;  /* 0x0000000f3f057299 */ /* 0x000fe20008011609 */
[----:B-1----:R-:W-:Y:S01]  /*0940*/  R2UR UR12, R2 ;  /* 0x00000000020c72ca */ /* 0x002fe200000e0000 */
[----:B------:R-:W-:Y:S02]  /*0950*/  UIADD3 UR6, UP0, URZ, -UR45, URZ ;  /* 0x8000002d3f067290 */ /* 0x000fe4000ff1e03f */
[----:B------:R-:W-:Y:S01]  /*0960*/  FMUL R0, R0, UR20 ;  /* 0x0000001400007c20 */ /* 0x000fe20008400000 */
[----:B------:R-:W-:Y:S01]  /*0970*/  ULDC.64 UR8, c[0x0][0x820] ;  /* 0x0002080000087ab9 */ /* 0x000fe20000000a00 */
[----:B------:R-:W-:Y:S01]  /*0980*/  UIADD3.X UR5, URZ, ~UR5, URZ, UP0, !UPT ;  /* 0x800000053f057290 */ /* 0x000fe200087fe43f */
[----:B------:R-:W-:Y:S01]  /*0990*/  UMOV UR10, UR18 ;  /* 0x00000012000a7c82 */ /* 0x000fe20008000000 */
[----:B------:R-:W-:-:S02]  /*09a0*/  UMOV UR11, UR19 ;  /* 0x00000013000b7c82 */ /* 0x000fc40008000000 */
[----:B------:R-:W-:Y:S01]  /*09b0*/  UIMAD UR5, UR5, UR8, URZ ;  /* 0x00000008050572a4 */ /* 0x000fe2000f8e023f */
[----:B------:R-:W0:Y:S01]  /*09c0*/  F2I.U32.TRUNC.NTZ R0, R0 ;  /* 0x0000000000007305 */ /* 0x000e22000020f000 */
[----:B------:R-:W-:Y:S02]  /*09d0*/  UIMAD.WIDE.U32 UR10, UR6, UR8, UR10 ;  /* 0x00000008060a72a5 */ /* 0x000fe4000f8e000a */
[----:B------:R-:W-:Y:S01]  /*09e0*/  UIMAD UR6, UR6, UR9, UR5 ;  /* 0x00000009060672a4 */ /* 0x000fe2000f8e0205 */
[----:B------:R-:W-:Y:S01]  /*09f0*/  ULDC UR21, c[0x0][0x858] ;  /* 0x0002160000157ab9 */ /* 0x000fe20000000800 */
[----:B------:R-:W-:Y:S02]  /*0a00*/  UMOV UR19, 0xffffffff ;  /* 0xffffffff00137882 */ /* 0x000fe40000000000 */
[----:B------:R-:W-:Y:S01]  /*0a10*/  UIADD3 UR6, UR11, UR6, URZ ;  /* 0x000000060b067290 */ /* 0x000fe2000fffe03f */
[----:B------:R-:W-:Y:S01]  /*0a20*/  ULDC UR15, c[0x0][0x818] ;  /* 0x00020600000f7ab9 */ /* 0x000fe20000000800 */
[----:B------:R-:W-:Y:S01]  /*0a30*/  ULDC.64 UR8, c[0x0][0x840] ;  /* 0x0002100000087ab9 */ /* 0x000fe20000000a00 */
[----:B------:R-:W-:Y:S01]  /*0a40*/  USHF.L.U32 UR11, UR19, UR21, URZ ;  /* 0x00000015130b7299 */ /* 0x000fe2000800063f */
[----:B------:R-:W-:Y:S01]  /*0a50*/  ISETP.NE.U32.AND P0, PT, RZ, UR8, PT ;  /* 0x00000008ff007c0c */ /* 0x000fe2000bf05070 */
[----:B------:R-:W-:-:S02]  /*0a60*/  USHF.R.U64 UR19, UR10, UR15, UR6 ;  /* 0x0000000f0a137299 */ /* 0x000fc40008001206 */
[----:B------:R-:W-:Y:S01]  /*0a70*/  USHF.R.U32.HI UR10, URZ, UR15, UR6 ;  /* 0x0000000f3f0a7299 */ /* 0x000fe20008011606 */
[----:B0-----:R-:W-:Y:S01]  /*0a80*/  R2UR UR14, R0 ;  /* 0x00000000000e72ca */ /* 0x001fe200000e0000 */
[----:B------:R-:W-:Y:S01]  /*0a90*/  ULDC UR17, c[0x0][0x808] ;  /* 0x0002020000117ab9 */ /* 0x000fe20000000800 */
[----:B------:R-:W-:Y:S01]  /*0aa0*/  ISETP.NE.AND.EX P0, PT, RZ, UR9, PT, P0 ;  /* 0x00000009ff007c0c */ /* 0x000fe2000bf05300 */
[----:B------:R-:W-:Y:S02]  /*0ab0*/  USHF.R.U64 UR23, UR19, UR17, UR10 ;  /* 0x0000001113177299 */ /* 0x000fe4000800120a */
[----:B------:R-:W-:Y:S01]  /*0ac0*/  USHF.R.U32.HI UR10, URZ, UR17, UR10 ;  /* 0x000000113f0a7299 */ /* 0x000fe2000801160a */
[----:B------:R-:W-:Y:S01]  /*0ad0*/  UMOV UR16, 0x1 ;  /* 0x0000000100107882 */ /* 0x000fe20000000000 */
[----:B------:R-:W-:Y:S02]  /*0ae0*/  UIADD3 UR12, -UR12, URZ, URZ ;  /* 0x0000003f0c0c7290 */ /* 0x000fe4000fffe13f */
[----:B------:R-:W-:-:S02]  /*0af0*/  USHF.R.U64 UR24, UR23, UR21, UR10 ;  /* 0x0000001517187299 */ /* 0x000fc4000800120a */
[----:B------:R-:W-:Y:S01]  /*0b00*/  USHF.L.U32 UR6, UR16, UR21, URZ ;  /* 0x0000001510067299 */ /* 0x000fe2000800063f */
[----:B------:R-:W-:Y:S01]  /*0b10*/  ULDC UR13, c[0x0][0x144] ;  /* 0x00005100000d7ab9 */ /* 0x000fe20000000800 */
[----:B------:R-:W-:Y:S01]  /*0b20*/  ULDC UR5, c[0x0][0x800] ;  /* 0x0002000000057ab9 */ /* 0x000fe20000000800 */
[----:B------:R-:W-:Y:S02]  /*0b30*/  ULOP3.LUT UR16, URZ, UR11, URZ, 0x33, !UPT ;  /* 0x0000000b3f107292 */ /* 0x000fe4000f8e333f */
[----:B------:R-:W-:Y:S02]  /*0b40*/  USHF.R.U32.HI UR11, URZ, UR21, UR10 ;  /* 0x000000153f0b7299 */ /* 0x000fe4000801160a */
[----:B------:R-:W-:Y:S02]  /*0b50*/  UIADD3 UR18, UR5, -0x1, URZ ;  /* 0xffffffff05127890 */ /* 0x000fe4000fffe03f */
[----:B------:R-:W-:Y:S02]  /*0b60*/  UIADD3 UR20, -UR14, URZ, URZ ;  /* 0x0000003f0e147290 */ /* 0x000fe4000fffe13f */
[----:B------:R-:W-:Y:S01]  /*0b70*/  UIMAD UR4, UR13, UR12, UR4 ;  /* 0x0000000c0d0472a4 */ /* 0x000fe2000f8e0204 */
[----:B------:R-:W-:Y:S01]  /*0b80*/  ULDC UR25, c[0x0][0x148] ;  /* 0x0000520000197ab9 */ /* 0x000fe20000000800 */
[----:B------:R-:W-:Y:S01]  /*0b90*/  ULDC UR21, c[0x0][0x848] ;  /* 0x0002120000157ab9 */ /* 0x000fe20000000800 */
[----:B------:R-:W-:Y:S01]  /*0ba0*/  ULDC UR22, c[0x0][0x838] ;  /* 0x00020e0000167ab9 */ /* 0x000fe20000000800 */
[----:B------:R-:W-:Y:S01]  /*0bb0*/  UMOV UR10, UR24 ;  /* 0x00000018000a7c82 */ /* 0x000fe20008000000 */
[----:B------:R-:W-:Y:S07]  /*0bc0*/  @!P0 BRA `(.L_x_6) ;  /* 0x0000000000308947 */ /* 0x000fee0003800000 */
[----:B------:R-:W-:Y:S02]  /*0bd0*/  ULDC UR14, c[0x0][0x84c] ;  /* 0x00021300000e7ab9 */ /* 0x000fe40000000800 */
        /* <DEDUP_REMOVED lines=8> */
[----:B------:R-:W-:-:S07]  /*0c60*/  UIMAD.WIDE.U32.X UR8, UR17, UR9, UR14, UP0 ;  /* 0x00000009110872a5 */ /* 0x000fce00080e040e */
[----:B------:R-:W-:Y:S01]  /*0c70*/  UMOV UR10, UR8 ;  /* 0x00000008000a7c82 */ /* 0x000fe20008000000 */
[----:B------:R-:W-:-:S05]  /*0c80*/  UMOV UR11, UR9 ;  /* 0x00000009000b7c82 */ /* 0x000fca0008000000 */
.L_x_6:
[----:B------:R-:W-:Y:S01]  /*0c90*/  UISETP.NE.AND UP0, UPT, UR41, URZ, UPT ;  /* 0x0000003f2900728c */ /* 0x000fe2000bf05270 */
[----:B------:R-:W-:Y:S01]  /*0ca0*/  MOV R0, 0x1 ;  /* 0x0000000100007802 */ /* 0x000fe20000000f00 */
[----:B------:R-:W-:Y:S02]  /*0cb0*/  USHF.R.U64 UR8, UR10, UR21, UR11 ;  /* 0x000000150a087299 */ /* 0x000fe4000800120b */
[----:B------:R-:W-:Y:S02]  /*0cc0*/  ULOP3.LUT UR16, UR23, UR16, URZ, 0xc0, !UPT ;  /* 0x0000001017107292 */ /* 0x000fe4000f8ec03f */
[----:B------:R-:W-:Y:S02]  /*0cd0*/  ULOP3.LUT UR18, UR19, UR18, URZ, 0xc0, !UPT ;  /* 0x0000001213127292 */ /* 0x000fe4000f8ec03f */
[----:B------:R-:W-:-:S03]  /*0ce0*/  UIMAD UR16, UR6, UR8, UR16 ;  /* 0x00000008061072a4 */ /* 0x000fc6000f8e0210 */
[----:B------:R-:W-:Y:S02]  /*0cf0*/  @UP0 UIMAD UR4, UR25, UR20, UR7 ;  /* 0x00000014190402a4 */ /* 0x000fe4000f8e0207 */
[----:B------:R-:W-:-:S04]  /*0d00*/  UIADD3 UR7, -UR8, URZ, URZ ;  /* 0x0000003f08077290 */ /* 0x000fc8000fffe13f */
[----:B------:R-:W-:-:S03]  /*0d10*/  UIMAD UR6, UR7, UR22, UR24 ;  /* 0x00000016070672a4 */ /* 0x000fc6000f8e0218 */
[----:B------:R-:W-:Y:S01]  /*0d20*/  ULDC UR7, c[0x0][0x810] ;  /* 0x0002040000077ab9 */ /* 0x000fe20000000800 */
[----:B------:R-:W-:Y:S02]  /*0d30*/  UIMAD UR6, UR6, UR5, UR18 ;  /* 0x00000005060672a4 */ /* 0x000fe4000f8e0212 */
[----:B------:R-:W-:-:S04]  /*0d40*/  UIMAD UR4, UR16, UR7, UR4 ;  /* 0x00000007100472a4 */ /* 0x000fc8000f8e0204 */
[----:B------:R-:W-:Y:S02]  /*0d50*/  USEL UR42, UR6, UR4, !UP0 ;  /* 0x00000004062a7287 */ /* 0x000fe4000c000000 */
[----:B------:R-:W-:-:S12]  /*0d60*/  USEL UR44, UR4, UR6, !UP0 ;  /* 0x00000006042c7287 */ /* 0x000fd8000c000000 */
.L_x_4:
[----:B------:R-:W-:-:S08]  /*0d70*/  NOP ;  /* 0x0000000000007918 */ /* 0x000fd00000000000 */
[----:B------:R-:W0:Y:S02]  /*0d80*/  USETMAXREG.TRY_ALLOC.CTAPOOL UP0, 0xf0 ;  /* 0x000000f0000079c8 */ /* 0x000e240008000600 */
[----:B0-----:R-:W-:-:S13]  /*0d90*/  PLOP3.LUT P0, PT, PT, PT, UP0, 0x80, 0x0 ;  /* 0x000000000000781c */ /* 0x001fda0003f0f008 */
[----:B------:R-:W-:Y:S05]  /*0da0*/  @!P0 BRA `(.L_x_4) ;  /* 0xfffffffc00f08947 */ /* 0x000fea000383ffff */
[----:B------:R-:W-:Y:S01]  /*0db0*/  ULDC.64 UR4, c[0x0][0x798] ;  /* 0x0001e60000047ab9 */ /* 0x000fe20000000a00 */
[----:B------:R-:W-:Y:S01]  /*0dc0*/  ULDC.64 UR36, c[0x0][0x208] ;  /* 0x0000820000247ab9 */ /* 0x000fe20000000a00 */
[----:B------:R-:W-:-:S04]  /*0dd0*/  ISETP.NE.U32.AND P0, PT, RZ, UR4, PT ;  /* 0x00000004ff007c0c */ /* 0x000fc8000bf05070 */
[----:B------:R-:W-:-:S13]  /*0de0*/  ISETP.NE.AND.EX P0, PT, RZ, UR5, PT, P0 ;  /* 0x00000005ff007c0c */ /* 0x000fda000bf05300 */
[----:B------:R-:W-:Y:S05]  /*0df0*/  @!P0 BRA `(.L_x_7) ;  /* 0x00000000001c8947 */ /* 0x000fea0003800000 */
[----:B------:R-:W0:Y:S02]  /*0e00*/  LDC.64 R2, c[0x0][0x798] ;  /* 0x0001e600ff027b82 */ /* 0x000e240000000a00 */
[----:B0-----:R-:W2:Y:S02]  /*0e10*/  LDG.E.64 R2, desc[UR36][R2.64] ;  /* 0x0000002402027981 */ /* 0x001ea4000c1e1b00 */
[----:B--2---:R-:W-:-:S04]  /*0e20*/  ISETP.NE.U32.AND P0, PT, R2, RZ, PT ;  /* 0x000000ff0200720c */ /* 0x004fc80003f05070 */
[----:B------:R-:W-:-:S13]  /*0e30*/  ISETP.NE.AND.EX P0, PT, R3, RZ, PT, P0 ;  /* 0x000000ff0300720c */ /* 0x000fda0003f05300 */
[----:B------:R-:W-:Y:S05]  /*0e40*/  @!P0 BRA `(.L_x_7) ;  /* 0x0000000000088947 */ /* 0x000fea0003800000 */
[----:B------:R0:W5:Y:S01]  /*0e50*/  LD.E R2, desc[UR36][R2.64] ;  /* 0x0000002402027980 */ /* 0x000162000c101900 */
[----:B------:R-:W-:Y:S05]  /*0e60*/  BRA `(.L_x_8) ;  /* 0x0000000000247947 */ /* 0x000fea0003800000 */
.L_x_7:
[----:B------:R-:W-:Y:S02]  /*0e70*/  ULDC.64 UR4, c[0x0][0x788] ;  /* 0x0001e20000047ab9 */ /* 0x000fe40000000a00 */
[----:B------:R-:W-:-:S04]  /*0e80*/  ISETP.NE.U32.AND P0, PT, RZ, UR4, PT ;  /* 0x00000004ff007c0c */ /* 0x000fc8000bf05070 */
[----:B------:R-:W-:-:S13]  /*0e90*/  ISETP.NE.AND.EX P0, PT, RZ, UR5, PT, P0 ;  /* 0x00000005ff007c0c */ /* 0x000fda000bf05300 */
[----:B------:R-:W-:Y:S05]  /*0ea0*/  @!P0 BRA `(.L_x_9) ;  /* 0x00000000000c8947 */ /* 0x000fea0003800000 */
[----:B------:R-:W0:Y:S02]  /*0eb0*/  LDC.64 R2, c[0x0][0x788] ;  /* 0x0001e200ff027b82 */ /* 0x000e240000000a00 */
[----:B0-----:R1:W5:Y:S01]  /*0ec0*/  LDG.E R2, desc[UR36][R2.64] ;  /* 0x0000002402027981 */ /* 0x001362000c1e1900 */
[----:B------:R-:W-:Y:S05]  /*0ed0*/  BRA `(.L_x_8) ;  /* 0x0000000000087947 */ /* 0x000fea0003800000 */
.L_x_9:
[----:B------:R-:W-:Y:S02]  /*0ee0*/  ULDC UR4, c[0x0][0x780] ;  /* 0x0001e00000047ab9 */ /* 0x000fe40000000800 */
[----:B------:R-:W-:-:S07]  /*0ef0*/  IMAD.U32 R2, RZ, RZ, UR4 ;  /* 0x00000004ff027e24 */ /* 0x000fce000f8e00ff */
.L_x_8:
[----:B------:R-:W-:Y:S02]  /*0f00*/  ULDC.64 UR4, c[0x0][0x7a0] ;  /* 0x0001e80000047ab9 */ /* 0x000fe40000000a00 */
[----:B------:R-:W-:-:S04]  /*0f10*/  ISETP.NE.U32.AND P0, PT, RZ, UR4, PT ;  /* 0x00000004ff007c0c */ /* 0x000fc8000bf05070 */
[----:B------:R-:W-:-:S13]  /*0f20*/  ISETP.NE.AND.EX P0, PT, RZ, UR5, PT, P0 ;  /* 0x00000005ff007c0c */ /* 0x000fda000bf05300 */
[----:B------:R-:W-:Y:S05]  /*0f30*/  @!P0 BRA `(.L_x_10) ;  /* 0x00000000001c8947 */ /* 0x000fea0003800000 */
[----:B------:R-:W2:Y:S02]  /*0f40*/  LDC.64 R4, c[0x0][0x7a0] ;  /* 0x0001e800ff047b82 */ /* 0x000ea40000000a00 */
[----:B--2---:R-:W2:Y:S02]  /*0f50*/  LDG.E.64 R4, desc[UR36][R4.64] ;  /* 0x0000002404047981 */ /* 0x004ea4000c1e1b00 */
[----:B--2---:R-:W-:-:S04]  /*0f60*/  ISETP.NE.U32.AND P0, PT, R4, RZ, PT ;  /* 0x000000ff0400720c */ /* 0x004fc80003f05070 */
[----:B------:R-:W-:-:S13]  /*0f70*/  ISETP.NE.AND.EX P0, PT, R5, RZ, PT, P0 ;  /* 0x000000ff0500720c */ /* 0x000fda0003f05300 */
[----:B------:R-:W-:Y:S05]  /*0f80*/  @!P0 BRA `(.L_x_10) ;  /* 0x0000000000088947 */ /* 0x000fea0003800000 */
[----:B------:R2:W5:Y:S01]  /*0f90*/  LD.E R16, desc[UR36][R4.64] ;  /* 0x0000002404107980 */ /* 0x000562000c101900 */
[----:B------:R-:W-:Y:S05]  /*0fa0*/  BRA `(.L_x_11) ;  /* 0x0000000000247947 */ /* 0x000fea0003800000 */
.L_x_10:
[----:B------:R-:W-:Y:S02]  /*0fb0*/  ULDC.64 UR4, c[0x0][0x790] ;  /* 0x0001e40000047ab9 */ /* 0x000fe40000000a00 */
[----:B------:R-:W-:-:S04]  /*0fc0*/  ISETP.NE.U32.AND P0, PT, RZ, UR4, PT ;  /* 0x00000004ff007c0c */ /* 0x000fc8000bf05070 */
[----:B------:R-:W-:-:S13]  /*0fd0*/  ISETP.NE.AND.EX P0, PT, RZ, UR5, PT, P0 ;  /* 0x00000005ff007c0c */ /* 0x000fda000bf05300 */
[----:B------:R-:W-:Y:S05]  /*0fe0*/  @!P0 BRA `(.L_x_12) ;  /* 0x00000000000c8947 */ /* 0x000fea0003800000 */
[----:B------:R-:W2:Y:S02]  /*0ff0*/  LDC.64 R16, c[0x0][0x790] ;  /* 0x0001e400ff107b82 */ /* 0x000ea40000000a00 */
[----:B--2---:R3:W5:Y:S01]  /*1000*/  LDG.E R16, desc[UR36][R16.64] ;  /* 0x0000002410107981 */ /* 0x004762000c1e1900 */
[----:B------:R-:W-:Y:S05]  /*1010*/  BRA `(.L_x_11) ;  /* 0x0000000000087947 */ /* 0x000fea0003800000 */
.L_x_12:
[----:B------:R-:W-:Y:S02]  /*1020*/  ULDC UR4, c[0x0][0x784] ;  /* 0x0001e10000047ab9 */ /* 0x000fe40000000800 */
[----:B------:R-:W-:-:S07]  /*1030*/  IMAD.U32 R16, RZ, RZ, UR4 ;  /* 0x00000004ff107e24 */ /* 0x000fce000f8e00ff */
.L_x_11:
[----:B------:R-:W-:-:S13]  /*1040*/  LOP3.LUT P0, RZ, R0, 0xff, RZ, 0xc0, !PT ;  /* 0x000000ff00ff7812 */ /* 0x000fda000780c0ff */
[----:B------:R-:W-:Y:S05]  /*1050*/  @!P0 EXIT ;  /* 0x000000000000894d */ /* 0x000fea0003800000 */
[----:B------:R-:W-:Y:S01]  /*1060*/  ULDC UR4, c[0x0][0x28c] ;  /* 0x0000a30000047ab9 */ /* 0x000fe20000000800 */
[----:B------:R-:W-:Y:S01]  /*1070*/  UMOV UR38, URZ ;  /* 0x0000003f00267c82 */ /* 0x000fe20008000000 */
[----:B------:R-:W-:Y:S01]  /*1080*/  UIADD3 UR4, UR4, 0x7f, URZ ;  /* 0x0000007f04047890 */ /* 0x000fe2000fffe03f */
[----:B------:R-:W-:-:S03]  /*1090*/  UMOV UR39, URZ ;  /* 0x0000003f00277c82 */ /* 0x000fc60008000000 */
[----:B------:R-:W-:-:S04]  /*10a0*/  USHF.R.S32.HI UR5, URZ, 0x1f, UR4 ;  /* 0x0000001f3f057899 */ /* 0x000fc80008011404 */
[----:B------:R-:W-:-:S04]  /*10b0*/  ULEA.HI UR5, UR5, UR4, URZ, 0x7 ;  /* 0x0000000405057291 */ /* 0x000fc8000f8f383f */
[----:B------:R-:W-:-:S12]  /*10c0*/  USHF.R.S32.HI UR43, URZ, 0x7, UR5 ;  /* 0x000000073f2b7899 */ /* 0x000fd80008011405 */
.L_x_548:
[----:B------:R-:W4:Y:S01]  /*10d0*/  S2UR UR5, SR_CgaCtaId ;  /* 0x00000000000579c3 */ /* 0x000f220000008800 */
[----:B------:R-:W-:Y:S02]  /*10e0*/  UMOV UR4, 0x400 ;  /* 0x0000040000047882 */ /* 0x000fe40000000000 */
[----:B----4-:R-:W-:-:S04]  /*10f0*/  ULEA UR46, UR5, UR4, 0x18 ;  /* 0x00000004052e7291 */ /* 0x010fc8000f8ec03f */
[----:B------:R-:W-:-:S04]  /*1100*/  UIADD3 UR4, UR46, 0x800, URZ ;  /* 0x000008002e047890 */ /* 0x000fc8000fffe03f */
[----:B------:R-:W-:-:S06]  /*1110*/  ULOP3.LUT UP0, URZ, UR4, 0x3ff, URZ, 0xc0, !UPT ;  /* 0x000003ff043f7892 */ /* 0x000fcc000f80c03f */
[----:B------:R-:W-:-:S13]  /*1120*/  PLOP3.LUT P0, PT, PT, PT, UP0, 0x80, 0x0 ;  /* 0x000000000000781c */ /* 0x000fda0003f0f008 */
[----:B01-3--:R-:W-:Y:S05]  /*1130*/  @!P0 BRA `(.L_x_13) ;  /* 0x0000000000408947 */ /* 0x00bfea0003800000 */
[----:B------:R-:W-:Y:S01]  /*1140*/  MOV R0, 0x0 ;  /* 0x0000000000007802 */ /* 0x000fe20000000f00 */
[----:B------:R-:W-:Y:S01]  /*1150*/  ULDC.64 UR4, c[0x4][0x70] ;  /* 0x01001c0000047ab9 */ /* 0x000fe20000000a00 */
[----:B------:R-:W-:Y:S01]  /*1160*/  ULDC.64 UR6, c[0x4][0x8] ;  /* 0x0100020000067ab9 */ /* 0x000fe20000000a00 */
[----:B--2---:R-:W-:Y:S01]  /*1170*/  MOV R4, UR4 ;  /* 0x0000000400047c02 */ /* 0x004fe20008000f00 */
[----:B------:R2:W4:Y:S01]  /*1180*/  LDC.64 R14, c[0x4][R0] ;  /* 0x01000000000e7b82 */ /* 0x0005220000000a00 */
[----:B------:R-:W-:Y:S01]  /*1190*/  IMAD.U32 R5, RZ, RZ, UR5 ;  /* 0x00000005ff057e24 */ /* 0x000fe2000f8e00ff */
[----:B------:R-:W-:Y:S01]  /*11a0*/  ULDC.64 UR4, c[0x4][0x78] ;  /* 0x01001e0000047ab9 */ /* 0x000fe20000000a00 */
[----:B------:R-:W-:Y:S01]  /*11b0*/  IMAD.U32 R10, RZ, RZ, UR6 ;  /* 0x00000006ff0a7e24 */ /* 0x000fe2000f8e00ff */
[----:B------:R-:W-:Y:S01]  /*11c0*/  MOV R7, UR5 ;  /* 0x0000000500077c02 */ /* 0x000fe20008000f00 */
[----:B------:R-:W-:Y:S01]  /*11d0*/  IMAD.U32 R6, RZ, RZ, UR4 ;  /* 0x00000004ff067e24 */ /* 0x000fe2000f8e00ff */
[----:B------:R-:W-:Y:S01]  /*11e0*/  MOV R8, 0x70 ;  /* 0x0000007000087802 */ /* 0x000fe20000000f00 */
[----:B------:R-:W-:-:S02]  /*11f0*/  IMAD.U32 R11, RZ, RZ, UR7 ;  /* 0x00000007ff0b7e24 */ /* 0x000fc4000f8e00ff */
[----:B------:R-:W-:Y:S02]  /*1200*/  IMAD.MOV.U32 R12, RZ, RZ, 0x1 ;  /* 0x00000001ff0c7424 */ /* 0x000fe400078e00ff */
[----:B--2---:R-:W-:-:S07]  /*1210*/  IMAD.MOV.U32 R13, RZ, RZ, RZ ;  /* 0x000000ffff0d7224 */ /* 0x004fce00078e00ff */
[----:B------:R-:W-:-:S07]  /*1220*/  LEPC R20, `(.L_x_13) ;  /* 0x000000001014794e */ /* 0x000fce0000000000 */
[----:B01-345:R-:W-:Y:S05]  /*1230*/  CALL.ABS.NOINC R14 ;  /* 0x000000000e007343 */ /* 0x03bfea0003c00000 */
.L_x_13:
[----:B---3--:R-:W3:Y:S01]  /*1240*/  S2R R17, SR_TID.X ;  /* 0x0000000000117919 */ /* 0x008ee20000002100 */
[----:B------:R-:W-:-:S06]  /*1250*/  ULOP3.LUT UR4, UR40, 0x1, URZ, 0xfc, !UPT ;  /* 0x0000000128047892 */ /* 0x000fcc000f8efc3f */
[----:B------:R-:W-:Y:S01]  /*1260*/  MOV R0, UR4 ;  /* 0x0000000400007c02 */ /* 0x000fe20008000f00 */
[----:B------:R-:W-:-:S03]  /*1270*/  UMOV UR4, 0xffffffff ;  /* 0xffffffff00047882 */ /* 0x000fc60000000000 */
[----:B------:R-:W-:Y:S02]  /*1280*/  ISETP.NE.AND P0, PT, R0, 0x3, PT ;  /* 0x000000030000780c */ /* 0x000fe40003f05270 */
[----:B---3--:R-:W-:-:S04]  /*1290*/  LOP3.LUT R13, R17, 0x80, RZ, 0xc0, !PT ;  /* 0x00000080110d7812 */ /* 0x008fc800078ec0ff */
[----:B------:R-:W-:Y:S01]  /*12a0*/  SHF.R.U32.HI R13, RZ, 0x7, R13 ;  /* 0x00000007ff0d7819 */ /* 0x000fe2000001160d */
[----:B------:R-:W-:Y:S06]  /*12b0*/  BRA.DIV UR4, `(.L_x_14) ;  /* 0x0000033a04b87947 */ /* 0x000fec000b800000 */
.L_x_577:
[----:B------:R-:W-:Y:S05]  /*12c0*/  @!P0 BRA `(.L_x_15) ;  /* 0x0000000000048947 */ /* 0x000fea0003800000 */
[----:B------:R-:W-:Y:S01]  /*12d0*/  BPT.TRAP 0x1 ;  /* 0x000000040000795c */ /* 0x000fe20000300000 */
.L_x_15:
[----:B01----:R-:W-:Y:S02]  /*12e0*/  IMAD.U32 R3, RZ, RZ, UR39 ;  /* 0x00000027ff037e24 */ /* 0x003fe4000f8e00ff */
[----:B------:R-:W-:-:S03]  /*12f0*/  IMAD.U32 R0, RZ, RZ, UR38 ;  /* 0x00000026ff007e24 */ /* 0x000fc6000f8e00ff */
[----:B------:R-:W-:Y:S02]  /*1300*/  LEA R3, R3, UR46, 0x3 ;  /* 0x0000002e03037c11 */ /* 0x000fe4000f8e18ff */
[----:B------:R-:W-:-:S04]  /*1310*/  SHF.L.U32 R0, R0, 0x1f, RZ ;  /* 0x0000001f00007819 */ /* 0x000fc800000006ff */
[----:B------:R0:W1:Y:S01]  /*1320*/  SYNCS.PHASECHK.TRANS64.TRYWAIT P1, [R3+URZ], R0 ;  /* 0x00000000030075a7 */ /* 0x000062000802017f */
[----:B------:R-:W-:Y:S05]  /*1330*/  @!P0 BRA `(.L_x_16) ;  /* 0x0000000000048947 */ /* 0x000fea0003800000 */
[----:B------:R-:W-:Y:S01]  /*1340*/  BPT.TRAP 0x1 ;  /* 0x000000040000795c */ /* 0x000fe20000300000 */
.L_x_16:
[----:B-1----:R-:W-:Y:S05]  /*1350*/  @P1 BRA `(.L_x_17) ;  /* 0x0000000000081947 */ /* 0x002fea0003800000 */
[----:B------:R-:W1:Y:S02]  /*1360*/  SYNCS.PHASECHK.TRANS64.TRYWAIT P1, [R3+URZ], R0 ;  /* 0x00000000030075a7 */ /* 0x000e64000802017f */
[----:B-1----:R-:W-:Y:S05]  /*1370*/  @!P1 BRA `(.L_x_18) ;  /* 0x0000033800a49947 */ /* 0x002fea0003800000 */
.L_x_17:
[----:B------:R-:W-:Y:S05]  /*1380*/  @!P0 BRA `(.L_x_19) ;  /* 0x0000000000048947 */ /* 0x000fea0003800000 */
[----:B------:R-:W-:Y:S01]  /*1390*/  BPT.TRAP 0x1 ;  /* 0x000000040000795c */ /* 0x000fe20000300000 */
.L_x_19:
[----:B------:R-:W0:Y:S01]  /*13a0*/  S2R R7, SR_TID.X ;  /* 0x0000000000077919 */ /* 0x000e220000002100 */
[----:B------:R-:W-:Y:S01]  /*13b0*/  UIADD3 UR4, UR39, 0x1, URZ ;  /* 0x0000000127047890 */ /* 0x000fe2000fffe03f */
[----:B------:R-:W-:Y:S01]  /*13c0*/  IMAD.MOV.U32 R9, RZ, RZ, 0x10 ;  /* 0x00000010ff097424 */ /* 0x000fe200078e00ff */
[----:B------:R-:W3:Y:S02]  /*13d0*/  LDC R216, c[0x0][0x28c] ;  /* 0x0000a300ffd87b82 */ /* 0x000ee40000000800 */
[----:B------:R-:W-:Y:S02]  /*13e0*/  UISETP.NE.AND UP0, UPT, UR4, 0x2, UPT ;  /* 0x000000020400788c */ /* 0x000fe4000bf05270 */
[----:B------:R-:W-:Y:S02]  /*13f0*/  IMAD.U32 R10, RZ, RZ, UR4 ;  /* 0x00000004ff0a7e24 */ /* 0x000fe4000f8e00ff */
[----:B------:R-:W-:Y:S02]  /*1400*/  USEL UR5, URZ, 0x1, UP0 ;  /* 0x000000013f057887 */ /* 0x000fe40008000000 */
[----:B------:R-:W-:-:S04]  /*1410*/  PLOP3.LUT P1, PT, PT, PT, UP0, 0x80, 0x0 ;  /* 0x000000000000781c */ /* 0x000fc80003f2f008 */
[----:B------:R-:W-:Y:S01]  /*1420*/  IMAD.U32 R12, RZ, RZ, UR5 ;  /* 0x00000005ff0c7e24 */ /* 0x000fe2000f8e00ff */
[----:B------:R-:W-:-:S04]  /*1430*/  SEL R10, R10, RZ, P1 ;  /* 0x000000ff0a0a7207 */ /* 0x000fc80000800000 */
[----:B------:R-:W-:Y:S02]  /*1440*/  LOP3.LUT R12, R12, UR38, RZ, 0x3c, !PT ;  /* 0x000000260c0c7c12 */ /* 0x000fe4000f8e3cff */
[----:B------:R-:W-:Y:S02]  /*1450*/  LEA R11, R10, UR46, 0x3 ;  /* 0x0000002e0a0b7c11 */ /* 0x000fe4000f8e18ff */
[----:B------:R-:W-:Y:S02]  /*1460*/  SHF.L.U32 R28, R12, 0x1f, RZ ;  /* 0x0000001f0c1c7819 */ /* 0x000fe400000006ff */
[C---:B01----:R-:W-:Y:S01]  /*1470*/  SHF.L.U32 R0, R7.reuse, 0x6, RZ ;  /* 0x0000000607007819 */ /* 0x043fe200000006ff */
[C---:B--2---:R-:W-:Y:S01]  /*1480*/  IMAD.SHL.U32 R4, R7.reuse, 0x2, RZ ;  /* 0x0000000207047824 */ /* 0x044fe200078e00ff */
[C---:B------:R-:W-:Y:S01]  /*1490*/  SHF.L.U32 R6, R7.reuse, 0x2, RZ ;  /* 0x0000000207067819 */ /* 0x040fe200000006ff */
[----:B------:R-:W-:Y:S01]  /*14a0*/  IMAD.SHL.U32 R5, R7, 0x20, RZ ;  /* 0x0000002007057824 */ /* 0x000fe200078e00ff */
[----:B------:R-:W-:-:S02]  /*14b0*/  LOP3.LUT R3, R0, 0x1800, RZ, 0xc0, !PT ;  /* 0x0000180000037812 */ /* 0x000fc400078ec0ff */
[----:B------:R-:W-:Y:S01]  /*14c0*/  R2P PR, R7, 0x1c ;  /* 0x0000001c07007804 */ /* 0x000fe20000000000 */
[----:B------:R0:W1:Y:S01]  /*14d0*/  SYNCS.PHASECHK.TRANS64.TRYWAIT P1, [R11+URZ], R28 ;  /* 0x0000001c0b0075a7 */ /* 0x000062000802017f */
[----:B------:R-:W-:-:S11]  /*14e0*/  LOP3.LUT R5, R5, 0x380, RZ, 0xc0, !PT ;  /* 0x0000038005057812 */ /* 0x000fd600078ec0ff */
[----:B------:R-:W-:Y:S05]  /*14f0*/  WARPSYNC.ALL ;  /* 0x0000000000007948 */ /* 0x000fea0003800000 */
[----:B------:R-:W-:Y:S02]  /*1500*/  LOP3.LUT R3, R3, 0x6, R4, 0xf8, !PT ;  /* 0x0000000603037812 */ /* 0x000fe400078ef804 */
[----:B------:R-:W-:Y:S02]  /*1510*/  LOP3.LUT R6, R5, 0x70, R6, 0xf8, !PT ;  /* 0x0000007005067812 */ /* 0x000fe400078ef806 */
[----:B------:R-:W-:Y:S02]  /*1520*/  LOP3.LUT R3, R3, 0x2000, R0, 0xf8, !PT ;  /* 0x0000200003037812 */ /* 0x000fe400078ef800 */
[----:B------:R-:W-:-:S02]  /*1530*/  MOV R0, UR39 ;  /* 0x0000002700007c02 */ /* 0x000fc40008000f00 */
[----:B------:R-:W-:Y:S02]  /*1540*/  LOP3.LUT R5, R3, R6, RZ, 0xfc, !PT ;  /* 0x0000000603057212 */ /* 0x000fe400078efcff */
[----:B------:R-:W-:Y:S02]  /*1550*/  SEL R9, R9, 0xfffffff0, !P2 ;  /* 0xfffffff009097807 */ /* 0x000fe40005000000 */
[----:B---3--:R-:W-:Y:S01]  /*1560*/  ISETP.GE.AND P2, PT, R216, 0x81, PT ;  /* 0x00000081d800780c */ /* 0x008fe20003f46270 */
[----:B------:R-:W-:-:S05]  /*1570*/  IMAD R0, R0, 0x8000, R5 ;  /* 0x0000800000007824 */ /* 0x000fca00078e0205 */
[----:B------:R-:W-:Y:S01]  /*1580*/  IADD3 R14, R0, UR46, RZ ;  /* 0x0000002e000e7c10 */ /* 0x000fe2000fffe0ff */
[----:B------:R-:W-:Y:S04]  /*1590*/  LDS.U16 R3, [R0+UR46+0xc00] ;  /* 0x000c002e00037984 */ /* 0x000fe80008000400 */
[----:B------:R-:W2:Y:S01]  /*15a0*/  LDS.U16 R4, [R0+UR46+0x800] ;  /* 0x0008002e00047984 */ /* 0x000ea20008000400 */
[----:B------:R-:W-:-:S03]  /*15b0*/  IMAD.IADD R29, R14, 0x1, R9 ;  /* 0x000000010e1d7824 */ /* 0x000fc600078e0209 */
[----:B------:R-:W-:Y:S04]  /*15c0*/  LDS.U16 R6, [R0+UR46+0xc08] ;  /* 0x000c082e00067984 */ /* 0x000fe80008000400 */
[----:B------:R-:W3:Y:S04]  /*15d0*/  LDS.U16 R7, [R0+UR46+0x808] ;  /* 0x0008082e00077984 */ /* 0x000ee80008000400 */
[----:B------:R-:W-:Y:S04]  /*15e0*/  LDS.U16 R15, [R0+UR46+0x4c08] ;  /* 0x004c082e000f7984 */ /* 0x000fe80008000400 */
[----:B------:R-:W4:Y:S04]  /*15f0*/  LDS.U16 R18, [R0+UR46+0x4808] ;  /* 0x0048082e00127984 */ /* 0x000f280008000400 */
[----:B------:R-:W-:Y:S04]  /*1600*/  LDS.U16 R8, [R0+UR46+0x4c00] ;  /* 0x004c002e00087984 */ /* 0x000fe80008000400 */
[----:B------:R0:W1:Y:S04]  /*1610*/  LDS.U16 R13, [R0+UR46+0x4800] ;  /* 0x0048002e000d7984 */ /* 0x0000680008000400 */
[----:B------:R-:W-:Y:S04]  /*1620*/  LDS.U16 R21, [R29+0x4c00] ;  /* 0x004c00001d157984 */ /* 0x000fe80000000400 */
[----:B------:R-:W1:Y:S04]  /*1630*/  LDS.U16 R24, [R29+0x4800] ;  /* 0x004800001d187984 */ /* 0x000e680000000400 */
[----:B------:R-:W-:Y:S04]  /*1640*/  LDS.U16 R23, [R29+0x4c08] ;  /* 0x004c08001d177984 */ /* 0x000fe80000000400 */
[----:B------:R-:W1:Y:S01]  /*1650*/  LDS.U16 R26, [R29+0x4808] ;  /* 0x004808001d1a7984 */ /* 0x000e620000000400 */
[----:B--2---:R-:W-:-:S03]  /*1660*/  PRMT R3, R4, 0x5410, R3 ;  /* 0x0000541004037816 */ /* 0x004fc60000000003 */
[----:B------:R-:W-:Y:S01]  /*1670*/  LDS.U16 R17, [R29+0xc00] ;  /* 0x000c00001d117984 */ /* 0x000fe20000000400 */
[-C--:B0-----:R-:W-:Y:S02]  /*1680*/  F2FP.F16.E4M3.UNPACK_B R0, R3.reuse ;  /* 0x00000003ff00723e */ /* 0x081fe400020006ff */
[----:B------:R-:W-:Y:S01]  /*1690*/  F2FP.F16.E4M3.UNPACK_B R3, R3.H1 ;  /* 0x00000003ff03723e */ /* 0x000fe200030006ff */
[----:B------:R-:W0:Y:S01]  /*16a0*/  LDS.U16 R20, [R29+0x800] ;  /* 0x000800001d147984 */ /* 0x000e220000000400 */
[----:B---3--:R-:W-:-:S03]  /*16b0*/  PRMT R6, R7, 0x5410, R6 ;  /* 0x0000541007067816 */ /* 0x008fc60000000006 */
[----:B------:R-:W-:Y:S01]  /*16c0*/  LDS.U16 R19, [R29+0xc08] ;  /* 0x000c08001d137984 */ /* 0x000fe20000000400 */
[----:B------:R-:W-:-:S03]  /*16d0*/  HADD2.F32 R25, -RZ, R3.H0_H0 ;  /* 0x20000003ff197230 */ /* 0x000fc60000004100 */
[----:B------:R-:W2:Y:S01]  /*16e0*/  LDS.U16 R22, [R29+0x808] ;  /* 0x000808001d167984 */ /* 0x000ea20000000400 */
[----:B----4-:R-:W-:Y:S02]  /*16f0*/  PRMT R15, R18, 0x5410, R15 ;  /* 0x00005410120f7816 */ /* 0x010fe4000000000f */
[-C--:B------:R-:W-:Y:S02]  /*1700*/  F2FP.F16.E4M3.UNPACK_B R18, R6.reuse ;  /* 0x00000006ff12723e */ /* 0x080fe400020006ff */
[----:B------:R-:W-:Y:S02]  /*1710*/  F2FP.F16.E4M3.UNPACK_B R6, R6.H1 ;  /* 0x00000006ff06723e */ /* 0x000fe400030006ff */
[----:B-1----:R-:W-:Y:S01]  /*1720*/  PRMT R8, R13, 0x5410, R8 ;  /* 0x000054100d087816 */ /* 0x002fe20000000008 */
[----:B------:R-:W-:Y:S02]  /*1730*/  HADD2.F32 R13, -RZ, R0.H1_H1 ;  /* 0x30000000ff0d7230 */ /* 0x000fe40000004100 */
[----:B------:R-:W-:-:S02]  /*1740*/  HADD2.F32 R27, -RZ, R6.H0_H0 ;  /* 0x20000006ff1b7230 */ /* 0x000fc40000004100 */
[----:B------:R-:W-:Y:S01]  /*1750*/  HADD2.F32 R6, -RZ, R6.H1_H1 ;  /* 0x30000006ff067230 */ /* 0x000fe20000004100 */
[----:B------:R-:W-:Y:S01]  /*1760*/  PRMT R21, R24, 0x5410, R21 ;  /* 0x0000541018157816 */ /* 0x000fe20000000015 */
[----:B------:R-:W-:-:S03]  /*1770*/  HADD2.F32 R24, -RZ, R0.H0_H0 ;  /* 0x20000000ff187230 */ /* 0x000fc60000004100 */
[----:B------:R-:W-:Y:S01]  /*1780*/  F2FP.BF16.F32.PACK_AB R27, R6, R27 ;  /* 0x0000001b061b723e */ /* 0x000fe200000010ff */
[----:B------:R-:W-:Y:S01]  /*1790*/  HADD2.F32 R0, -RZ, R3.H1_H1 ;  /* 0x30000003ff007230 */ /* 0x000fe20000004100 */
[----:B------:R-:W-:Y:S01]  /*17a0*/  MOV R6, R21 ;  /* 0x0000001500067202 */ /* 0x000fe20000000f00 */
[--C-:B------:R-:W-:Y:S01]  /*17b0*/  HADD2.F32 R3, -RZ, R18.reuse.H1_H1 ;  /* 0x30000012ff037230 */ /* 0x100fe20000004100 */
[----:B------:R-:W-:Y:S01]  /*17c0*/  F2FP.BF16.F32.PACK_AB R24, R13, R24 ;  /* 0x000000180d18723e */ /* 0x000fe200000010ff */
[----:B------:R-:W-:Y:S01]  /*17d0*/  IMAD.MOV.U32 R215, RZ, RZ, R27 ;  /* 0x000000ffffd77224 */ /* 0x000fe200078e001b */
[----:B------:R-:W-:Y:S01]  /*17e0*/  PRMT R7, R26, 0x5410, R23 ;  /* 0x000054101a077816 */ /* 0x000fe20000000017 */
[----:B------:R-:W-:Y:S01]  /*17f0*/  HADD2.F32 R26, -RZ, R18.H0_H0 ;  /* 0x20000012ff1a7230 */ /* 0x000fe20000004100 */
[-C--:B------:R-:W-:Y:S01]  /*1800*/  F2FP.F16.E4M3.UNPACK_B R18, R8.reuse ;  /* 0x00000008ff12723e */ /* 0x080fe200020006ff */
[----:B------:R-:W-:Y:S01]  /*1810*/  IMAD.MOV.U32 R212, RZ, RZ, R24 ;  /* 0x000000ffffd47224 */ /* 0x000fe200078e0018 */
[----:B------:R-:W-:-:S02]  /*1820*/  F2FP.F16.E4M3.UNPACK_B R8, R8.H1 ;  /* 0x00000008ff08723e */ /* 0x000fc400030006ff */
[----:B------:R-:W-:Y:S01]  /*1830*/  F2FP.BF16.F32.PACK_AB R25, R0, R25 ;  /* 0x000000190019723e */ /* 0x000fe200000010ff */
[----:B------:R-:W-:Y:S01]  /*1840*/  HADD2.F32 R208, -RZ, R18.H0_H0 ;  /* 0x20000012ffd07230 */ /* 0x000fe20000004100 */
[----:B0-----:R-:W-:Y:S01]  /*1850*/  PRMT R17, R20, 0x5410, R17 ;  /* 0x0000541014117816 */ /* 0x001fe20000000011 */
[--C-:B------:R-:W-:Y:S01]  /*1860*/  HADD2.F32 R209, -RZ, R8.reuse.H0_H0 ;  /* 0x20000008ffd17230 */ /* 0x100fe20000004100 */
[-C--:B------:R-:W-:Y:S01]  /*1870*/  F2FP.F16.E4M3.UNPACK_B R20, R15.reuse ;  /* 0x0000000fff14723e */ /* 0x080fe200020006ff */
[----:B------:R-:W-:Y:S01]  /*1880*/  HADD2.F32 R8, -RZ, R8.H1_H1 ;  /* 0x30000008ff087230 */ /* 0x000fe20000004100 */
[----:B------:R-:W-:Y:S01]  /*1890*/  F2FP.F16.E4M3.UNPACK_B R15, R15.H1 ;  /* 0x0000000fff0f723e */ /* 0x000fe200030006ff */
[----:B------:R-:W-:Y:S01]  /*18a0*/  IMAD.MOV.U32 R213, RZ, RZ, R25 ;  /* 0x000000ffffd57224 */ /* 0x000fe200078e0019 */
[----:B------:R-:W-:Y:S01]  /*18b0*/  F2FP.BF16.F32.PACK_AB R26, R3, R26 ;  /* 0x0000001a031a723e */ /* 0x000fe200000010ff */
[----:B------:R-:W-:Y:S01]  /*18c0*/  HADD2.F32 R210, -RZ, R20.H0_H0 ;  /* 0x20000014ffd27230 */ /* 0x000fe20000004100 */
[----:B--2---:R-:W-:Y:S01]  /*18d0*/  PRMT R4, R22, 0x5410, R19 ;  /* 0x0000541016047816 */ /* 0x004fe20000000013 */
[----:B------:R-:W-:Y:S01]  /*18e0*/  HADD2.F32 R19, -RZ, R18.H1_H1 ;  /* 0x30000012ff137230 */ /* 0x000fe20000004100 */
[----:B------:R-:W-:Y:S01]  /*18f0*/  F2FP.BF16.F32.PACK_AB R209, R8, R209 ;  /* 0x000000d108d1723e */ /* 0x000fe200000010ff */
[----:B------:R-:W-:Y:S01]  /*1900*/  HADD2.F32 R23, -RZ, R20.H1_H1 ;  /* 0x30000014ff177230 */ /* 0x000fe20000004100 */
[----:B------:R-:W-:Y:S01]  /*1910*/  MOV R214, R26 ;  /* 0x0000001a00d67202 */ /* 0x000fe20000000f00 */
[--C-:B------:R-:W-:Y:S01]  /*1920*/  HADD2.F32 R211, -RZ, R15.reuse.H0_H0 ;  /* 0x2000000fffd37230 */ /* 0x100fe20000004100 */
[----:B------:R-:W-:Y:S01]  /*1930*/  F2FP.BF16.F32.PACK_AB R208, R19, R208 ;  /* 0x000000d013d0723e */ /* 0x000fe200000010ff */
[----:B------:R-:W-:Y:S01]  /*1940*/  HADD2.F32 R18, -RZ, R15.H1_H1 ;  /* 0x3000000fff127230 */ /* 0x000fe20000004100 */
[----:B------:R-:W-:Y:S01]  /*1950*/  F2FP.BF16.F32.PACK_AB R210, R23, R210 ;  /* 0x000000d217d2723e */ /* 0x000fe200000010ff */
[----:B------:R-:W-:-:S03]  /*1960*/  IMAD.MOV.U32 R3, RZ, RZ, R17 ;  /* 0x000000ffff037224 */ /* 0x000fc600078e0011 */
[----:B------:R-:W-:Y:S01]  /*1970*/  F2FP.BF16.F32.PACK_AB R211, R18, R211 ;  /* 0x000000d312d3723e */ /* 0x000fe200000010ff */
[----:B------:R-:W-:Y:S01]  /*1980*/  IMAD.MOV.U32 R8, RZ, RZ, 0x20 ;  /* 0x00000020ff087424 */ /* 0x000fe200078e00ff */
[----:B------:R-:W-:Y:S01]  /*1990*/  MOV R13, 0x40 ;  /* 0x00000040000d7802 */ /* 0x000fe20000000f00 */
[----:B------:R-:W-:Y:S01]  /*19a0*/  STL [R1+0x434], R215 ;  /* 0x000434d701007387 */ /* 0x000fe20000100800 */
[----:B------:R-:W-:Y:S02]  /*19b0*/  UIADD3 UR4, UR46, 0x10800, URZ ;  /* 0x000108002e047890 */ /* 0x000fe4000fffe03f */
[----:B------:R-:W-:Y:S01]  /*19c0*/  SEL R8, R8, 0xffffffe0, !P3 ;  /* 0xffffffe008087807 */ /* 0x000fe20005800000 */
[----:B------:R-:W-:Y:S01]  /*19d0*/  STL [R1+0x430], R214 ;  /* 0x000430d601007387 */ /* 0x000fe20000100800 */
[----:B------:R-:W-:Y:S01]  /*19e0*/  SEL R13, R13, 0xffffffc0, !P4 ;  /* 0xffffffc00d0d7807 */ /* 0x000fe20006000000 */
[----:B------:R-:W-:Y:S02]  /*19f0*/  USHF.R.U32.HI UR4, URZ, 0x4, UR4 ;  /* 0x000000043f047899 */ /* 0x000fe40008011604 */
[C---:B------:R-:W-:Y:S01]  /*1a00*/  IMAD.IADD R0, R14.reuse, 0x1, R8 ;  /* 0x000000010e007824 */ /* 0x040fe200078e0208 */
[----:B------:R-:W-:Y:S01]  /*1a10*/  IADD3 R52, R14, R13, RZ ;  /* 0x0000000d0e347210 */ /* 0x000fe20007ffe0ff */
[----:B------:R-:W-:Y:S01]  /*1a20*/  IMAD.IADD R44, R8, 0x1, R29 ;  /* 0x00000001082c7824 */ /* 0x000fe200078e021d */
[----:B------:R-:W-:Y:S01]  /*1a30*/  STL [R1+0x42c], R213 ;  /* 0x00042cd501007387 */ /* 0x000fe20000100800 */
[----:B------:R-:W-:-:S02]  /*1a40*/  ULOP3.LUT UR4, UR4, 0x3fff, URZ, 0xc0, !UPT ;  /* 0x00003fff04047892 */ /* 0x000fc4000f8ec03f */
[--C-:B------:R-:W-:Y:S01]  /*1a50*/  IMAD.IADD R63, R9, 0x1, R52.reuse ;  /* 0x00000001093f7824 */ /* 0x100fe200078e0234 */
[----:B------:R-:W-:Y:S01]  /*1a60*/  LDS.U16 R14, [R0+0xc00] ;  /* 0x000c0000000e7984 */ /* 0x000fe20000000400 */
[----:B------:R-:W-:Y:S01]  /*1a70*/  IMAD.IADD R66, R8, 0x1, R52 ;  /* 0x0000000108427824 */ /* 0x000fe200078e0234 */
[----:B------:R-:W-:Y:S02]  /*1a80*/  ULOP3.LUT UR4, UR4, 0x10000, URZ, 0xfc, !UPT ;  /* 0x0001000004047892 */ /* 0x000fe4000f8efc3f */
[----:B------:R-:W0:Y:S01]  /*1a90*/  LDS.U16 R15, [R0+0x800] ;  /* 0x00080000000f7984 */ /* 0x000e220000000400 */
[----:B------:R-:W-:Y:S01]  /*1aa0*/  UMOV UR7, 0x40000040 ;  /* 0x4000004000077882 */ /* 0x000fe20000000000 */
[----:B------:R-:W-:Y:S02]  /*1ab0*/  ULEA UR6, UR39, UR4, 0xc ;  /* 0x0000000427067291 */ /* 0x000fe4000f8e603f */
[----:B------:R-:W-:Y:S04]  /*1ac0*/  LDS.U16 R20, [R0+0x4c00] ;  /* 0x004c000000147984 */ /* 0x000fe80000000400 */
[----:B------:R-:W1:Y:S04]  /*1ad0*/  LDS.U16 R23, [R0+0x4800] ;  /* 0x0048000000177984 */ /* 0x000e680000000400 */
[----:B------:R-:W-:Y:S04]  /*1ae0*/  LDS.U16 R42, [R52+0x4c08] ;  /* 0x004c0800342a7984 */ /* 0x000fe80000000400 */
[----:B------:R-:W2:Y:S04]  /*1af0*/  LDS.U16 R45, [R52+0x4808] ;  /* 0x00480800342d7984 */ /* 0x000ea80000000400 */
[----:B------:R-:W-:Y:S04]  /*1b00*/  LDS.U16 R28, [R44+0xc00] ;  /* 0x000c00002c1c7984 */ /* 0x000fe80000000400 */
[----:B------:R-:W3:Y:S04]  /*1b10*/  LDS.U16 R31, [R44+0x800] ;  /* 0x000800002c1f7984 */ /* 0x000ee80000000400 */
[----:B------:R-:W-:Y:S04]  /*1b20*/  LDS.U16 R48, [R63+0x4c00] ;  /* 0x004c00003f307984 */ /* 0x000fe80000000400 */
[----:B------:R-:W4:Y:S04]  /*1b30*/  LDS.U16 R51, [R63+0x4800] ;  /* 0x004800003f337984 */ /* 0x000f280000000400 */
[----:B------:R-:W-:Y:S04]  /*1b40*/  LDS.U16 R30, [R44+0xc08] ;  /* 0x000c08002c1e7984 */ /* 0x000fe80000000400 */
[----:B------:R-:W4:Y:S01]  /*1b50*/  LDS.U16 R33, [R44+0x808] ;  /* 0x000808002c217984 */ /* 0x000f220000000400 */
[----:B0-----:R-:W-:-:S02]  /*1b60*/  PRMT R14, R15, 0x5410, R14 ;  /* 0x000054100f0e7816 */ /* 0x001fc4000000000e */
[-C--:B------:R-:W-:Y:S01]  /*1b70*/  F2FP.F16.E4M3.UNPACK_B R15, R17.reuse ;  /* 0x00000011ff0f723e */ /* 0x080fe200020006ff */
[----:B------:R-:W-:Y:S01]  /*1b80*/  LDS.U16 R50, [R63+0x4c08] ;  /* 0x004c08003f327984 */ /* 0x000fe20000000400 */
[----:B------:R-:W-:-:S03]  /*1b90*/  F2FP.F16.E4M3.UNPACK_B R17, R17.H1 ;  /* 0x00000011ff11723e */ /* 0x000fc600030006ff */
[----:B------:R-:W0:Y:S01]  /*1ba0*/  LDS.U16 R53, [R63+0x4808] ;  /* 0x004808003f357984 */ /* 0x000e220000000400 */
[----:B-1----:R-:W-:Y:S01]  /*1bb0*/  PRMT R20, R23, 0x5410, R20 ;  /* 0x0000541017147816 */ /* 0x002fe20000000014 */
[----:B------:R-:W-:Y:S02]  /*1bc0*/  HADD2.F32 R204, -RZ, R15.H0_H0 ;  /* 0x2000000fffcc7230 */ /* 0x000fe40000004100 */
[----:B------:R-:W-:Y:S01]  /*1bd0*/  LDS.U16 R54, [R66+0xc08] ;  /* 0x000c080042367984 */ /* 0x000fe20000000400 */
[----:B------:R-:W-:-:S03]  /*1be0*/  HADD2.F32 R205, -RZ, R17.H0_H0 ;  /* 0x20000011ffcd7230 */ /* 0x000fc60000004100 */
[----:B------:R-:W1:Y:S01]  /*1bf0*/  LDS.U16 R57, [R66+0x808] ;  /* 0x0008080042397984 */ /* 0x000e620000000400 */
[----:B--2---:R-:W-:Y:S01]  /*1c00*/  PRMT R23, R45, 0x5410, R42 ;  /* 0x000054102d177816 */ /* 0x004fe2000000002a */
[----:B------:R-:W-:Y:S01]  /*1c10*/  HADD2.F32 R45, -RZ, R15.H1_H1 ;  /* 0x3000000fff2d7230 */ /* 0x000fe20000004100 */
[----:B------:R-:W-:Y:S01]  /*1c20*/  F2FP.F16.E4M3.UNPACK_B R15, R4.H1 ;  /* 0x00000004ff0f723e */ /* 0x000fe200030006ff */
[----:B------:R-:W-:Y:S03]  /*1c30*/  LDS.U16 R22, [R0+0x4c08] ;  /* 0x004c080000167984 */ /* 0x000fe60000000400 */
[----:B------:R-:W-:Y:S01]  /*1c40*/  F2FP.BF16.F32.PACK_AB R204, R45, R204 ;  /* 0x000000cc2dcc723e */ /* 0x000fe200000010ff */
[----:B------:R-:W2:Y:S01]  /*1c50*/  LDS.U16 R29, [R0+0x4808] ;  /* 0x00480800001d7984 */ /* 0x000ea20000000400 */
[----:B---3--:R-:W-:Y:S01]  /*1c60*/  PRMT R28, R31, 0x5410, R28 ;  /* 0x000054101f1c7816 */ /* 0x008fe2000000001c */
[----:B------:R-:W-:-:S02]  /*1c70*/  HADD2.F32 R207, -RZ, R15.H0_H0 ;  /* 0x2000000fffcf7230 */ /* 0x000fc40000004100 */
[----:B------:R-:W-:Y:S04]  /*1c80*/  LDS.U16 R32, [R44+0x4c00] ;  /* 0x004c00002c207984 */ /* 0x000fe80000000400 */
[----:B------:R-:W3:Y:S01]  /*1c90*/  LDS.U16 R35, [R44+0x4800] ;  /* 0x004800002c237984 */ /* 0x000ee20000000400 */
[----:B----4-:R-:W-:Y:S01]  /*1ca0*/  PRMT R31, R51, 0x5410, R48 ;  /* 0x00005410331f7816 */ /* 0x010fe20000000030 */
[----:B------:R-:W-:Y:S01]  /*1cb0*/  HADD2.F32 R48, -RZ, R15.H1_H1 ;  /* 0x3000000fff307230 */ /* 0x000fe20000004100 */
[----:B------:R-:W-:Y:S01]  /*1cc0*/  F2FP.F16.E4M3.UNPACK_B R15, R21.H1 ;  /* 0x00000015ff0f723e */ /* 0x000fe200030006ff */
[----:B------:R-:W-:Y:S03]  /*1cd0*/  LDS.U16 R18, [R0+0xc08] ;  /* 0x000c080000127984 */ /* 0x000fe60000000400 */
[----:B------:R-:W-:Y:S01]  /*1ce0*/  F2FP.BF16.F32.PACK_AB R207, R48, R207 ;  /* 0x000000cf30cf723e */ /* 0x000fe200000010ff */
[----:B------:R4:W-:Y:S01]  /*1cf0*/  LDS.U16 R19, [R0+0x808] ;  /* 0x0008080000137984 */ /* 0x0009e20000000400 */
[----:B------:R-:W-:Y:S01]  /*1d00*/  PRMT R30, R33, 0x5410, R30 ;  /* 0x00005410211e7816 */ /* 0x000fe2000000001e */
[----:B------:R-:W-:-:S02]  /*1d10*/  HADD2.F32 R201, -RZ, R15.H0_H0 ;  /* 0x2000000fffc97230 */ /* 0x000fc40000004100 */
[----:B------:R-:W-:Y:S04]  /*1d20*/  LDS.U16 R58, [R66+0x4c08] ;  /* 0x004c0800423a7984 */ /* 0x000fe80000000400 */
[----:B------:R-:W3:Y:S01]  /*1d30*/  LDS.U16 R61, [R66+0x4808] ;  /* 0x00480800423d7984 */ /* 0x000ee20000000400 */
[----:B----4-:R-:W-:Y:S02]  /*1d40*/  IADD3 R0, R8, R63, RZ ;  /* 0x0000003f08007210 */ /* 0x010fe40007ffe0ff */
[----:B0-----:R-:W-:Y:S01]  /*1d50*/  PRMT R33, R53, 0x5410, R50 ;  /* 0x0000541035217816 */ /* 0x001fe20000000032 */
[----:B------:R-:W-:Y:S01]  /*1d60*/  LDS.U16 R56, [R66+0x4c00] ;  /* 0x004c000042387984 */ /* 0x000fe20000000400 */
[----:B------:R-:W-:Y:S01]  /*1d70*/  HADD2.F32 R50, -RZ, R15.H1_H1 ;  /* 0x3000000fff327230 */ /* 0x000fe20000004100 */
[----:B------:R-:W-:-:S02]  /*1d80*/  F2FP.F16.E4M3.UNPACK_B R15, R14 ;  /* 0x0000000eff0f723e */ /* 0x000fc400020006ff */
[----:B------:R-:W0:Y:S01]  /*1d90*/  LDS.U16 R59, [R66+0x4800] ;  /* 0x00480000423b7984 */ /* 0x000e220000000400 */
[----:B------:R-:W-:Y:S02]  /*1da0*/  F2FP.F16.E4M3.UNPACK_B R14, R14.H1 ;  /* 0x0000000eff0e723e */ /* 0x000fe400030006ff */
[----:B-1----:R-:W-:Y:S01]  /*1db0*/  PRMT R73, R57, 0x5410, R54 ;  /* 0x0000541039497816 */ /* 0x002fe20000000036 */
[----:B------:R-:W-:Y:S01]  /*1dc0*/  LDS.U16 R36, [R52+0xc00] ;  /* 0x000c000034247984 */ /* 0x000fe20000000400 */
[--C-:B------:R-:W-:Y:S01]  /*1dd0*/  HADD2.F32 R196, -RZ, R15.reuse.H0_H0 ;  /* 0x2000000fffc47230 */ /* 0x100fe20000004100 */
[----:B------:R-:W-:Y:S01]  /*1de0*/  F2FP.BF16.F32.PACK_AB R201, R50, R201 ;  /* 0x000000c932c9723e */ /* 0x000fe200000010ff */
[--C-:B------:R-:W-:Y:S01]  /*1df0*/  HADD2.F32 R197, -RZ, R14.reuse.H0_H0 ;  /* 0x2000000effc57230 */ /* 0x100fe20000004100 */
[----:B------:R-:W1:Y:S01]  /*1e00*/  LDS.U16 R39, [R52+0x800] ;  /* 0x0008000034277984 */ /* 0x000e620000000400 */
[----:B------:R-:W-:Y:S01]  /*1e10*/  HADD2.F32 R54, -RZ, R14.H1_H1 ;  /* 0x3000000eff367230 */ /* 0x000fe20000004100 */
[----:B------:R-:W-:Y:S01]  /*1e20*/  F2FP.F16.E4M3.UNPACK_B R14, R20 ;  /* 0x00000014ff0e723e */ /* 0x000fe200020006ff */
[----:B------:R-:W-:Y:S01]  /*1e30*/  HADD2.F32 R53, -RZ, R15.H1_H1 ;  /* 0x3000000fff357230 */ /* 0x000fe20000004100 */
[----:B------:R-:W-:Y:S01]  /*1e40*/  LDS.U16 R62, [R0+0xc08] ;  /* 0x000c0800003e7984 */ /* 0x000fe20000000400 */
[----:B--2---:R-:W-:-:S02]  /*1e50*/  PRMT R22, R29, 0x5410, R22 ;  /* 0x000054101d167816 */ /* 0x004fc40000000016 */
[--C-:B------:R-:W-:Y:S01]  /*1e60*/  HADD2.F32 R192, -RZ, R14.reuse.H0_H0 ;  /* 0x2000000effc07230 */ /* 0x100fe20000004100 */
[----:B------:R-:W2:Y:S01]  /*1e70*/  LDS.U16 R65, [R0+0x808] ;  /* 0x0008080000417984 */ /* 0x000ea20000000400 */
[----:B------:R-:W-:Y:S01]  /*1e80*/  HADD2.F32 R57, -RZ, R14.H1_H1 ;  /* 0x3000000eff397230 */ /* 0x000fe20000004100 */
[----:B------:R-:W-:Y:S02]  /*1e90*/  F2FP.F16.E4M3.UNPACK_B R14, R28 ;  /* 0x0000001cff0e723e */ /* 0x000fe400020006ff */
[----:B------:R-:W-:Y:S01]  /*1ea0*/  LDS.U16 R34, [R44+0x4c08] ;  /* 0x004c08002c227984 */ /* 0x000fe20000000400 */
[----:B---3--:R-:W-:Y:S02]  /*1eb0*/  PRMT R32, R35, 0x5410, R32 ;  /* 0x0000541023207816 */ /* 0x008fe40000000020 */
[----:B------:R-:W-:Y:S01]  /*1ec0*/  F2FP.F16.E4M3.UNPACK_B R15, R22 ;  /* 0x00000016ff0f723e */ /* 0x000fe200020006ff */
[----:B------:R-:W3:Y:S01]  /*1ed0*/  LDS.U16 R37, [R44+0x4808] ;  /* 0x004808002c257984 */ /* 0x000ee20000000400 */
[----:B------:R-:W-:Y:S01]  /*1ee0*/  HADD2.F32 R188, -RZ, R14.H0_H0 ;  /* 0x2000000effbc7230 */ /* 0x000fe20000004100 */
[----:B------:R-:W-:-:S02]  /*1ef0*/  F2FP.F16.E4M3.UNPACK_B R28, R28.H1 ;  /* 0x0000001cff1c723e */ /* 0x000fc400030006ff */
[----:B------:R-:W-:Y:S01]  /*1f00*/  LDS.U16 R44, [R63+0xc00] ;  /* 0x000c00003f2c7984 */ /* 0x000fe20000000400 */
[--C-:B------:R-:W-:Y:S01]  /*1f10*/  HADD2.F32 R194, -RZ, R15.reuse.H0_H0 ;  /* 0x2000000fffc27230 */ /* 0x100fe20000004100 */
[----:B------:R-:W-:Y:S01]  /*1f20*/  F2FP.F16.E4M3.UNPACK_B R22, R22.H1 ;  /* 0x00000016ff16723e */ /* 0x000fe200030006ff */
[----:B------:R-:W-:Y:S01]  /*1f30*/  HADD2.F32 R189, -RZ, R28.H0_H0 ;  /* 0x2000001cffbd7230 */ /* 0x000fe20000004100 */
[----:B------:R-:W4:Y:S01]  /*1f40*/  LDS.U16 R47, [R63+0x800] ;  /* 0x000800003f2f7984 */ /* 0x000f220000000400 */
[----:B------:R-:W-:Y:S01]  /*1f50*/  PRMT R75, R61, 0x5410, R58 ;  /* 0x000054103d4b7816 */ /* 0x000fe2000000003a */
[----:B------:R-:W-:Y:S01]  /*1f60*/  HADD2.F32 R61, -RZ, R14.H1_H1 ;  /* 0x3000000eff3d7230 */ /* 0x000fe20000004100 */
[-C--:B------:R-:W-:Y:S01]  /*1f70*/  F2FP.F16.E4M3.UNPACK_B R14, R32.reuse ;  /* 0x00000020ff0e723e */ /* 0x080fe200020006ff */
[----:B------:R-:W-:Y:S01]  /*1f80*/  LDS.U16 R46, [R63+0xc08] ;  /* 0x000c08003f2e7984 */ /* 0x000fe20000000400 */
[----:B------:R-:W-:Y:S01]  /*1f90*/  F2FP.F16.E4M3.UNPACK_B R32, R32.H1 ;  /* 0x00000020ff20723e */ /* 0x000fe200030006ff */
[----:B------:R-:W-:Y:S01]  /*1fa0*/  HADD2.F32 R195, -RZ, R22.H0_H0 ;  /* 0x20000016ffc37230 */ /* 0x000fe20000004100 */
[----:B------:R-:W-:Y:S01]  /*1fb0*/  PRMT R18, R19, 0x5410, R18 ;  /* 0x0000541013127816 */ /* 0x000fe20000000012 */
[----:B------:R-:W4:Y:S01]  /*1fc0*/  LDS.U16 R49, [R63+0x808] ;  /* 0x000808003f317984 */ /* 0x000f220000000400 */
[----:B0-----:R-:W-:Y:S01]  /*1fd0*/  PRMT R74, R59, 0x5410, R56 ;  /* 0x000054103b4a7816 */ /* 0x001fe20000000038 */
[----:B------:R-:W-:Y:S01]  /*1fe0*/  HADD2.F32 R59, -RZ, R15.H1_H1 ;  /* 0x3000000fff3b7230 */ /* 0x000fe20000004100 */
[-C--:B------:R-:W-:Y:S01]  /*1ff0*/  F2FP.F16.E4M3.UNPACK_B R15, R30.reuse ;  /* 0x0000001eff0f723e */ /* 0x080fe200020006ff */
[----:B------:R-:W-:Y:S01]  /*2000*/  LDS.U16 R60, [R0+0xc00] ;  /* 0x000c0000003c7984 */ /* 0x000fe20000000400 */
[----:B------:R-:W-:Y:S01]  /*2010*/  HADD2.F32 R184, -RZ, R14.H0_H0 ;  /* 0x2000000effb87230 */ /* 0x000fe20000004100 */
[----:B------:R-:W-:Y:S01]  /*2020*/  F2FP.F16.E4M3.UNPACK_B R30, R30.H1 ;  /* 0x0000001eff1e723e */ /* 0x000fe200030006ff */
[----:B------:R-:W-:Y:S01]  /*2030*/  HADD2.F32 R185, -RZ, R32.H0_H0 ;  /* 0x20000020ffb97230 */ /* 0x000fe20000004100 */
[----:B------:R-:W0:Y:S01]  /*2040*/  LDS.U16 R63, [R0+0x800] ;  /* 0x00080000003f7984 */ /* 0x000e220000000400 */
[----:B-1----:R-:W-:Y:S01]  /*2050*/  PRMT R36, R39, 0x5410, R36 ;  /* 0x0000541027247816 */ /* 0x002fe20000000024 */
[----:B------:R-:W-:Y:S01]  /*2060*/  HADD2.F32 R190, -RZ, R15.H0_H0 ;  /* 0x2000000fffbe7230 */ /* 0x000fe20000004100 */
[----:B------:R-:W-:Y:S01]  /*2070*/  F2FP.BF16.F32.PACK_AB R188, R61, R188 ;  /* 0x000000bc3dbc723e */ /* 0x000fe200000010ff */
[----:B------:R-:W-:Y:S01]  /*2080*/  LDS.U16 R40, [R52+0x4c00] ;  /* 0x004c000034287984 */ /* 0x000fe20000000400 */
[----:B------:R-:W-:Y:S01]  /*2090*/  HADD2.F32 R191, -RZ, R30.H0_H0 ;  /* 0x2000001effbf7230 */ /* 0x000fe20000004100 */
[----:B------:R-:W-:-:S02]  /*20a0*/  F2FP.F16.E4M3.UNPACK_B R19, R4 ;  /* 0x00000004ff13723e */ /* 0x000fc400020006ff */
[----:B------:R-:W1:Y:S01]  /*20b0*/  LDS.U16 R43, [R52+0x4800] ;  /* 0x00480000342b7984 */ /* 0x000e620000000400 */
[----:B--2---:R-:W-:Y:S01]  /*20c0*/  PRMT R77, R65, 0x5410, R62 ;  /* 0x00005410414d7816 */ /* 0x004fe2000000003e */
[----:B------:R-:W-:Y:S01]  /*20d0*/  HADD2.F32 R65, -RZ, R14.H1_H1 ;  /* 0x3000000eff417230 */ /* 0x000fe20000004100 */
[-C--:B------:R-:W-:Y:S01]  /*20e0*/  F2FP.F16.E4M3.UNPACK_B R14, R36.reuse ;  /* 0x00000024ff0e723e */ /* 0x080fe200020006ff */
[----:B------:R-:W-:Y:S01]  /*20f0*/  LDS.U16 R38, [R52+0xc08] ;  /* 0x000c080034267984 */ /* 0x000fe20000000400 */
[----:B------:R-:W-:Y:S01]  /*2100*/  F2FP.F16.E4M3.UNPACK_B R36, R36.H1 ;  /* 0x00000024ff24723e */ /* 0x000fe200030006ff */
[----:B------:R-:W-:Y:S01]  /*2110*/  HADD2.F32 R62, -RZ, R28.H1_H1 ;  /* 0x3000001cff3e7230 */ /* 0x000fe20000004100 */
[----:B------:R-:W-:Y:S01]  /*2120*/  F2FP.F16.E4M3.UNPACK_B R20, R20.H1 ;  /* 0x00000014ff14723e */ /* 0x000fe200030006ff */
[----:B------:R-:W2:Y:S01]  /*2130*/  LDS.U16 R41, [R52+0x808] ;  /* 0x0008080034297984 */ /* 0x000ea20000000400 */
[----:B---3--:R-:W-:Y:S01]  /*2140*/  PRMT R34, R37, 0x5410, R34 ;  /* 0x0000541025227816 */ /* 0x008fe20000000022 */
[--C-:B------:R-:W-:Y:S01]  /*2150*/  HADD2.F32 R180, -RZ, R14.reuse.H0_H0 ;  /* 0x2000000effb47230 */ /* 0x100fe20000004100 */
[----:B------:R-:W-:Y:S01]  /*2160*/  F2FP.BF16.F32.PACK_AB R189, R62, R189 ;  /* 0x000000bd3ebd723e */ /* 0x000fe200000010ff */
[----:B------:R-:W-:Y:S01]  /*2170*/  LDS.U16 R64, [R0+0x4c00] ;  /* 0x004c000000407984 */ /* 0x000fe20000000400 */
[----:B------:R-:W-:Y:S01]  /*2180*/  HADD2.F32 R69, -RZ, R14.H1_H1 ;  /* 0x3000000eff457230 */ /* 0x000fe20000004100 */
[----:B------:R-:W-:Y:S01]  /*2190*/  F2FP.BF16.F32.PACK_AB R196, R53, R196 ;  /* 0x000000c435c4723e */ /* 0x000fe200000010ff */
[--C-:B------:R-:W-:Y:S01]  /*21a0*/  HADD2.F32 R181, -RZ, R36.reuse.H0_H0 ;  /* 0x20000024ffb57230 */ /* 0x100fe20000004100 */
[----:B------:R-:W3:Y:S01]  /*21b0*/  LDS.U16 R67, [R0+0x4800] ;  /* 0x0048000000437984 */ /* 0x000ee20000000400 */
[----:B----4-:R-:W-:Y:S01]  /*21c0*/  PRMT R44, R47, 0x5410, R44 ;  /* 0x000054102f2c7816 */ /* 0x010fe2000000002c */
[----:B------:R-:W-:Y:S01]  /*21d0*/  HADD2.F32 R70, -RZ, R36.H1_H1 ;  /* 0x30000024ff467230 */ /* 0x000fe20000004100 */
[----:B------:R-:W-:Y:S01]  /*21e0*/  F2FP.BF16.F32.PACK_AB R197, R54, R197 ;  /* 0x000000c536c5723e */ /* 0x000fe200000010ff */
[----:B------:R-:W-:Y:S01]  /*21f0*/  LDS.U16 R52, [R66+0xc00] ;  /* 0x000c000042347984 */ /* 0x000fe20000000400 */
[--C-:B------:R-:W-:Y:S01]  /*2200*/  HADD2.F32 R206, -RZ, R19.reuse.H0_H0 ;  /* 0x20000013ffce7230 */ /* 0x100fe20000004100 */
[----:B------:R-:W-:Y:S01]  /*2210*/  F2FP.BF16.F32.PACK_AB R192, R57, R192 ;  /* 0x000000c039c0723e */ /* 0x000fe200000010ff */
[----:B------:R-:W-:Y:S01]  /*2220*/  HADD2.F32 R47, -RZ, R19.H1_H1 ;  /* 0x30000013ff2f7230 */ /* 0x000fe20000004100 */
[----:B------:R4:W3:Y:S01]  /*2230*/  LDS.U16 R55, [R66+0x800] ;  /* 0x0008000042377984 */ /* 0x0008e20000000400 */
[----:B------:R-:W-:Y:S01]  /*2240*/  PRMT R29, R49, 0x5410, R46 ;  /* 0x00005410311d7816 */ /* 0x000fe2000000002e */
[----:B------:R-:W-:Y:S01]  /*2250*/  HADD2.F32 R46, -RZ, R17.H1_H1 ;  /* 0x30000011ff2e7230 */ /* 0x000fe20000004100 */
[----:B------:R-:W-:Y:S01]  /*2260*/  F2FP.F16.E4M3.UNPACK_B R17, R21 ;  /* 0x00000015ff11723e */ /* 0x000fe200020006ff */
[----:B------:R-:W-:Y:S01]  /*2270*/  STL [R1+0x428], R212 ;  /* 0x000428d401007387 */ /* 0x000fe20000100800 */
[----:B------:R-:W-:Y:S01]  /*2280*/  F2FP.F16.E4M3.UNPACK_B R19, R7 ;  /* 0x00000007ff13723e */ /* 0x000fe200020006ff */
[----:B------:R-:W-:Y:S01]  /*2290*/  HADD2.F32 R193, -RZ, R20.H0_H0 ;  /* 0x20000014ffc17230 */ /* 0x000fe20000004100 */
[----:B------:R-:W-:Y:S01]  /*22a0*/  F2FP.BF16.F32.PACK_AB R205, R46, R205 ;  /* 0x000000cd2ecd723e */ /* 0x000fe200000010ff */
[----:B-----5:R-:W-:Y:S01]  /*22b0*/  STL [R1+0x424], R16 ;  /* 0x0004241001007387 */ /* 0x020fe20000100800 */
[----:B0-----:R-:W-:Y:S01]  /*22c0*/  PRMT R76, R63, 0x5410, R60 ;  /* 0x000054103f4c7816 */ /* 0x001fe2000000003c */
[----:B------:R-:W-:Y:S01]  /*22d0*/  HADD2.F32 R63, -RZ, R15.H1_H1 ;  /* 0x3000000fff3f7230 */ /* 0x000fe20000004100 */
[-C--:B------:R-:W-:Y:S01]  /*22e0*/  F2FP.F16.E4M3.UNPACK_B R15, R34.reuse ;  /* 0x00000022ff0f723e */ /* 0x080fe200020006ff */
[----:B------:R-:W-:Y:S01]  /*22f0*/  STL [R1+0x420], R12 ;  /* 0x0004200c01007387 */ /* 0x000fe20000100800 */
[----:B------:R-:W-:Y:S01]  /*2300*/  F2FP.F16.E4M3.UNPACK_B R34, R34.H1 ;  /* 0x00000022ff22723e */ /* 0x000fe200030006ff */
[----:B----4-:R-:W-:Y:S01]  /*2310*/  HADD2.F32 R66, -RZ, R32.H1_H1 ;  /* 0x30000020ff427230 */ /* 0x010fe20000004100 */
[----:B------:R-:W-:Y:S01]  /*2320*/  F2FP.BF16.F32.PACK_AB R190, R63, R190 ;  /* 0x000000be3fbe723e */ /* 0x000fe200000010ff */
[----:B------:R-:W-:Y:S01]  /*2330*/  HADD2.F32 R186, -RZ, R15.H0_H0 ;  /* 0x2000000fffba7230 */ /* 0x000fe20000004100 */
[----:B-1----:R-:W-:Y:S01]  /*2340*/  PRMT R40, R43, 0x5410, R40 ;  /* 0x000054102b287816 */ /* 0x002fe20000000028 */
[--C-:B------:R-:W-:Y:S01]  /*2350*/  HADD2.F32 R187, -RZ, R34.reuse.H0_H0 ;  /* 0x20000022ffbb7230 */ /* 0x100fe20000004100 */
[----:B------:R-:W-:Y:S01]  /*2360*/  STL [R1+0x41c], R11 ;  /* 0x00041c0b01007387 */ /* 0x000fe20000100800 */
[----:B------:R-:W-:Y:S01]  /*2370*/  HADD2.F32 R68, -RZ, R34.H1_H1 ;  /* 0x30000022ff447230 */ /* 0x000fe20000004100 */
[-C--:B------:R-:W-:Y:S01]  /*2380*/  F2FP.F16.E4M3.UNPACK_B R14, R40.reuse ;  /* 0x00000028ff0e723e */ /* 0x080fe200020006ff */
[----:B------:R-:W-:Y:S01]  /*2390*/  HADD2.F32 R200, -RZ, R17.H0_H0 ;  /* 0x20000011ffc87230 */ /* 0x000fe20000004100 */
[----:B------:R-:W-:Y:S01]  /*23a0*/  F2FP.F16.E4M3.UNPACK_B R40, R40.H1 ;  /* 0x00000028ff28723e */ /* 0x000fe200030006ff */
[----:B------:R-:W-:Y:S01]  /*23b0*/  STL [R1+0x418], R10 ;  /* 0x0004180a01007387 */ /* 0x000fe20000100800 */
[----:B--2---:R-:W-:Y:S01]  /*23c0*/  PRMT R38, R41, 0x5410, R38 ;  /* 0x0000541029267816 */ /* 0x004fe20000000026 */
[--C-:B------:R-:W-:Y:S01]  /*23d0*/  HADD2.F32 R42, -RZ, R14.reuse.H0_H0 ;  /* 0x2000000eff2a7230 */ /* 0x100fe20000004100 */
[----:B------:R-:W-:Y:S01]  /*23e0*/  F2FP.BF16.F32.PACK_AB R206, R47, R206 ;  /* 0x000000ce2fce723e */ /* 0x000fe200000010ff */
[----:B------:R-:W-:Y:S01]  /*23f0*/  HADD2.F32 R176, -RZ, R14.H1_H1 ;  /* 0x3000000effb07230 */ /* 0x000fe20000004100 */
[-C--:B------:R-:W-:Y:S01]  /*2400*/  F2FP.F16.E4M3.UNPACK_B R14, R44.reuse ;  /* 0x0000002cff0e723e */ /* 0x080fe200020006ff */
[--C-:B------:R-:W-:Y:S01]  /*2410*/  HADD2.F32 R177, -RZ, R40.reuse.H0_H0 ;  /* 0x20000028ffb17230 */ /* 0x100fe20000004100 */
[----:B------:R-:W-:Y:S01]  /*2420*/  F2FP.F16.E4M3.UNPACK_B R44, R44.H1 ;  /* 0x0000002cff2c723e */ /* 0x000fe200030006ff */
[----:B------:R-:W-:Y:S01]  /*2430*/  HADD2.F32 R41, -RZ, R40.H1_H1 ;  /* 0x30000028ff297230 */ /* 0x000fe20000004100 */
[----:B---3--:R-:W-:Y:S01]  /*2440*/  PRMT R78, R67, 0x5410, R64 ;  /* 0x00005410434e7816 */ /* 0x008fe20000000040 */
[----:B------:R-:W-:Y:S01]  /*2450*/  HADD2.F32 R67, -RZ, R15.H1_H1 ;  /* 0x3000000fff437230 */ /* 0x000fe20000004100 */
[-C--:B------:R-:W-:Y:S01]  /*2460*/  F2FP.F16.E4M3.UNPACK_B R15, R38.reuse ;  /* 0x00000026ff0f723e */ /* 0x080fe200020006ff */
[----:B------:R-:W-:Y:S01]  /*2470*/  HADD2.F32 R172, -RZ, R14.H0_H0 ;  /* 0x2000000effac7230 */ /* 0x000fe20000004100 */
[----:B------:R-:W-:Y:S01]  /*2480*/  F2FP.F16.E4M3.UNPACK_B R38, R38.H1 ;  /* 0x00000026ff26723e */ /* 0x000fe200030006ff */
[----:B------:R-:W-:Y:S01]  /*2490*/  STL [R1+0x414], R6 ;  /* 0x0004140601007387 */ /* 0x000fe20000100800 */
[----:B------:R-:W-:Y:S01]  /*24a0*/  HADD2.F32 R49, -RZ, R17.H1_H1 ;  /* 0x30000011ff317230 */ /* 0x000fe20000004100 */
[----:B------:R-:W-:Y:S01]  /*24b0*/  PRMT R43, R55, 0x5410, R52 ;  /* 0x00005410372b7816 */ /* 0x000fe20000000034 */
[--C-:B------:R-:W-:Y:S01]  /*24c0*/  HADD2.F32 R182, -RZ, R15.reuse.H0_H0 ;  /* 0x2000000fffb67230 */ /* 0x100fe20000004100 */
[----:B------:R-:W-:Y:S01]  /*24d0*/  STL [R1+0x410], R5 ;  /* 0x0004100501007387 */ /* 0x000fe20000100800 */
[----:B------:R-:W-:Y:S01]  /*24e0*/  HADD2.F32 R71, -RZ, R15.H1_H1 ;  /* 0x3000000fff477230 */ /* 0x000fe20000004100 */
[----:B------:R-:W-:Y:S01]  /*24f0*/  F2FP.F16.E4M3.UNPACK_B R15, R23 ;  /* 0x00000017ff0f723e */ /* 0x000fe200020006ff */
[--C-:B------:R-:W-:Y:S01]  /*2500*/  HADD2.F32 R183, -RZ, R38.reuse.H0_H0 ;  /* 0x20000026ffb77230 */ /* 0x100fe20000004100 */
[----:B------:R-:W-:Y:S01]  /*2510*/  STL [R1+0x40c], R3 ;  /* 0x00040c0301007387 */ /* 0x000fe20000100800 */
[----:B------:R-:W-:Y:S01]  /*2520*/  HADD2.F32 R72, -RZ, R38.H1_H1 ;  /* 0x30000026ff487230 */ /* 0x000fe20000004100 */
[----:B------:R-:W-:Y:S01]  /*2530*/  F2FP.F16.E4M3.UNPACK_B R17, R7.H1 ;  /* 0x00000007ff11723e */ /* 0x000fe200030006ff */
[----:B------:R-:W-:Y:S01]  /*2540*/  HADD2.F32 R38, -RZ, R14.H1_H1 ;  /* 0x3000000eff267230 */ /* 0x000fe20000004100 */
[-C--:B------:R-:W-:Y:S01]  /*2550*/  F2FP.F16.E4M3.UNPACK_B R14, R31.reuse ;  /* 0x0000001fff0e723e */ /* 0x080fe200020006ff */
[--C-:B------:R-:W-:Y:S01]  /*2560*/  HADD2.F32 R178, -RZ, R15.reuse.H0_H0 ;  /* 0x2000000fffb27230 */ /* 0x100fe20000004100 */
[----:B------:R-:W-:Y:S01]  /*2570*/  F2FP.F16.E4M3.UNPACK_B R31, R31.H1 ;  /* 0x0000001fff1f723e */ /* 0x000fe200030006ff */
[----:B------:R-:W-:Y:S01]  /*2580*/  HADD2.F32 R40, -RZ, R15.H1_H1 ;  /* 0x3000000fff287230 */ /* 0x000fe20000004100 */
[-C--:B------:R-:W-:Y:S01]  /*2590*/  F2FP.F16.E4M3.UNPACK_B R15, R29.reuse ;  /* 0x0000001dff0f723e */ /* 0x080fe200020006ff */
[--C-:B------:R-:W-:Y:S01]  /*25a0*/  HADD2.F32 R168, -RZ, R14.reuse.H0_H0 ;  /* 0x2000000effa87230 */ /* 0x100fe20000004100 */
[----:B------:R-:W-:Y:S01]  /*25b0*/  F2FP.F16.E4M3.UNPACK_B R29, R29.H1 ;  /* 0x0000001dff1d723e */ /* 0x000fe200030006ff */
[----:B------:R-:W-:Y:S01]  /*25c0*/  HADD2.F32 R34, -RZ, R14.H1_H1 ;  /* 0x3000000eff227230 */ /* 0x000fe20000004100 */
[-C--:B------:R-:W-:Y:S01]  /*25d0*/  F2FP.F16.E4M3.UNPACK_B R14, R33.reuse.H1 ;  /* 0x00000021ff0e723e */ /* 0x080fe200030006ff */
        /* <DEDUP_REMOVED lines=8> */
[--C-:B------:R-:W-:Y:S01]  /*2660*/  HADD2.F32 R171, -RZ, R14.reuse.H0_H0 ;  /* 0x2000000effab7230 */ /* 0x100fe20000004100 */
[----:B------:R-:W-:Y:S01]  /*2670*/  STL [R1+0x43c], R9 ;  /* 0x00043c0901007387 */ /* 0x000fe20000100800 */
[----:B------:R-:W-:Y:S01]  /*2680*/  HADD2.F32 R31, -RZ, R14.H1_H1 ;  /* 0x3000000eff1f7230 */ /* 0x000fe20000004100 */
[----:B------:R-:W-:Y:S01]  /*2690*/  F2FP.F16.E4M3.UNPACK_B R14, R73 ;  /* 0x00000049ff0e723e */ /* 0x000fe200020006ff */
[--C-:B------:R-:W-:Y:S01]  /*26a0*/  HADD2.F32 R170, -RZ, R15.reuse.H0_H0 ;  /* 0x2000000fffaa7230 */ /* 0x100fe20000004100 */
[----:B------:R-:W-:Y:S01]  /*26b0*/  STL [R1+0x440], R8 ;  /* 0x0004400801007387 */ /* 0x000fe20000100800 */
[----:B------:R-:W-:Y:S01]  /*26c0*/  HADD2.F32 R32, -RZ, R15.H1_H1 ;  /* 0x3000000fff207230 */ /* 0x000fe20000004100 */
[-C--:B------:R-:W-:Y:S01]  /*26d0*/  F2FP.F16.E4M3.UNPACK_B R15, R43.reuse ;  /* 0x0000002bff0f723e */ /* 0x080fe200020006ff */
[--C-:B------:R-:W-:Y:S01]  /*26e0*/  HADD2.F32 R173, -RZ, R44.reuse.H0_H0 ;  /* 0x2000002cffad7230 */ /* 0x100fe20000004100 */
[----:B------:R-:W-:Y:S01]  /*26f0*/  F2FP.F16.E4M3.UNPACK_B R43, R43.H1 ;  /* 0x0000002bff2b723e */ /* 0x000fe200030006ff */
[----:B------:R-:W-:Y:S01]  /*2700*/  HADD2.F32 R37, -RZ, R44.H1_H1 ;  /* 0x3000002cff257230 */ /* 0x000fe20000004100 */
[-C--:B------:R-:W-:Y:S01]  /*2710*/  F2FP.F16.E4M3.UNPACK_B R44, R78.reuse ;  /* 0x0000004eff2c723e */ /* 0x080fe200020006ff */
[----:B------:R-:W-:Y:S01]  /*2720*/  HADD2.F32 R64, -RZ, R30.H1_H1 ;  /* 0x3000001eff407230 */ /* 0x000fe20000004100 */
[----:B------:R-:W-:Y:S01]  /*2730*/  F2FP.F16.E4M3.UNPACK_B R78, R78.H1 ;  /* 0x0000004eff4e723e */ /* 0x000fe200030006ff */
[--C-:B------:R-:W-:Y:S01]  /*2740*/  HADD2.F32 R166, -RZ, R14.reuse.H0_H0 ;  /* 0x2000000effa67230 */ /* 0x100fe20000004100 */
[----:B------:R-:W-:Y:S01]  /*2750*/  STL [R1+0x444], R4 ;  /* 0x0004440401007387 */ /* 0x000fe20000100800 */
[----:B------:R-:W-:Y:S01]  /*2760*/  HADD2.F32 R28, -RZ, R14.H1_H1 ;  /* 0x3000000eff1c7230 */ /* 0x000fe20000004100 */
[----:B------:R-:W-:Y:S01]  /*2770*/  F2FP.F16.E4M3.UNPACK_B R14, R74 ;  /* 0x0000004aff0e723e */ /* 0x000fe200020006ff */
[--C-:B------:R-:W-:Y:S01]  /*2780*/  HADD2.F32 R175, -RZ, R29.reuse.H0_H0 ;  /* 0x2000001dffaf7230 */ /* 0x100fe20000004100 */
[----:B------:R-:W-:Y:S01]  /*2790*/  F2FP.BF16.F32.PACK_AB R191, R64, R191 ;  /* 0x000000bf40bf723e */ /* 0x000fe200000010ff */
[----:B------:R-:W-:Y:S01]  /*27a0*/  HADD2.F32 R35, -RZ, R29.H1_H1 ;  /* 0x3000001dff237230 */ /* 0x000fe20000004100 */
[----:B------:R-:W-:Y:S01]  /*27b0*/  STL [R1+0x448], R7 ;  /* 0x0004480701007387 */ /* 0x000fe20000100800 */
[--C-:B------:R-:W-:Y:S01]  /*27c0*/  HADD2.F32 R203, -RZ, R17.reuse.H0_H0 ;  /* 0x20000011ffcb7230 */ /* 0x100fe20000004100 */
[----:B------:R-:W-:Y:S01]  /*27d0*/  F2FP.F16.E4M3.UNPACK_B R73, R73.H1 ;  /* 0x00000049ff49723e */ /* 0x000fe200030006ff */
[----:B------:R-:W-:Y:S01]  /*27e0*/  HADD2.F32 R52, -RZ, R17.H1_H1 ;  /* 0x30000011ff347230 */ /* 0x000fe20000004100 */
[-C--:B------:R-:W-:Y:S01]  /*27f0*/  F2FP.F16.E4M3.UNPACK_B R17, R18.reuse ;  /* 0x00000012ff11723e */ /* 0x080fe200020006ff */
[--C-:B------:R-:W-:Y:S01]  /*2800*/  HADD2.F32 R165, -RZ, R43.reuse.H0_H0 ;  /* 0x2000002bffa57230 */ /* 0x100fe20000004100 */
[----:B------:R-:W-:Y:S01]  /*2810*/  F2FP.F16.E4M3.UNPACK_B R18, R18.H1 ;  /* 0x00000012ff12723e */ /* 0x000fe200030006ff */
[----:B------:R-:W-:Y:S01]  /*2820*/  HADD2.F32 R29, -RZ, R43.H1_H1 ;  /* 0x3000002bff1d7230 */ /* 0x000fe20000004100 */
[----:B------:R-:W-:Y:S01]  /*2830*/  STL [R1+0xc50], R188 ;  /* 0x000c50bc01007387 */ /* 0x000fe20000100800 */
[----:B------:R-:W-:Y:S01]  /*2840*/  HADD2.F32 R60, -RZ, R22.H1_H1 ;  /* 0x30000016ff3c7230 */ /* 0x000fe20000004100 */
[----:B------:R-:W-:Y:S01]  /*2850*/  F2FP.F16.E4M3.UNPACK_B R74, R74.H1 ;  /* 0x0000004aff4a723e */ /* 0x000fe200030006ff */
[--C-:B------:R-:W-:Y:S01]  /*2860*/  HADD2.F32 R43, -RZ, R44.reuse.H0_H0 ;  /* 0x2000002cff2b7230 */ /* 0x100fe20000004100 */
[----:B------:R-:W-:Y:S01]  /*2870*/  STL [R1+0xc54], R189 ;  /* 0x000c54bd01007387 */ /* 0x000fe20000100800 */
[----:B------:R-:W-:Y:S01]  /*2880*/  HADD2.F32 R152, -RZ, R44.H1_H1 ;  /* 0x3000002cff987230 */ /* 0x000fe20000004100 */
[----:B------:R-:W-:Y:S01]  /*2890*/  F2FP.BF16.F32.PACK_AB R200, R49, R200 ;  /* 0x000000c831c8723e */ /* 0x000fe200000010ff */
[----:B------:R-:W-:Y:S01]  /*28a0*/  HADD2.F32 R153, -RZ, R78.H1_H1 ;  /* 0x3000004eff997230 */ /* 0x000fe20000004100 */
[----:B------:R-:W-:Y:S01]  /*28b0*/  STL [R1+0xc58], R190 ;  /* 0x000c58be01007387 */ /* 0x000fe20000100800 */
[--C-:B------:R-:W-:Y:S01]  /*28c0*/  HADD2.F32 R160, -RZ, R14.reuse.H0_H0 ;  /* 0x2000000effa07230 */ /* 0x100fe20000004100 */
[----:B------:R-:W-:Y:S01]  /*28d0*/  F2FP.BF16.F32.PACK_AB R203, R52, R203 ;  /* 0x000000cb34cb723e */ /* 0x000fe200000010ff */
[----:B------:R-:W-:Y:S01]  /*28e0*/  HADD2.F32 R22, -RZ, R14.H1_H1 ;  /* 0x3000000eff167230 */ /* 0x000fe20000004100 */
[-C--:B------:R-:W-:Y:S01]  /*28f0*/  F2FP.F16.E4M3.UNPACK_B R14, R76.reuse ;  /* 0x0000004cff0e723e */ /* 0x080fe200020006ff */
[----:B------:R-:W-:Y:S01]  /*2900*/  HADD2.F32 R44, -RZ, R78.H0_H0 ;  /* 0x2000004eff2c7230 */ /* 0x000fe20000004100 */
[----:B------:R-:W-:Y:S01]  /*2910*/  STL [R1+0xc5c], R191 ;  /* 0x000c5cbf01007387 */ /* 0x000fe20000100800 */
[----:B------:R-:W-:Y:S01]  /*2920*/  HADD2.F32 R39, -RZ, R23.H1_H1 ;  /* 0x30000017ff277230 */ /* 0x000fe20000004100 */
[----:B------:R-:W-:Y:S01]  /*2930*/  F2FP.F16.E4M3.UNPACK_B R76, R76.H1 ;  /* 0x0000004cff4c723e */ /* 0x000fe200030006ff */
[--C-:B------:R-:W-:Y:S01]  /*2940*/  HADD2.F32 R199, -RZ, R18.reuse.H0_H0 ;  /* 0x20000012ffc77230 */ /* 0x100fe20000004100 */
[----:B------:R-:W-:Y:S01]  /*2950*/  STL.64 [R1+0x10a8], R152 ;  /* 0x0010a89801007387 */ /* 0x000fe20000100a00 */
[----:B------:R-:W-:Y:S01]  /*2960*/  HADD2.F32 R56, -RZ, R18.H1_H1 ;  /* 0x30000012ff387230 */ /* 0x000fe20000004100 */
[----:B------:R-:W-:Y:S01]  /*2970*/  F2FP.BF16.F32.PACK_AB R194, R59, R194 ;  /* 0x000000c23bc2723e */ /* 0x000fe200000010ff */
[--C-:B------:R-:W-:Y:S01]  /*2980*/  HADD2.F32 R164, -RZ, R15.reuse.H0_H0 ;  /* 0x2000000fffa47230 */ /* 0x100fe20000004100 */
[----:B------:R-:W-:Y:S01]  /*2990*/  STL [R1+0x10a0], R44 ;  /* 0x0010a02c01007387 */ /* 0x000fe20000100800 */
[----:B------:R-:W-:Y:S01]  /*29a0*/  HADD2.F32 R30, -RZ, R15.H1_H1 ;  /* 0x3000000fff1e7230 */ /* 0x000fe20000004100 */
[----:B------:R-:W-:Y:S01]  /*29b0*/  F2FP.F16.E4M3.UNPACK_B R15, R75 ;  /* 0x0000004bff0f723e */ /* 0x000fe200020006ff */
[--C-:B------:R-:W-:Y:S01]  /*29c0*/  HADD2.F32 R156, -RZ, R14.reuse.H0_H0 ;  /* 0x2000000eff9c7230 */ /* 0x100fe20000004100 */
[----:B------:R-:W-:Y:S01]  /*29d0*/  STL.64 [R1+0x1098], R42 ;  /* 0x0010982a01007387 */ /* 0x000fe20000100a00 */
[----:B------:R-:W-:Y:S01]  /*29e0*/  HADD2.F32 R18, -RZ, R14.H1_H1 ;  /* 0x3000000eff127230 */ /* 0x000fe20000004100 */
[----:B------:R-:W-:Y:S01]  /*29f0*/  F2FP.F16.E4M3.UNPACK_B R14, R77 ;  /* 0x0000004dff0e723e */ /* 0x000fe200020006ff */
[--C-:B------:R-:W-:Y:S01]  /*2a00*/  HADD2.F32 R202, -RZ, R19.reuse.H0_H0 ;  /* 0x20000013ffca7230 */ /* 0x100fe20000004100 */
[----:B------:R-:W-:Y:S01]  /*2a10*/  STL.64 [R1+0x1090], R40 ;  /* 0x0010902801007387 */ /* 0x000fe20000100a00 */
[----:B------:R-:W-:Y:S01]  /*2a20*/  HADD2.F32 R51, -RZ, R19.H1_H1 ;  /* 0x30000013ff337230 */ /* 0x000fe20000004100 */
[----:B------:R-:W-:Y:S01]  /*2a30*/  F2FP.F16.E4M3.UNPACK_B R75, R75.H1 ;  /* 0x0000004bff4b723e */ /* 0x000fe200030006ff */
[--C-:B------:R-:W-:Y:S01]  /*2a40*/  HADD2.F32 R198, -RZ, R17.reuse.H0_H0 ;  /* 0x20000011ffc67230 */ /* 0x100fe20000004100 */
[----:B------:R-:W-:Y:S01]  /*2a50*/  F2FP.F16.E4M3.UNPACK_B R77, R77.H1 ;  /* 0x0000004dff4d723e */ /* 0x000fe200030006ff */
[----:B------:R-:W-:Y:S01]  /*2a60*/  HADD2.F32 R55, -RZ, R17.H1_H1 ;  /* 0x30000011ff377230 */ /* 0x000fe20000004100 */
[----:B------:R-:W-:Y:S01]  /*2a70*/  STL.64 [R1+0x1088], R38 ;  /* 0x0010882601007387 */ /* 0x000fe20000100a00 */
[----:B------:R-:W-:Y:S01]  /*2a80*/  HADD2.F32 R58, -RZ, R20.H1_H1 ;  /* 0x30000014ff3a7230 */ /* 0x000fe20000004100 */
[----:B------:R-:W-:Y:S01]  /*2a90*/  F2FP.BF16.F32.PACK_AB R202, R51, R202 ;  /* 0x000000ca33ca723e */ /* 0x000fe200000010ff */
[--C-:B------:R-:W-:Y:S01]  /*2aa0*/  HADD2.F32 R162, -RZ, R15.reuse.H0_H0 ;  /* 0x2000000fffa27230 */ /* 0x100fe20000004100 */
[----:B------:R-:W-:Y:S01]  /*2ab0*/  STL.64 [R1+0x1080], R36 ;  /* 0x0010802401007387 */ /* 0x000fe20000100a00 */
[----:B------:R-:W-:Y:S01]  /*2ac0*/  HADD2.F32 R20, -RZ, R15.H1_H1 ;  /* 0x3000000fff147230 */ /* 0x000fe20000004100 */
[----:B------:R-:W-:Y:S01]  /*2ad0*/  F2FP.BF16.F32.PACK_AB R198, R55, R198 ;  /* 0x000000c637c6723e */ /* 0x000fe200000010ff */
[----:B------:R-:W-:Y:S01]  /*2ae0*/  HADD2.F32 R179, -RZ, R23.H0_H0 ;  /* 0x20000017ffb37230 */ /* 0x000fe20000004100 */
[----:B------:R-:W-:Y:S01]  /*2af0*/  STL.64 [R1+0x1078], R34 ;  /* 0x0010782201007387 */ /* 0x000fe20000100a00 */
[--C-:B------:R-:W-:Y:S01]  /*2b00*/  HADD2.F32 R158, -RZ, R14.reuse.H0_H0 ;  /* 0x2000000eff9e7230 */ /* 0x100fe20000004100 */
[----:B------:R-:W-:Y:S01]  /*2b10*/  F2FP.BF16.F32.PACK_AB R199, R56, R199 ;  /* 0x000000c738c7723e */ /* 0x000fe200000010ff */
[----:B------:R-:W-:Y:S01]  /*2b20*/  HADD2.F32 R15, -RZ, R14.H1_H1 ;  /* 0x3000000eff0f7230 */ /* 0x000fe20000004100 */
        /* <DEDUP_REMOVED lines=8> */
[----:B------:R-:W-:Y:S01]  /*2bb0*/  F2FP.BF16.F32.PACK_AB R184, R65, R184 ;  /* 0x000000b841b8723e */ /* 0x000fe200000010ff */
        /* <DEDUP_REMOVED lines=12> */
[----:B------:R0:W-:Y:S01]  /*2c80*/  STL.64 [R1+0x1060], R28 ;  /* 0x0010601c01007387 */ /* 0x0001e20000100a00 */
[----:B------:R-:W-:-:S02]  /*2c90*/  F2FP.BF16.F32.PACK_AB R183, R72, R183 ;  /* 0x000000b748b7723e */ /* 0x000fc400000010ff */
[----:B0-----:R-:W-:-:S06]  /*2ca0*/  WARPGROUP.ARRIVE ;  /* 0x00000000000079c5 */ /* 0x001fcc0000000000 */
[----:B------:R-:W-:Y:S03]  /*2cb0*/  HGMMA.64x256x16.F32.BF16 R24, R24, gdesc[UR4], RZ, !UPT, gsb0 ;  /* 0x03e0000418187df0 */ /* 0x000fe6000c0018ff */
[----:B------:R-:W-:Y:S02]  /*2cc0*/  WARPGROUP.DEPBAR.LE gsb0, 0x0 ;  /* 0x00008000000079c5 */ /* 0x000fe40000010000 */
[----:B------:R-:W-:Y:S01]  /*2cd0*/  STL.64 [R1], R24 ;  /* 0x0000001801007387 */ /* 0x000fe20000100a00 */
[----:B------:R-:W-:Y:S01]  /*2ce0*/  IMAD.MOV.U32 R235, RZ, RZ, R109 ;  /* 0x000000ffffeb7224 */ /* 0x000fe200078e006d */
[----:B------:R-:W-:Y:S01]  /*2cf0*/  MOV R233, R111 ;  /* 0x0000006f00e97202 */ /* 0x000fe20000000f00 */
[----:B------:R-:W-:Y:S01]  /*2d00*/  IMAD.MOV.U32 R234, RZ, RZ, R110 ;  /* 0x000000ffffea7224 */ /* 0x000fe200078e006e */
[----:B------:R-:W-:Y:S01]  /*2d10*/  STL.64 [R1+0x8], R26 ;  /* 0x0000081a01007387 */ /* 0x000fe20000100a00 */
        /* <DEDUP_REMOVED lines=32> */
[----:B------:R-:W-:-:S02]  /*2f20*/  IMAD.MOV.U32 R188, RZ, RZ, R136 ;  /* 0x000000ffffbc7224 */ /* 0x000fc400078e0088 */
[----:B------:R-:W-:Y:S01]  /*2f30*/  IMAD.MOV.U32 R155, RZ, RZ, R137 ;  /* 0x000000ffff9b7224 */ /* 0x000fe200078e0089 */
[----:B------:R0:W-:Y:S04]  /*2f40*/  STL.64 [R1+0x50], R44 ;  /* 0x0000502c01007387 */ /* 0x0001e80000100a00 */
[----:B------:R-:W-:Y:S04]  /*2f50*/  STL.64 [R1+0x58], R46 ;  /* 0x0000582e01007387 */ /* 0x000fe80000100a00 */
        /* <DEDUP_REMOVED lines=30> */
[----:B------:R-:W-:Y:S04]  /*3140*/  STL [R1+0x150], R108 ;  /* 0x0001506c01007387 */ /* 0x000fe80000100800 */
[----:B------:R-:W-:Y:S04]  /*3150*/  STL.64 [R1+0x1c8], R138 ;  /* 0x0001c88a01007387 */ /* 0x000fe80000100a00 */
[----:B------:R-:W-:Y:S04]  /*3160*/  STL.64 [R1+0x1d0], R140 ;  /* 0x0001d08c01007387 */ /* 0x000fe80000100a00 */
[----:B------:R-:W-:Y:S04]  /*3170*/  STL.64 [R1+0x1d8], R142 ;  /* 0x0001d88e01007387 */ /* 0x000fe80000100a00 */
[----:B------:R-:W-:Y:S04]  /*3180*/  STL.64 [R1+0x1e0], R144 ;  /* 0x0001e09001007387 */ /* 0x000fe80000100a00 */
[----:B------:R-:W-:Y:S04]  /*3190*/  STL.64 [R1+0x1e8], R146 ;  /* 0x0001e89201007387 */ /* 0x000fe80000100a00 */
[----:B------:R-:W-:Y:S04]  /*31a0*/  STL.64 [R1+0x1f0], R148 ;  /* 0x0001f09401007387 */ /* 0x000fe80000100a00 */
[----:B------:R1:W-:Y:S04]  /*31b0*/  STL.64 [R1+0x1f8], R150 ;  /* 0x0001f89601007387 */ /* 0x0003e80000100a00 */
[----:B------:R-:W2:Y:S04]  /*31c0*/  LDL.LU.64 R152, [R1+0x10a8] ;  /* 0x0010a80001987983 */ /* 0x000ea80000300a00 */
[----:B0-----:R-:W2:Y:S04]  /*31d0*/  LDL.LU R44, [R1+0x10a0] ;  /* 0x0010a000012c7983 */ /* 0x001ea80000300800 */
[----:B------:R-:W3:Y:S04]  /*31e0*/  LDL.LU.64 R42, [R1+0x1098] ;  /* 0x00109800012a7983 */ /* 0x000ee80000300a00 */
[----:B------:R-:W4:Y:S04]  /*31f0*/  LDL.LU.64 R40, [R1+0x1090] ;  /* 0x0010900001287983 */ /* 0x000f280000300a00 */
[----:B------:R-:W4:Y:S04]  /*3200*/  LDL.LU.64 R38, [R1+0x1088] ;  /* 0x0010880001267983 */ /* 0x000f280000300a00 */
[----:B------:R-:W4:Y:S04]  /*3210*/  LDL.LU.64 R36, [R1+0x1080] ;  /* 0x0010800001247983 */ /* 0x000f280000300a00 */
[----:B------:R-:W4:Y:S04]  /*3220*/  LDL.LU.64 R34, [R1+0x1078] ;  /* 0x0010780001227983 */ /* 0x000f280000300a00 */
[----:B------:R-:W4:Y:S04]  /*3230*/  LDL.LU.64 R32, [R1+0x1070] ;  /* 0x0010700001207983 */ /* 0x000f280000300a00 */
[----:B------:R-:W4:Y:S04]  /*3240*/  LDL.LU.64 R30, [R1+0x1068] ;  /* 0x00106800011e7983 */ /* 0x000f280000300a00 */
[----:B------:R-:W4:Y:S01]  /*3250*/  LDL.LU.64 R28, [R1+0x1060] ;  /* 0x00106000011c7983 */ /* 0x000f220000300a00 */
[----:B------:R-:W-:Y:S01]  /*3260*/  UMOV UR10, UR6 ;  /* 0x00000006000a7c82 */ /* 0x000fe20008000000 */
[----:B------:R-:W-:-:S02]  /*3270*/  UMOV UR11, UR7 ;  /* 0x00000007000b7c82 */ /* 0x000fc40008000000 */
[----:B------:R-:W4:Y:S04]  /*3280*/  LDL.LU R154, [R1+0x1c8] ;  /* 0x0001c800019a7983 */ /* 0x000f280000300800 */
        /* <DEDUP_REMOVED lines=8> */
[----:B------:R-:W4:Y:S01]  /*3310*/  LDL.LU R6, [R1+0x1ec] ;  /* 0x0001ec0001067983 */ /* 0x000f220000300800 */
[----:B------:R-:W-:-:S03]  /*3320*/  F2FP.BF16.F32.PACK_AB R156, R18, R156 ;  /* 0x0000009c129c723e */ /* 0x000fc600000010ff */
[----:B------:R-:W4:Y:S01]  /*3330*/  LDL.LU R5, [R1+0x1f0] ;  /* 0x0001f00001057983 */ /* 0x000f220000300800 */
[----:B------:R-:W-:-:S03]  /*3340*/  F2FP.BF16.F32.PACK_AB R157, R17, R157 ;  /* 0x0000009d119d723e */ /* 0x000fc600000010ff */
[----:B------:R-:W4:Y:S01]  /*3350*/  LDL.LU R4, [R1+0x1f4] ;  /* 0x0001f40001047983 */ /* 0x000f220000300800 */
[----:B------:R-:W-:-:S03]  /*3360*/  F2FP.BF16.F32.PACK_AB R158, R15, R158 ;  /* 0x0000009e0f9e723e */ /* 0x000fc600000010ff */
[----:B------:R-:W4:Y:S01]  /*3370*/  LDL.LU R3, [R1+0x1f8] ;  /* 0x0001f80001037983 */ /* 0x000f220000300800 */
[----:B------:R-:W-:-:S03]  /*3380*/  F2FP.BF16.F32.PACK_AB R159, R14, R159 ;  /* 0x0000009f0e9f723e */ /* 0x000fc600000010ff */
[----:B------:R-:W4:Y:S01]  /*3390*/  LDL.LU R2, [R1+0x1fc] ;  /* 0x0001fc0001027983 */ /* 0x000f220000300800 */
[----:B------:R-:W-:Y:S01]  /*33a0*/  UIADD3 UR8, UR6, 0x2, URZ ;  /* 0x0000000206087890 */ /* 0x000fe2000fffe03f */
[----:B------:R-:W-:Y:S02]  /*33b0*/  F2FP.BF16.F32.PACK_AB R162, R20, R162 ;  /* 0x000000a214a2723e */ /* 0x000fe400000010ff */
[----:B------:R-:W-:Y:S02]  /*33c0*/  F2FP.BF16.F32.PACK_AB R163, R19, R163 ;  /* 0x000000a313a3723e */ /* 0x000fe400000010ff */
[----:B------:R-:W-:Y:S02]  /*33d0*/  F2FP.BF16.F32.PACK_AB R160, R22, R160 ;  /* 0x000000a016a0723e */ /* 0x000fe400000010ff */
[----:B------:R-:W-:Y:S02]  /*33e0*/  F2FP.BF16.F32.PACK_AB R161, R21, R161 ;  /* 0x000000a115a1723e */ /* 0x000fe400000010ff */
[----:B------:R-:W-:-:S02]  /*33f0*/  F2FP.BF16.F32.PACK_AB R167, R23, R167 ;  /* 0x000000a717a7723e */ /* 0x000fc400000010ff */
[----:B--2---:R-:W-:Y:S02]  /*3400*/  F2FP.BF16.F32.PACK_AB R153, R153, R44 ;  /* 0x0000002c9999723e */ /* 0x004fe400000010ff */
[----:B---3--:R-:W-:Y:S02]  /*3410*/  F2FP.BF16.F32.PACK_AB R176, R176, R42 ;  /* 0x0000002ab0b0723e */ /* 0x008fe400000010ff */
[----:B------:R-:W-:Y:S02]  /*3420*/  F2FP.BF16.F32.PACK_AB R152, R152, R43 ;  /* 0x0000002b9898723e */ /* 0x000fe400000010ff */
[----:B----4-:R-:W-:Y:S02]  /*3430*/  F2FP.BF16.F32.PACK_AB R177, R41, R177 ;  /* 0x000000b129b1723e */ /* 0x010fe400000010ff */
[----:B------:R-:W-:Y:S02]  /*3440*/  F2FP.BF16.F32.PACK_AB R178, R40, R178 ;  /* 0x000000b228b2723e */ /* 0x000fe400000010ff */
[----:B------:R-:W-:-:S02]  /*3450*/  F2FP.BF16.F32.PACK_AB R179, R39, R179 ;  /* 0x000000b327b3723e */ /* 0x000fc400000010ff */
[----:B------:R-:W-:Y:S02]  /*3460*/  F2FP.BF16.F32.PACK_AB R172, R38, R172 ;  /* 0x000000ac26ac723e */ /* 0x000fe400000010ff */
[----:B------:R-:W-:Y:S02]  /*3470*/  F2FP.BF16.F32.PACK_AB R173, R37, R173 ;  /* 0x000000ad25ad723e */ /* 0x000fe400000010ff */
[----:B------:R-:W-:Y:S01]  /*3480*/  F2FP.BF16.F32.PACK_AB R174, R36, R174 ;  /* 0x000000ae24ae723e */ /* 0x000fe200000010ff */
[----:B------:R-:W-:Y:S01]  /*3490*/  STL [R1+0x860], R172 ;  /* 0x000860ac01007387 */ /* 0x000fe20000100800 */
[----:B------:R-:W-:Y:S02]  /*34a0*/  F2FP.BF16.F32.PACK_AB R175, R35, R175 ;  /* 0x000000af23af723e */ /* 0x000fe400000010ff */
[----:B------:R-:W-:Y:S01]  /*34b0*/  F2FP.BF16.F32.PACK_AB R168, R34, R168 ;  /* 0x000000a822a8723e */ /* 0x000fe200000010ff */
[----:B------:R-:W-:Y:S01]  /*34c0*/  STL [R1+0x864], R173 ;  /* 0x000864ad01007387 */ /* 0x000fe20000100800 */
[----:B------:R-:W-:-:S02]  /*34d0*/  F2FP.BF16.F32.PACK_AB R169, R33, R169 ;  /* 0x000000a921a9723e */ /* 0x000fc400000010ff */
[----:B------:R-:W-:Y:S01]  /*34e0*/  F2FP.BF16.F32.PACK_AB R170, R32, R170 ;  /* 0x000000aa20aa723e */ /* 0x000fe200000010ff */
[----:B------:R-:W-:Y:S01]  /*34f0*/  STL [R1+0x868], R174 ;  /* 0x000868ae01007387 */ /* 0x000fe20000100800 */
[----:B------:R-:W-:Y:S02]  /*3500*/  F2FP.BF16.F32.PACK_AB R171, R31, R171 ;  /* 0x000000ab1fab723e */ /* 0x000fe400000010ff */
[----:B------:R-:W-:Y:S01]  /*3510*/  F2FP.BF16.F32.PACK_AB R164, R30, R164 ;  /* 0x000000a41ea4723e */ /* 0x000fe200000010ff */
[----:B------:R-:W-:Y:S01]  /*3520*/  STL [R1+0x86c], R175 ;  /* 0x00086caf01007387 */ /* 0x000fe20000100800 */
[----:B------:R-:W-:Y:S02]  /*3530*/  F2FP.BF16.F32.PACK_AB R165, R29, R165 ;  /* 0x000000a51da5723e */ /* 0x000fe400000010ff */
[----:B------:R-:W-:Y:S01]  /*3540*/  F2FP.BF16.F32.PACK_AB R166, R28, R166 ;  /* 0x000000a61ca6723e */ /* 0x000fe200000010ff */
[----:B------:R-:W-:Y:S01]  /*3550*/  STL [R1+0x44c], R156 ;  /* 0x00044c9c01007387 */ /* 0x000fe20000100800 */
[----:B-1----:R-:W-:-:S03]  /*3560*/  WARPGROUP.ARRIVE ;  /* 0x00000000000079c5 */ /* 0x002fc60000000000 */
[----:B------:R-:W-:Y:S03]  /*3570*/  STL [R1+0x450], R157 ;  /* 0x0004509d01007387 */ /* 0x000fe60000100800 */
[----:B------:R-:W-:Y:S01]  /*3580*/  HGMMA.64x256x16.F32.BF16 R24, R208, gdesc[UR8], RZ, !UPT, gsb0 ;  /* 0x03e00008d0187df0 */ /* 0x000fe2000c0018ff */
[----:B------:R-:W-:Y:S04]  /*3590*/  STL [R1+0x454], R158 ;  /* 0x0004549e01007387 */ /* 0x000fe80000100800 */
[----:B------:R-:W-:Y:S01]  /*35a0*/  STL [R1+0x458], R159 ;  /* 0x0004589f01007387 */ /* 0x000fe20000100800 */
[----:B------:R-:W-:-:S03]  /*35b0*/  WARPGROUP.DEPBAR.LE gsb0, 0x0 ;  /* 0x00008000000079c5 */ /* 0x000fc60000010000 */
        /* <DEDUP_REMOVED lines=64> */
[----:B------:R-:W-:Y:S01]  /*39c0*/  LDS.U16 R14, [R0+0x4c08] ;  /* 0x004c0800000e7984 */ /* 0x000fe20000000400 */
[----:B0-----:R-:W-:Y:S01]  /*39d0*/  MOV R109, R235 ;  /* 0x000000eb006d7202 */ /* 0x001fe20000000f00 */
[----:B------:R-:W-:Y:S01]  /*39e0*/  IMAD.MOV.U32 R110, RZ, RZ, R234 ;  /* 0x000000ffff6e7224 */ /* 0x000fe200078e00ea */
[----:B------:R-:W-:Y:S01]  /*39f0*/  MOV R112, R232 ;  /* 0x000000e800707202 */ /* 0x000fe20000000f00 */
[----:B------:R-:W-:Y:S01]  /*3a00*/  IMAD.MOV.U32 R111, RZ, RZ, R233 ;  /* 0x000000ffff6f7224 */ /* 0x000fe200078e00e9 */
[----:B------:R-:W-:Y:S01]  /*3a10*/  MOV R115, R229 ;  /* 0x000000e500737202 */ /* 0x000fe20000000f00 */
[----:B------:R-:W-:Y:S01]  /*3a20*/  IMAD.MOV.U32 R113, RZ, RZ, R231 ;  /* 0x000000ffff717224 */ /* 0x000fe200078e00e7 */
[----:B------:R-:W-:Y:S01]  /*3a30*/  MOV R118, R226 ;  /* 0x000000e200767202 */ /* 0x000fe20000000f00 */
[----:B-1----:R-:W2:Y:S04]  /*3a40*/  LDL.LU R24, [R1] ;  /* 0x0000000001187983 */ /* 0x002ea80000300800 */
[----:B------:R-:W2:Y:S04]  /*3a50*/  LDL.LU R25, [R1+0x4] ;  /* 0x0000040001197983 */ /* 0x000ea80000300800 */
        /* <DEDUP_REMOVED lines=82> */
[----:B------:R-:W2:Y:S01]  /*3f80*/  LDL.LU R108, [R1+0x150] ;  /* 0x00015000016c7983 */ /* 0x000ea20000300800 */
[----:B------:R-:W-:Y:S01]  /*3f90*/  IMAD.MOV.U32 R114, RZ, RZ, R230 ;  /* 0x000000ffff727224 */ /* 0x000fe200078e00e6 */
[----:B------:R-:W-:Y:S01]  /*3fa0*/  MOV R121, R223 ;  /* 0x000000df00797202 */ /* 0x000fe20000000f00 */
        /* <DEDUP_REMOVED lines=21> */
[----:B------:R-:W0:Y:S01]  /*4100*/  LDS.U16 R0, [R0+0x4808] ;  /* 0x0048080000007984 */ /* 0x000e220000000400 */
[----:B------:R-:W-:Y:S01]  /*4110*/  IMAD.MOV.U32 R132, RZ, RZ, R212 ;  /* 0x000000ffff847224 */ /* 0x000fe200078e00d4 */
[----:B------:R-:W-:Y:S01]  /*4120*/  UMOV UR10, UR8 ;  /* 0x00000008000a7c82 */ /* 0x000fe20008000000 */
[----:B------:R-:W-:Y:S01]  /*4130*/  IMAD.MOV.U32 R134, RZ, RZ, R190 ;  /* 0x000000ffff867224 */ /* 0x000fe200078e00be */
[----:B------:R-:W-:Y:S01]  /*4140*/  UMOV UR11, 0x40000040 ;  /* 0x40000040000b7882 */ /* 0x000fe20000000000 */
[----:B------:R-:W-:Y:S01]  /*4150*/  IMAD.MOV.U32 R135, RZ, RZ, R189 ;  /* 0x000000ffff877224 */ /* 0x000fe200078e00bd */
[----:B------:R-:W-:Y:S01]  /*4160*/  STL [R1+0x468], R208 ;  /* 0x000468d001007387 */ /* 0x000fe20000100800 */
[----:B------:R-:W-:-:S02]  /*4170*/  IMAD.MOV.U32 R137, RZ, RZ, R155 ;  /* 0x000000ffff897224 */ /* 0x000fc400078e009b */
[----:B------:R-:W-:Y:S01]  /*4180*/  IMAD.MOV.U32 R138, RZ, RZ, R154 ;  /* 0x000000ffff8a7224 */ /* 0x000fe200078e009a */
[----:B------:R-:W-:Y:S01]  /*4190*/  STL [R1+0x464], R209 ;  /* 0x000464d101007387 */ /* 0x000fe20000100800 */
[----:B------:R-:W-:Y:S02]  /*41a0*/  IMAD.MOV.U32 R140, RZ, RZ, R13 ;  /* 0x000000ffff8c7224 */ /* 0x000fe400078e000d */
[----:B------:R-:W-:Y:S01]  /*41b0*/  IMAD.MOV.U32 R141, RZ, RZ, R12 ;  /* 0x000000ffff8d7224 */ /* 0x000fe200078e000c */
[----:B------:R-:W-:Y:S01]  /*41c0*/  STL [R1+0x460], R210 ;  /* 0x000460d201007387 */ /* 0x000fe20000100800 */
[----:B------:R-:W-:Y:S02]  /*41d0*/  IMAD.MOV.U32 R143, RZ, RZ, R10 ;  /* 0x000000ffff8f7224 */ /* 0x000fe400078e000a */
[----:B------:R-:W-:Y:S01]  /*41e0*/  IMAD.MOV.U32 R144, RZ, RZ, R9 ;  /* 0x000000ffff907224 */ /* 0x000fe200078e0009 */
[----:B------:R-:W-:Y:S01]  /*41f0*/  STL [R1+0x45c], R211 ;  /* 0x00045cd301007387 */ /* 0x000fe20000100800 */
[----:B------:R-:W-:-:S02]  /*4200*/  IMAD.MOV.U32 R146, RZ, RZ, R7 ;  /* 0x000000ffff927224 */ /* 0x000fc400078e0007 */
[----:B------:R-:W-:Y:S02]  /*4210*/  IMAD.MOV.U32 R147, RZ, RZ, R6 ;  /* 0x000000ffff937224 */ /* 0x000fe400078e0006 */
[----:B------:R-:W-:Y:S02]  /*4220*/  IMAD.MOV.U32 R149, RZ, RZ, R4 ;  /* 0x000000ffff957224 */ /* 0x000fe400078e0004 */
[----:B------:R-:W-:Y:S01]  /*4230*/  IMAD.MOV.U32 R150, RZ, RZ, R3 ;  /* 0x000000ffff967224 */ /* 0x000fe200078e0003 */
[----:B0-----:R-:W-:-:S04]  /*4240*/  PRMT R14, R0, 0x5410, R14 ;  /* 0x00005410000e7816 */ /* 0x001fc8000000000e */
[----:B------:R-:W-:-:S05]  /*4250*/  F2FP.F16.E4M3.UNPACK_B R0, R14 ;  /* 0x0000000eff00723e */ /* 0x000fca00020006ff */
[--C-:B------:R-:W-:Y:S02]  /*4260*/  HADD2.F32 R154, -RZ, R0.reuse.H0_H0 ;  /* 0x20000000ff9a7230 */ /* 0x100fe40000004100 */
[----:B------:R-:W-:-:S05]  /*4270*/  HADD2.F32 R0, -RZ, R0.H1_H1 ;  /* 0x30000000ff007230 */ /* 0x000fca0000004100 */
[----:B------:R-:W-:Y:S02]  /*4280*/  F2FP.BF16.F32.PACK_AB R154, R0, R154 ;  /* 0x0000009a009a723e */ /* 0x000fe400000010ff */
[----:B------:R-:W-:-:S05]  /*4290*/  F2FP.F16.E4M3.UNPACK_B R0, R14.H1 ;  /* 0x0000000eff00723e */ /* 0x000fca00030006ff */
[--C-:B------:R-:W-:Y:S02]  /*42a0*/  HADD2.F32 R155, -RZ, R0.reuse.H0_H0 ;  /* 0x20000000ff9b7230 */ /* 0x100fe40000004100 */
[----:B------:R-:W-:-:S05]  /*42b0*/  HADD2.F32 R0, -RZ, R0.H1_H1 ;  /* 0x30000000ff007230 */ /* 0x000fca0000004100 */
[----:B------:R-:W-:Y:S01]  /*42c0*/  F2FP.BF16.F32.PACK_AB R155, R0, R155 ;  /* 0x0000009b009b723e */ /* 0x000fe200000010ff */
[----:B--2---:R-:W-:-:S06]  /*42d0*/  WARPGROUP.ARRIVE ;  /* 0x00000000000079c5 */ /* 0x004fcc0000000000 */
[----:B------:R-:W-:Y:S03]  /*42e0*/  HGMMA.64x256x16.F32.BF16 R24, R204, gdesc[UR8], R24, gsb0 ;  /* 0x03e00008cc187df0 */ /* 0x000fe60008001818 */
[----:B------:R-:W-:Y:S02]  /*42f0*/  WARPGROUP.DEPBAR.LE gsb0, 0x0 ;  /* 0x00008000000079c5 */ /* 0x000fe40000010000 */
[----:B------:R-:W-:Y:S04]  /*4300*/  STL.64 [R1], R24 ;  /* 0x0000001801007387 */ /* 0x000fe80000100a00 */
        /* <DEDUP_REMOVED lines=63> */
[----:B0-----:R-:W2:Y:S04]  /*4700*/  LDL.LU.64 R150, [R1+0x1058] ;  /* 0x0010580001967983 */ /* 0x001ea80000300a00 */
[----:B------:R-:W2:Y:S04]  /*4710*/  LDL.LU.64 R148, [R1+0x1050] ;  /* 0x0010500001947983 */ /* 0x000ea80000300a00 */
        /* <DEDUP_REMOVED lines=62> */
[----:B------:R-:W-:Y:S04]  /*4b00*/  STL.64 [R1+0xe58], R154 ;  /* 0x000e589a01007387 */ /* 0x000fe80000100a00 */
[----:B------:R-:W-:Y:S01]  /*4b10*/  STL.64 [R1+0xe50], R152 ;  /* 0x000e509801007387 */ /* 0x000fe20000100a00 */
[----:B--2---:R-:W-:-:S06]  /*4b20*/  WARPGROUP.ARRIVE ;  /* 0x00000000000079c5 */ /* 0x004fcc0000000000 */
[----:B------:R-:W-:Y:S03]  /*4b30*/  HGMMA.64x256x16.F32.BF16 R24, R200, gdesc[UR8], R24, gsb0 ;  /* 0x03e00008c8187df0 */ /* 0x000fe60008001818 */
[----:B------:R-:W-:Y:S02]  /*4b40*/  WARPGROUP.DEPBAR.LE gsb0, 0x0 ;  /* 0x00008000000079c5 */ /* 0x000fe40000010000 */
        /* <DEDUP_REMOVED lines=62> */
[----:B0-----:R-:W2:Y:S04]  /*4f30*/  LDL.LU.64 R28, [R1] ;  /* 0x00000000011c7983 */ /* 0x001ea80000300a00 */
        /* <DEDUP_REMOVED lines=62> */
[----:B------:R-:W2:Y:S01]  /*5320*/  LDL.LU.64 R154, [R1+0x1f8] ;  /* 0x0001f800019a7983 */ /* 0x000ea20000300a00 */
[----:B------:R-:W-:Y:S01]  /*5330*/  UIADD3 UR8, UR6, 0x4, URZ ;  /* 0x0000000406087890 */ /* 0x000fe2000fffe03f */
[----:B------:R-:W-:-:S06]  /*5340*/  UMOV UR11, 0x40000040 ;  /* 0x40000040000b7882 */ /* 0x000fcc0000000000 */
[----:B------:R-:W-:Y:S01]  /*5350*/  UMOV UR10, UR8 ;  /* 0x00000008000a7c82 */ /* 0x000fe20008000000 */
[----:B--2---:R-:W-:-:S06]  /*5360*/  WARPGROUP.ARRIVE ;  /* 0x00000000000079c5 */ /* 0x004fcc0000000000 */
[----:B------:R-:W-:Y:S03]  /*5370*/  HGMMA.64x256x16.F32.BF16 R28, R196, gdesc[UR8], R28, gsb0 ;  /* 0x03e00008c41c7df0 */ /* 0x000fe6000800181c */
[----:B------:R-:W-:Y:S02]  /*5380*/  WARPGROUP.DEPBAR.LE gsb0, 0x0 ;  /* 0x00008000000079c5 */ /* 0x000fe40000010000 */
[----:B------:R-:W-:Y:S01]  /*5390*/  STL.64 [R1], R28 ;  /* 0x0000001c01007387 */ /* 0x000fe20000100a00 */
[----:B------:R-:W-:Y:S01]  /*53a0*/  IMAD.MOV.U32 R2, RZ, RZ, R154 ;  /* 0x000000ffff027224 */ /* 0x000fe200078e009a */
[----:B------:R-:W-:Y:S01]  /*53b0*/  MOV R0, R155 ;  /* 0x0000009b00007202 */ /* 0x000fe20000000f00 */
[----:B------:R-:W-:Y:S01]  /*53c0*/  IMAD.MOV.U32 R3, RZ, RZ, R153 ;  /* 0x000000ffff037224 */ /* 0x000fe200078e0099 */
[----:B------:R-:W-:Y:S01]  /*53d0*/  STL.64 [R1+0x8], R30 ;  /* 0x0000081e01007387 */ /* 0x000fe20000100a00 */
[----:B------:R-:W-:Y:S01]  /*53e0*/  MOV R4, R152 ;  /* 0x0000009800047202 */ /* 0x000fe20000000f00 */
[----:B------:R-:W-:Y:S01]  /*53f0*/  IMAD.MOV.U32 R6, RZ, RZ, R150 ;  /* 0x000000ffff067224 */ /* 0x000fe200078e0096 */
[----:B------:R-:W-:Y:S01]  /*5400*/  MOV R7, R149 ;  /* 0x0000009500077202 */ /* 0x000fe20000000f00 */
        /* <DEDUP_REMOVED lines=91> */
[----:B------:R-:W-:Y:S01]  /*59c0*/  STL.64 [R1+0xc8], R78 ;  /* 0x0000c84e01007387 */ /* 0x000fe20000100a00 */
[----:B------:R-:W-:-:S03]  /*59d0*/  IMAD.MOV.U32 R191, RZ, RZ, R81 ;  /* 0x000000ffffbf7224 */ /* 0x000fc600078e0051 */
[----:B------:R0:W-:Y:S04]  /*59e0*/  STL [R1+0xd0], R80 ;  /* 0x0000d05001007387 */ /* 0x0001e80000100800 */
[----:B------:R-:W2:Y:S04]  /*59f0*/  LDL.LU.64 R154, [R1+0xe58] ;  /* 0x000e5800019a7983 */ /* 0x000ea80000300a00 */
[----:B------:R-:W3:Y:S04]  /*5a00*/  LDL.LU.64 R152, [R1+0xe50] ;  /* 0x000e500001987983 */ /* 0x000ee80000300a00 */
[----:B------:R-:W4:Y:S04]  /*5a10*/  LDL.LU.64 R150, [R1+0xe48] ;  /* 0x000e480001967983 */ /* 0x000f280000300a00 */
        /* <DEDUP_REMOVED lines=34> */
[----:B0-----:R-:W4:Y:S04]  /*5c40*/  LDL.LU.64 R80, [R1+0xd30] ;  /* 0x000d300001507983 */ /* 0x001f280000300a00 */
        /* <DEDUP_REMOVED lines=38> */
[----:B--2---:R-:W-:Y:S04]  /*5eb0*/  STL.64 [R1+0xbe8], R154 ;  /* 0x000be89a01007387 */ /* 0x004fe80000100a00 */
[----:B---3--:R-:W-:Y:S01]  /*5ec0*/  STL.64 [R1+0xbe0], R152 ;  /* 0x000be09801007387 */ /* 0x008fe20000100a00 */
[----:B----4-:R-:W-:-:S06]  /*5ed0*/  WARPGROUP.ARRIVE ;  /* 0x00000000000079c5 */ /* 0x010fcc0000000000 */
        /* <DEDUP_REMOVED lines=48> */
[----:B0-----:R-:W2:Y:S04]  /*61e0*/  LDL.LU R60, [R1] ;  /* 0x00000000013c7983 */ /* 0x001ea80000300800 */
        /* <DEDUP_REMOVED lines=48> */
[----:B------:R-:W-:-:S03]  /*64f0*/  IMAD.MOV.U32 R113, RZ, RZ, R191 ;  /* 0x000000ffff717224 */ /* 0x000fc600078e00bf */
[----:B------:R-:W2:Y:S01]  /*6500*/  LDL.LU R109, [R1+0xc4] ;  /* 0x0000c400016d7983 */ /* 0x000ea20000300800 */
[----:B------:R-:W-:-:S03]  /*6510*/  IMAD.MOV.U32 R114, RZ, RZ, R190 ;  /* 0x000000ffff727224 */ /* 0x000fc600078e00be */
[----:B------:R-:W2:Y:S01]  /*6520*/  LDL.LU R110, [R1+0xc8] ;  /* 0x0000c800016e7983 */ /* 0x000ea20000300800 */
[----:B------:R-:W-:-:S03]  /*6530*/  MOV R115, R189 ;  /* 0x000000bd00737202 */ /* 0x000fc60000000f00 */
[----:B------:R-:W2:Y:S01]  /*6540*/  LDL.LU R111, [R1+0xcc] ;  /* 0x0000cc00016f7983 */ /* 0x000ea20000300800 */
[----:B------:R-:W-:-:S03]  /*6550*/  IMAD.MOV.U32 R116, RZ, RZ, R188 ;  /* 0x000000ffff747224 */ /* 0x000fc600078e00bc */
[----:B------:R-:W2:Y:S04]  /*6560*/  LDL.LU R112, [R1+0xd0] ;  /* 0x0000d00001707983 */ /* 0x000ea80000300800 */
[----:B------:R-:W2:Y:S04]  /*6570*/  LDL.LU R191, [R1+0xc5c] ;  /* 0x000c5c0001bf7983 */ /* 0x000ea80000300800 */
[----:B------:R-:W2:Y:S04]  /*6580*/  LDL.LU R190, [R1+0xc58] ;  /* 0x000c580001be7983 */ /* 0x000ea80000300800 */
[----:B------:R-:W2:Y:S04]  /*6590*/  LDL.LU R189, [R1+0xc54] ;  /* 0x000c540001bd7983 */ /* 0x000ea80000300800 */
[----:B------:R-:W2:Y:S01]  /*65a0*/  LDL.LU R188, [R1+0xc50] ;  /* 0x000c500001bc7983 */ /* 0x000ea20000300800 */
        /* <DEDUP_REMOVED lines=44> */
[----:B------:R-:W-:Y:S01]  /*6870*/  UIADD3 UR8, UR6, 0x6, URZ ;  /* 0x0000000606087890 */ /* 0x000fe2000fffe03f */
[----:B------:R-:W-:Y:S01]  /*6880*/  IMAD.MOV.U32 R147, RZ, RZ, R205 ;  /* 0x000000ffff937224 */ /* 0x000fe200078e00cd */
[----:B------:R-:W-:Y:S01]  /*6890*/  UMOV UR11, 0x40000040 ;  /* 0x40000040000b7882 */ /* 0x000fe20000000000 */
[----:B------:R-:W-:-:S02]  /*68a0*/  IMAD.MOV.U32 R149, RZ, RZ, R203 ;  /* 0x000000ffff957224 */ /* 0x000fc400078e00cb */
[----:B------:R-:W-:Y:S02]  /*68b0*/  IMAD.MOV.U32 R150, RZ, RZ, R202 ;  /* 0x000000ffff967224 */ /* 0x000fe400078e00ca */
[----:B------:R-:W-:Y:S01]  /*68c0*/  IMAD.MOV.U32 R152, RZ, RZ, R200 ;  /* 0x000000ffff987224 */ /* 0x000fe200078e00c8 */
[----:B------:R-:W-:Y:S01]  /*68d0*/  UMOV UR10, UR8 ;  /* 0x00000008000a7c82 */ /* 0x000fe20008000000 */
[----:B------:R-:W-:Y:S02]  /*68e0*/  IMAD.MOV.U32 R153, RZ, RZ, R199 ;  /* 0x000000ffff997224 */ /* 0x000fe400078e00c7 */
[----:B------:R-:W-:Y:S02]  /*68f0*/  IMAD.MOV.U32 R155, RZ, RZ, R197 ;  /* 0x000000ffff9b7224 */ /* 0x000fe400078e00c5 */
[----:B------:R-:W-:Y:S02]  /*6900*/  IMAD.MOV.U32 R160, RZ, RZ, R196 ;  /* 0x000000ffffa07224 */ /* 0x000fe400078e00c4 */
[----:B------:R-:W-:-:S02]  /*6910*/  IMAD.MOV.U32 R165, RZ, RZ, R23 ;  /* 0x000000ffffa57224 */ /* 0x000fc400078e0017 */
[----:B------:R-:W-:Y:S02]  /*6920*/  IMAD.MOV.U32 R166, RZ, RZ, R22 ;  /* 0x000000ffffa67224 */ /* 0x000fe400078e0016 */
[----:B------:R-:W-:Y:S02]  /*6930*/  IMAD.MOV.U32 R168, RZ, RZ, R20 ;  /* 0x000000ffffa87224 */ /* 0x000fe400078e0014 */
        /* <DEDUP_REMOVED lines=12> */
[----:B------:R-:W-:-:S06]  /*6a00*/  IMAD.MOV.U32 R187, RZ, RZ, R0 ;  /* 0x000000ffffbb7224 */ /* 0x000fcc00078e0000 */
        /* <DEDUP_REMOVED lines=69> */
[----:B------:R-:W3:Y:S04]  /*6e60*/  LDL.LU.64 R182, [R1+0xc38] ;  /* 0x000c380001b67983 */ /* 0x000ee80000300a00 */
        /* <DEDUP_REMOVED lines=274> */
[----:B------:R0:W-:Y:S01]  /*7f90*/  STL [R1+0xa0], R68 ;  /* 0x0000a04401007387 */ /* 0x0001e20000100800 */
[----:B------:R-:W-:Y:S01]  /*7fa0*/  IMAD.MOV.U32 R214, RZ, RZ, R94 ;  /* 0x000000ffffd67224 */ /* 0x000fe200078e005e */
[----:B------:R-:W-:Y:S01]  /*7fb0*/  MOV R215, R93 ;  /* 0x0000005d00d77202 */ /* 0x000fe20000000f00 */
[----:B------:R-:W-:Y:S01]  /*7fc0*/  IMAD.MOV.U32 R213, RZ, RZ, R95 ;  /* 0x000000ffffd57224 */ /* 0x000fe200078e005f */
[----:B------:R-:W2:Y:S01]  /*7fd0*/  LDL.LU.64 R154, [R1+0xa68] ;  /* 0x000a6800019a7983 */ /* 0x000ea20000300a00 */
[----:B------:R-:W-:Y:S01]  /*7fe0*/  IMAD.MOV.U32 R216, RZ, RZ, R92 ;  /* 0x000000ffffd87224 */ /* 0x000fe200078e005c */
[----:B------:R-:W-:Y:S01]  /*7ff0*/  MOV R218, R90 ;  /* 0x0000005a00da7202 */ /* 0x000fe20000000f00 */
[----:B------:R-:W-:Y:S01]  /*8000*/  IMAD.MOV.U32 R217, RZ, RZ, R91 ;  /* 0x000000ffffd97224 */ /* 0x000fe200078e005b */
[----:B------:R-:W3:Y:S01]  /*8010*/  LDL.LU.64 R152, [R1+0xa60] ;  /* 0x000a600001987983 */ /* 0x000ee20000300a00 */
[----:B------:R-:W-:Y:S01]  /*8020*/  IMAD.MOV.U32 R220, RZ, RZ, R88 ;  /* 0x000000ffffdc7224 */ /* 0x000fe200078e0058 */
[----:B------:R-:W-:Y:S01]  /*8030*/  MOV R221, R87 ;  /* 0x0000005700dd7202 */ /* 0x000fe20000000f00 */
[----:B------:R-:W-:Y:S01]  /*8040*/  IMAD.MOV.U32 R219, RZ, RZ, R89 ;  /* 0x000000ffffdb7224 */ /* 0x000fe200078e0059 */
[----:B------:R-:W4:Y:S01]  /*8050*/  LDL.LU.64 R150, [R1+0xa58] ;  /* 0x000a580001967983 */ /* 0x000f220000300a00 */
        /* <DEDUP_REMOVED lines=181> */
[----:B------:R-:W-:-:S03]  /*8bb0*/  MOV R85, R175 ;  /* 0x000000af00557202 */ /* 0x000fc60000000f00 */
[----:B------:R-:W2:Y:S01]  /*8bc0*/  LDL.LU R81, [R1+0x94] ;  /* 0x0000940001517983 */ /* 0x000ea20000300800 */
[----:B------:R-:W-:-:S03]  /*8bd0*/  IMAD.MOV.U32 R86, RZ, RZ, R174 ;  /* 0x000000ffff567224 */ /* 0x000fc600078e00ae */
[----:B------:R-:W2:Y:S01]  /*8be0*/  LDL.LU R82, [R1+0x98] ;  /* 0x0000980001527983 */ /* 0x000ea20000300800 */
[----:B------:R-:W-:-:S03]  /*8bf0*/  IMAD.MOV.U32 R87, RZ, RZ, R173 ;  /* 0x000000ffff577224 */ /* 0x000fc600078e00ad */
[----:B------:R-:W2:Y:S01]  /*8c00*/  LDL.LU R83, [R1+0x9c] ;  /* 0x00009c0001537983 */ /* 0x000ea20000300800 */
[----:B------:R-:W-:-:S03]  /*8c10*/  MOV R88, R172 ;  /* 0x000000ac00587202 */ /* 0x000fc60000000f00 */
        /* <DEDUP_REMOVED lines=87> */
[----:B------:R-:W-:Y:S01]  /*9190*/  IMAD.MOV.U32 R171, RZ, RZ, R0 ;  /* 0x000000ffffab7224 */ /* 0x000fe200078e0000 */
[----:B------:R-:W-:Y:S01]  /*91a0*/  UIADD3 UR8, UR6, 0x802, URZ ;  /* 0x0000080206087890 */ /* 0x000fe2000fffe03f */
[----:B------:R-:W-:-:S06]  /*91b0*/  UMOV UR11, 0x40000040 ;  /* 0x40000040000b7882 */ /* 0x000fcc0000000000 */
[----:B------:R-:W-:Y:S01]  /*91c0*/  UMOV UR10, UR8 ;  /* 0x00000008000a7c82 */ /* 0x000fe20008000000 */
        /* <DEDUP_REMOVED lines=276> */
[----:B------:R-:W-:Y:S01]  /*a310*/  STL.64 [R1+0x50], R48 ;  /* 0x0000503001007387 */ /* 0x000fe20000100a00 */
[----:B------:R-:W-:-:S03]  /*a320*/  IMAD.MOV.U32 R14, RZ, RZ, R154 ;  /* 0x000000ffff0e7224 */ /* 0x000fc600078e009a */
[----:B------:R-:W-:Y:S01]  /*a330*/  STL.64 [R1+0x58], R50 ;  /* 0x0000583201007387 */ /* 0x000fe20000100a00 */
[----:B------:R-:W-:-:S03]  /*a340*/  IMAD.MOV.U32 R0, RZ, RZ, R155 ;  /* 0x000000ffff007224 */ /* 0x000fc600078e009b */
[----:B------:R-:W-:Y:S01]  /*a350*/  STL.64 [R1+0x60], R52 ;  /* 0x0000603401007387 */ /* 0x000fe20000100a00 */
[----:B------:R-:W-:Y:S01]  /*a360*/  IMAD.MOV.U32 R17, RZ, RZ, R152 ;  /* 0x000000ffff117224 */ /* 0x000fe200078e0098 */
[----:B------:R-:W-:Y:S02]  /*a370*/  MOV R15, R153 ;  /* 0x00000099000f7202 */ /* 0x000fe40000000f00 */
[----:B------:R-:W-:Y:S01]  /*a380*/  STL.64 [R1+0x68], R54 ;  /* 0x0000683601007387 */ /* 0x000fe20000100a00 */
[----:B------:R-:W-:Y:S01]  /*a390*/  MOV R19, R150 ;  /* 0x0000009600137202 */ /* 0x000fe20000000f00 */
[----:B------:R-:W-:Y:S02]  /*a3a0*/  IMAD.MOV.U32 R18, RZ, RZ, R151 ;  /* 0x000000ffff127224 */ /* 0x000fe400078e0097 */
[----:B------:R0:W-:Y:S01]  /*a3b0*/  STL [R1+0x70], R56 ;  /* 0x0000703801007387 */ /* 0x0001e20000100800 */
[----:B------:R-:W-:-:S03]  /*a3c0*/  IMAD.MOV.U32 R21, RZ, RZ, R148 ;  /* 0x000000ffff157224 */ /* 0x000fc600078e0094 */
[----:B------:R-:W2:Y:S01]  /*a3d0*/  LDL.LU.64 R154, [R1+0x668] ;  /* 0x00066800019a7983 */ /* 0x000ea20000300a00 */
[----:B------:R-:W-:Y:S01]  /*a3e0*/  IMAD.MOV.U32 R20, RZ, RZ, R149 ;  /* 0x000000ffff147224 */ /* 0x000fe200078e0095 */
[----:B------:R-:W-:Y:S02]  /*a3f0*/  MOV R22, R147 ;  /* 0x0000009300167202 */ /* 0x000fe40000000f00 */
[----:B------:R-:W3:Y:S01]  /*a400*/  LDL.LU.64 R152, [R1+0x660] ;  /* 0x0006600001987983 */ /* 0x000ee20000300a00 */
[----:B------:R-:W-:Y:S01]  /*a410*/  IMAD.MOV.U32 R23, RZ, RZ, R146 ;  /* 0x000000ffff177224 */ /* 0x000fe200078e0092 */
[----:B------:R-:W-:Y:S02]  /*a420*/  MOV R165, R144 ;  /* 0x0000009000a57202 */ /* 0x000fe40000000f00 */
[----:B------:R-:W4:Y:S01]  /*a430*/  LDL.LU.64 R150, [R1+0x658] ;  /* 0x0006580001967983 */ /* 0x000f220000300a00 */
[----:B------:R-:W-:-:S03]  /*a440*/  IMAD.MOV.U32 R164, RZ, RZ, R145 ;  /* 0x000000ffffa47224 */ /* 0x000fc600078e0091 */
[----:B------:R-:W4:Y:S01]  /*a450*/  LDL.LU.64 R148, [R1+0x650] ;  /* 0x0006500001947983 */ /* 0x000f220000300a00 */
[----:B------:R-:W-:Y:S01]  /*a460*/  IMAD.MOV.U32 R167, RZ, RZ, R142 ;  /* 0x000000ffffa77224 */ /* 0x000fe200078e008e */
[----:B------:R-:W-:Y:S01]  /*a470*/  MOV R168, R141 ;  /* 0x0000008d00a87202 */ /* 0x000fe20000000f00 */
[----:B------:R-:W-:Y:S01]  /*a480*/  IMAD.MOV.U32 R166, RZ, RZ, R143 ;  /* 0x000000ffffa67224 */ /* 0x000fe200078e008f */
[----:B------:R-:W4:Y:S01]  /*a490*/  LDL.LU.64 R146, [R1+0x648] ;  /* 0x0006480001927983 */ /* 0x000f220000300a00 */
        /* <DEDUP_REMOVED lines=244> */
[----:B------:R0:W5:Y:S01]  /*b3e0*/  LDL.LU R208, [R1+0x468] ;  /* 0x0004680001d07983 */ /* 0x0001620000300800 */
[----:B------:R-:W-:-:S03]  /*b3f0*/  IMAD.MOV.U32 R62, RZ, RZ, R158 ;  /* 0x000000ffff3e7224 */ /* 0x000fc600078e009e */
[----:B------:R0:W5:Y:S01]  /*b400*/  LDL.LU R209, [R1+0x464] ;  /* 0x0004640001d17983 */ /* 0x0001620000300800 */
[----:B------:R-:W-:-:S03]  /*b410*/  MOV R63, R157 ;  /* 0x0000009d003f7202 */ /* 0x000fc60000000f00 */
[----:B------:R0:W5:Y:S01]  /*b420*/  LDL.LU R210, [R1+0x460] ;  /* 0x0004600001d27983 */ /* 0x0001620000300800 */
[----:B------:R-:W-:-:S03]  /*b430*/  IMAD.MOV.U32 R64, RZ, RZ, R156 ;  /* 0x000000ffff407224 */ /* 0x000fc600078e009c */
[----:B------:R0:W5:Y:S04]  /*b440*/  LDL.LU R211, [R1+0x45c] ;  /* 0x00045c0001d37983 */ /* 0x0001680000300800 */
        /* <DEDUP_REMOVED lines=68> */
[----:B------:R-:W-:Y:S01]  /*b890*/  IMAD.MOV.U32 R113, RZ, RZ, R196 ;  /* 0x000000ffff717224 */ /* 0x000fe200078e00c4 */
[----:B------:R0:W5:Y:S01]  /*b8a0*/  LDL.LU R7, [R1+0x448] ;  /* 0x0004480001077983 */ /* 0x0001620000300800 */
[----:B------:R-:W-:Y:S01]  /*b8b0*/  IMAD.MOV.U32 R115, RZ, RZ, R194 ;  /* 0x000000ffff737224 */ /* 0x000fe200078e00c2 */
[----:B------:R-:W1:Y:S01]  /*b8c0*/  LDC R216, c[0x0][0x28c] ;  /* 0x0000a300ffd87b82 */ /* 0x000e620000000800 */
[----:B------:R-:W-:Y:S01]  /*b8d0*/  IMAD.MOV.U32 R116, RZ, RZ, R193 ;  /* 0x000000ffff747224 */ /* 0x000fe200078e00c1 */
[----:B------:R0:W5:Y:S01]  /*b8e0*/  LDL.LU R4, [R1+0x444] ;  /* 0x0004440001047983 */ /* 0x0001620000300800 */
[----:B------:R-:W-:-:S02]  /*b8f0*/  IMAD.MOV.U32 R118, RZ, RZ, R191 ;  /* 0x000000ffff767224 */ /* 0x000fc400078e00bf */
[----:B------:R-:W-:Y:S01]  /*b900*/  IMAD.MOV.U32 R119, RZ, RZ, R190 ;  /* 0x000000ffff777224 */ /* 0x000fe200078e00be */
[----:B------:R0:W5:Y:S01]  /*b910*/  LDL.LU R8, [R1+0x440] ;  /* 0x0004400001087983 */ /* 0x0001620000300800 */
[----:B------:R-:W-:Y:S02]  /*b920*/  IMAD.MOV.U32 R121, RZ, RZ, R188 ;  /* 0x000000ffff797224 */ /* 0x000fe400078e00bc */
[----:B------:R-:W-:Y:S01]  /*b930*/  IMAD.MOV.U32 R122, RZ, RZ, R187 ;  /* 0x000000ffff7a7224 */ /* 0x000fe200078e00bb */
[----:B------:R0:W5:Y:S01]  /*b940*/  LDL.LU R9, [R1+0x43c] ;  /* 0x00043c0001097983 */ /* 0x0001620000300800 */
[----:B------:R-:W-:Y:S02]  /*b950*/  IMAD.MOV.U32 R124, RZ, RZ, R185 ;  /* 0x000000ffff7c7224 */ /* 0x000fe400078e00b9 */
        /* <DEDUP_REMOVED lines=31> */
[----:B------:R0:W5:Y:S04]  /*bb50*/  LDL.LU R5, [R1+0x410] ;  /* 0x0004100001057983 */ /* 0x0001680000300800 */
[----:B------:R0:W5:Y:S04]  /*bb60*/  LDL.LU R3, [R1+0x40c] ;  /* 0x00040c0001037983 */ /* 0x0001680000300800 */
[----:B------:R0:W5:Y:S01]  /*bb70*/  LDL.LU R2, [R1+0x408] ;  /* 0x0004080001027983 */ /* 0x0001620000300800 */
        /* <DEDUP_REMOVED lines=67> */
[----:B--2---:R-:W2:Y:S04]  /*bfb0*/  LDL.LU.64 R154, [R1+0x400] ;  /* 0x00040000019a7983 */ /* 0x004ea80000300a00 */
        /* <DEDUP_REMOVED lines=62> */
[----:B------:R-:W2:Y:S02]  /*c3a0*/  LDL.LU.64 R28, [R1+0x208] ;  /* 0x00020800011c7983 */ /* 0x000ea40000300a00 */
[----:B--2---:R-:W-:-:S06]  /*c3b0*/  WARPGROUP.ARRIVE ;  /* 0x00000000000079c5 */ /* 0x004fcc0000000000 */
[----:B------:R-:W-:Y:S03]  /*c3c0*/  HGMMA.64x256x16.F32.BF16 R24, R152, gdesc[UR4], R24, gsb0 ;  /* 0x03e0000498187df0 */ /* 0x000fe60008001818 */
[----:B------:R-:W-:Y:S02]  /*c3d0*/  WARPGROUP.DEPBAR.LE gsb0, 0x0 ;  /* 0x00008000000079c5 */ /* 0x000fe40000010000 */
[----:B01----:R-:W-:Y:S05]  /*c3e0*/  @!P2 BRA `(.L_x_20) ;  /* 0x000000040020a947 */ /* 0x003fea0003800000 */
[----:B------:R-:W-:Y:S05]  /*c3f0*/  @!P0 BRA `(.L_x_21) ;  /* 0x0000000000048947 */ /* 0x000fea0003800000 */
[----:B------:R-:W-:Y:S01]  /*c400*/  BPT.TRAP 0x1 ;  /* 0x000000040000795c */ /* 0x000fe20000300000 */
.L_x_21:
[----:B------:R-:W-:Y:S05]  /*c410*/  @P1 BRA `(.L_x_22) ;  /* 0x00000000001c1947 */ /* 0x000fea0003800000 */
[----:B------:R-:W-:-:S04]  /*c420*/  UISETP.NE.AND UP0, UPT, UR39, 0x1, UPT ;  /* 0x000000012700788c */ /* 0x000fc8000bf05270 */
[----:B------:R-:W-:-:S04]  /*c430*/  USEL UR5, URZ, 0x1, UP0 ;  /* 0x000000013f057887 */ /* 0x000fc80008000000 */
[----:B------:R-:W-:-:S06]  /*c440*/  ULOP3.LUT UR5, UR38, UR5, URZ, 0x3c, !UPT ;  /* 0x0000000526057292 */ /* 0x000fcc000f8e3c3f */
[----:B------:R-:W-:-:S04]  /*c450*/  MOV R0, UR5 ;  /* 0x0000000500007c02 */ /* 0x000fc80008000f00 */
[----:B------:R-:W-:-:S04]  /*c460*/  SHF.L.U32 R0, R0, 0x1f, RZ ;  /* 0x0000001f00007819 */ /* 0x000fc800000006ff */
[----:B-----5:R-:W0:Y:S02]  /*c470*/  SYNCS.PHASECHK.TRANS64.TRYWAIT P1, [R11+URZ], R0 ;  /* 0x000000000b0075a7 */ /* 0x020e24000802017f */
[----:B0-----:R-:W-:Y:S05]  /*c480*/  @!P1 BRA `(.L_x_23) ;  /* 0x0000028800749947 */ /* 0x001fea0003800000 */
.L_x_22:
[----:B------:R-:W1:Y:S01]  /*c490*/  S2UR UR6, SR_CgaCtaId ;  /* 0x00000000000679c3 */ /* 0x000e620000008800 */
[----:B------:R-:W-:Y:S01]  /*c4a0*/  UMOV UR5, 0x400 ;  /* 0x0000040000057882 */ /* 0x000fe20000000000 */
[----:B0----5:R-:W-:Y:S01]  /*c4b0*/  IMAD R0, R10, 0x8000, R5 ;  /* 0x000080000a007824 */ /* 0x021fe200078e0205 */
[----:B-1----:R-:W-:-:S09]  /*c4c0*/  ULEA UR5, UR6, UR5, 0x18 ;  /* 0x0000000506057291 */ /* 0x002fd2000f8ec03f */
[----:B------:R-:W-:Y:S04]  /*c4d0*/  LDS.U16 R4, [R0+UR5+0xc00] ;  /* 0x000c000500047984 */ /* 0x000fe80008000400 */
[----:B------:R-:W0:Y:S04]  /*c4e0*/  LDS.U16 R3, [R0+UR5+0x800] ;  /* 0x0008000500037984 */ /* 0x000e280008000400 */
[----:B------:R-:W-:Y:S04]  /*c4f0*/  LDS.U16 R14, [R0+UR5+0xc08] ;  /* 0x000c0805000e7984 */ /* 0x000fe80008000400 */
[----:B------:R-:W1:Y:S04]  /*c500*/  LDS.U16 R11, [R0+UR5+0x808] ;  /* 0x00080805000b7984 */ /* 0x000e680008000400 */
[----:B------:R-:W-:Y:S04]  /*c510*/  LDS.U16 R7, [R0+UR5+0x4c00] ;  /* 0x004c000500077984 */ /* 0x000fe80008000400 */
[----:B------:R-:W2:Y:S04]  /*c520*/  LDS.U16 R6, [R0+UR5+0x4800] ;  /* 0x0048000500067984 */ /* 0x000ea80008000400 */
[----:B------:R-:W-:Y:S04]  /*c530*/  LDS.U16 R17, [R0+UR5+0x4c08] ;  /* 0x004c080500117984 */ /* 0x000fe80008000400 */
[----:B------:R3:W4:Y:S02]  /*c540*/  LDS.U16 R15, [R0+UR5+0x4808] ;  /* 0x00480805000f7984 */ /* 0x0007240008000400 */
[----:B---3--:R-:W-:-:S05]  /*c550*/  VIADD R0, R0, UR5 ;  /* 0x0000000500007c36 */ /* 0x008fca0008000000 */
[----:B------:R-:W-:Y:S02]  /*c560*/  IADD3 R0, R9, R0, RZ ;  /* 0x0000000009007210 */ /* 0x000fe40007ffe0ff */
[----:B0-----:R-:W-:-:S04]  /*c570*/  PRMT R4, R3, 0x5410, R4 ;  /* 0x0000541003047816 */ /* 0x001fc80000000004 */
[-C--:B------:R-:W-:Y:S02]  /*c580*/  F2FP.F16.E4M3.UNPACK_B R3, R4.reuse ;  /* 0x00000004ff03723e */ /* 0x080fe400020006ff */
[----:B------:R-:W-:Y:S02]  /*c590*/  F2FP.F16.E4M3.UNPACK_B R4, R4.H1 ;  /* 0x00000004ff04723e */ /* 0x000fe400030006ff */
[----:B-1----:R-:W-:Y:S01]  /*c5a0*/  PRMT R11, R11, 0x5410, R14 ;  /* 0x000054100b0b7816 */ /* 0x002fe2000000000e */
[--C-:B------:R-:W-:Y:S02]  /*c5b0*/  HADD2.F32 R212, -RZ, R3.reuse.H0_H0 ;  /* 0x20000003ffd47230 */ /* 0x100fe40000004100 */
[----:B------:R-:W-:Y:S02]  /*c5c0*/  HADD2.F32 R3, -RZ, R3.H1_H1 ;  /* 0x30000003ff037230 */ /* 0x000fe40000004100 */
[--C-:B------:R-:W-:Y:S02]  /*c5d0*/  HADD2.F32 R213, -RZ, R4.reuse.H0_H0 ;  /* 0x20000004ffd57230 */ /* 0x100fe40000004100 */
[----:B------:R-:W-:Y:S01]  /*c5e0*/  HADD2.F32 R4, -RZ, R4.H1_H1 ;  /* 0x30000004ff047230 */ /* 0x000fe20000004100 */
[----:B------:R-:W-:-:S02]  /*c5f0*/  F2FP.BF16.F32.PACK_AB R212, R3, R212 ;  /* 0x000000d403d4723e */ /* 0x000fc400000010ff */
[----:B------:R-:W-:Y:S02]  /*c600*/  F2FP.F16.E4M3.UNPACK_B R3, R11 ;  /* 0x0000000bff03723e */ /* 0x000fe400020006ff */
[----:B--2---:R-:W-:Y:S02]  /*c610*/  PRMT R6, R6, 0x5410, R7 ;  /* 0x0000541006067816 */ /* 0x004fe40000000007 */
[----:B------:R-:W-:Y:S01]  /*c620*/  F2FP.BF16.F32.PACK_AB R213, R4, R213 ;  /* 0x000000d504d5723e */ /* 0x000fe200000010ff */
[--C-:B------:R-:W-:Y:S01]  /*c630*/  HADD2.F32 R214, -RZ, R3.reuse.H0_H0 ;  /* 0x20000003ffd67230 */ /* 0x100fe20000004100 */
[----:B------:R-:W-:Y:S01]  /*c640*/  F2FP.F16.E4M3.UNPACK_B R4, R11.H1 ;  /* 0x0000000bff04723e */ /* 0x000fe200030006ff */
[----:B------:R-:W-:Y:S01]  /*c650*/  HADD2.F32 R3, -RZ, R3.H1_H1 ;  /* 0x30000003ff037230 */ /* 0x000fe20000004100 */
[----:B----4-:R-:W-:-:S03]  /*c660*/  PRMT R15, R15, 0x5410, R17 ;  /* 0x000054100f0f7816 */ /* 0x010fc60000000011 */
[--C-:B------:R-:W-:Y:S01]  /*c670*/  HADD2.F32 R215, -RZ, R4.reuse.H0_H0 ;  /* 0x20000004ffd77230 */ /* 0x100fe20000004100 */
[----:B------:R-:W-:Y:S01]  /*c680*/  F2FP.BF16.F32.PACK_AB R214, R3, R214 ;  /* 0x000000d603d6723e */ /* 0x000fe200000010ff */
[----:B------:R-:W-:Y:S01]  /*c690*/  HADD2.F32 R4, -RZ, R4.H1_H1 ;  /* 0x30000004ff047230 */ /* 0x000fe20000004100 */
[----:B------:R-:W-:-:S04]  /*c6a0*/  F2FP.F16.E4M3.UNPACK_B R3, R6 ;  /* 0x00000006ff03723e */ /* 0x000fc800020006ff */
[----:B------:R-:W-:Y:S01]  /*c6b0*/  F2FP.BF16.F32.PACK_AB R215, R4, R215 ;  /* 0x000000d704d7723e */ /* 0x000fe200000010ff */
[--C-:B------:R-:W-:Y:S02]  /*c6c0*/  HADD2.F32 R7, -RZ, R3.reuse.H0_H0 ;  /* 0x20000003ff077230 */ /* 0x100fe40000004100 */
[----:B------:R-:W-:Y:S01]  /*c6d0*/  HADD2.F32 R208, -RZ, R3.H1_H1 ;  /* 0x30000003ffd07230 */ /* 0x000fe20000004100 */
[----:B------:R-:W-:Y:S02]  /*c6e0*/  F2FP.F16.E4M3.UNPACK_B R3, R6.H1 ;  /* 0x00000006ff03723e */ /* 0x000fe400030006ff */
[----:B------:R-:W-:Y:S02]  /*c6f0*/  LDS.U16 R6, [R0+0xc08] ;  /* 0x000c080000067984 */ /* 0x000fe40000000400 */
[----:B------:R-:W-:Y:S01]  /*c700*/  F2FP.BF16.F32.PACK_AB R208, R208, R7 ;  /* 0x00000007d0d0723e */ /* 0x000fe200000010ff */
[--C-:B------:R-:W-:Y:S01]  /*c710*/  HADD2.F32 R4, -RZ, R3.reuse.H0_H0 ;  /* 0x20000003ff047230 */ /* 0x100fe20000004100 */
[----:B------:R-:W-:Y:S01]  /*c720*/  LDS.U16 R7, [R0+0x4c00] ;  /* 0x004c000000077984 */ /* 0x000fe20000000400 */
[----:B------:R-:W-:Y:S01]  /*c730*/  HADD2.F32 R209, -RZ, R3.H1_H1 ;  /* 0x30000003ffd17230 */ /* 0x000fe20000004100 */
[----:B------:R-:W-:-:S04]  /*c740*/  F2FP.F16.E4M3.UNPACK_B R3, R15 ;  /* 0x0000000fff03723e */ /* 0x000fc800020006ff */
[----:B------:R-:W-:Y:S01]  /*c750*/  F2FP.BF16.F32.PACK_AB R209, R209, R4 ;  /* 0x00000004d1d1723e */ /* 0x000fe200000010ff */
[--C-:B------:R-:W-:Y:S02]  /*c760*/  HADD2.F32 R4, -RZ, R3.reuse.H0_H0 ;  /* 0x20000003ff047230 */ /* 0x100fe40000004100 */
[----:B------:R-:W-:Y:S01]  /*c770*/  HADD2.F32 R210, -RZ, R3.H1_H1 ;  /* 0x30000003ffd27230 */ /* 0x000fe20000004100 */
[----:B------:R-:W-:-:S04]  /*c780*/  F2FP.F16.E4M3.UNPACK_B R3, R15.H1 ;  /* 0x0000000fff03723e */ /* 0x000fc800030006ff */
[----:B------:R-:W-:Y:S01]  /*c790*/  F2FP.BF16.F32.PACK_AB R210, R210, R4 ;  /* 0x00000004d2d2723e */ /* 0x000fe200000010ff */
[--C-:B------:R-:W-:Y:S01]  /*c7a0*/  HADD2.F32 R211, -RZ, R3.reuse.H0_H0 ;  /* 0x20000003ffd37230 */ /* 0x100fe20000004100 */
[----:B------:R-:W-:Y:S01]  /*c7b0*/  LDS.U16 R4, [R0+0xc00] ;  /* 0x000c000000047984 */ /* 0x000fe20000000400 */
[----:B------:R-:W-:-:S05]  /*c7c0*/  HADD2.F32 R3, -RZ, R3.H1_H1 ;  /* 0x30000003ff037230 */ /* 0x000fca0000004100 */
[----:B------:R-:W-:Y:S02]  /*c7d0*/  F2FP.BF16.F32.PACK_AB R211, R3, R211 ;  /* 0x000000d303d3723e */ /* 0x000fe400000010ff */
[----:B------:R-:W0:Y:S02]  /*c7e0*/  LDS.U16 R3, [R0+0x800] ;  /* 0x0008000000037984 */ /* 0x000e240000000400 */
[----:B0-----:R-:W-:Y:S02]  /*c7f0*/  PRMT R3, R3, 0x5410, R4 ;  /* 0x0000541003037816 */ /* 0x001fe40000000004 */
[----:B------:R-:W0:Y:S02]  /*c800*/  LDS.U16 R4, [R0+0x808] ;  /* 0x0008080000047984 */ /* 0x000e240000000400 */
[----:B0-----:R-:W-:Y:S02]  /*c810*/  PRMT R4, R4, 0x5410, R6 ;  /* 0x0000541004047816 */ /* 0x001fe40000000006 */
[----:B------:R-:W0:Y:S02]  /*c820*/  LDS.U16 R6, [R0+0x4800] ;  /* 0x0048000000067984 */ /* 0x000e240000000400 */
[----:B0-----:R-:W-:-:S02]  /*c830*/  PRMT R6, R6, 0x5410, R7 ;  /* 0x0000541006067816 */ /* 0x001fc40000000007 */
[----:B------:R-:W-:Y:S04]  /*c840*/  LDS.U16 R7, [R0+0x4c08] ;  /* 0x004c080000077984 */ /* 0x000fe80000000400 */
[----:B------:R-:W0:Y:S02]  /*c850*/  LDS.U16 R0, [R0+0x4808] ;  /* 0x0048080000007984 */ /* 0x000e240000000400 */
[----:B0-----:R-:W-:-:S07]  /*c860*/  PRMT R7, R0, 0x5410, R7 ;  /* 0x0000541000077816 */ /* 0x001fce0000000007 */
.L_x_20:
[----:B------:R-:W-:-:S06]  /*c870*/  UISETP.NE.AND UP0, UPT, UR43, 0x1, UPT ;  /* 0x000000012b00788c */ /* 0x000fcc000bf05270 */
[----:B------:R-:W-:-:S13]  /*c880*/  PLOP3.LUT P1, PT, PT, PT, UP0, 0x80, 0x0 ;  /* 0x000000000000781c */ /* 0x000fda0003f2f008 */
[----:B------:R-:W-:Y:S05]  /*c890*/  @!P1 BRA `(.L_x_24) ;  /* 0x0000015400949947 */ /* 0x000fea0003800000 */
[----:B------:R-:W-:Y:S02]  /*c8a0*/  R2UR UR5, R216 ;  /* 0x00000000d80572ca */ /* 0x000fe400000e0000 */
[----:B-----5:R-:W-:-:S11]  /*c8b0*/  R2UR UR9, R10 ;  /* 0x000000000a0972ca */ /* 0x020fd600000e0000 */
[----:B------:R-:W-:-:S06]  /*c8c0*/  UISETP.GT.AND UP0, UPT, UR5, 0x100, UPT ;  /* 0x000001000500788c */ /* 0x000fcc000bf04270 */
[----:B------:R-:W-:-:S05]  /*c8d0*/  PLOP3.LUT P1, PT, PT, PT, UP0, 0x80, 0x0 ;  /* 0x000000000000781c */ /* 0x000fca0003f2f008 */
[----:B------:R-:W-:Y:S02]  /*c8e0*/  @!UP0 USHF.L.U32 UR10, UR9, 0xf, URZ ;  /* 0x0000000f090a8899 */ /* 0x000fe4000800063f */
[----:B------:R-:W-:Y:S01]  /*c8f0*/  @!UP0 UMOV UR7, UR9 ;  /* 0x0000000900078c82 */ /* 0x000fe20008000000 */
[----:B------:R-:W-:-:S05]  /*c900*/  @!UP0 UMOV UR5, UR39 ;  /* 0x0000002700058c82 */ /* 0x000fca0008000000 */
[----:B------:R-:W-:Y:S01]  /*c910*/  @!P1 VIADD R10, R9, UR10 ;  /* 0x0000000a090a9c36 */ /* 0x000fe20008000000 */
[----:B------:R-:W-:Y:S06]  /*c920*/  @!P1 BRA `(.L_x_25) ;  /* 0x000000ac00089947 */ /* 0x000fec0003800000 */
[----:B------:R-:W-:Y:S01]  /*c930*/  R2UR UR12, R12 ;  /* 0x000000000c0c72ca */ /* 0x000fe200000e0000 */
[----:B------:R-:W-:Y:S01]  /*c940*/  UIADD3 UR6, UR43, -0x1, URZ ;  /* 0xffffffff2b067890 */ /* 0x000fe2000fffe03f */
[----:B------:R-:W-:-:S13]  /*c950*/  UMOV UR5, UR39 ;  /* 0x0000002700057c82 */ /* 0x000fda0008000000 */
.L_x_32:
        /* <DEDUP_REMOVED lines=100> */
[----:B------:R-:W-:Y:S01]  /*cfa0*/  ULEA UR13, UR9, UR4, 0xc ;  /* 0x00000004090d7291 */ /* 0x000fe2000f8e603f */
        /* <DEDUP_REMOVED lines=105> */
[----:B------:R-:W-:-:S04]  /*d640*/  UIADD3 UR7, UR9, 0x1, URZ ;  /* 0x0000000109077890 */ /* 0x000fc8000fffe03f */
[----:B------:R-:W-:-:S04]  /*d650*/  UISETP.NE.AND UP0, UPT, UR7, 0x2, UPT ;  /* 0x000000020700788c */ /* 0x000fc8000bf05270 */
[----:B------:R-:W-:Y:S02]  /*d660*/  USEL UR8, URZ, 0x1, UP0 ;  /* 0x000000013f087887 */ /* 0x000fe40008000000 */
[----:B------:R-:W-:Y:S02]  /*d670*/  USEL UR7, UR7, URZ, UP0 ;  /* 0x0000003f07077287 */ /* 0x000fe40008000000 */
[----:B------:R-:W-:Y:S01]  /*d680*/  ULOP3.LUT UR12, UR12, UR8, URZ, 0x3c, !UPT ;  /* 0x000000080c0c7292 */ /* 0x000fe2000f8e3c3f */
[----:B--2---:R-:W-:-:S06]  /*d690*/  WARPGROUP.ARRIVE ;  /* 0x00000000000079c5 */ /* 0x004fcc0000000000 */
[----:B------:R-:W-:Y:S03]  /*d6a0*/  HGMMA.64x256x16.F32.BF16 R24, R208, gdesc[UR8], R24, gsb0 ;  /* 0x03e00008d0187df0 */ /* 0x000fe60008001818 */
[----:B------:R-:W-:Y:S02]  /*d6b0*/  WARPGROUP.DEPBAR.LE gsb0, 0x0 ;  /* 0x00008000000079c5 */ /* 0x000fe40000010000 */
[----:B------:R-:W-:Y:S05]  /*d6c0*/  @!P0 BRA `(.L_x_26) ;  /* 0x0000000000048947 */ /* 0x000fea0003800000 */
[----:B------:R-:W-:Y:S01]  /*d6d0*/  BPT.TRAP 0x1 ;  /* 0x000000040000795c */ /* 0x000fe20000300000 */
.L_x_26:
        /* <DEDUP_REMOVED lines=166> */
[----:B------:R-:W-:Y:S01]  /*e140*/  F2FP.F16.E4M3.UNPACK_B R0, R3 ;  /* 0x00000003ff00723e */ /* 0x000fe200020006ff */
[----:B------:R-:W0:Y:S01]  /*e150*/  S2UR UR10, SR_CgaCtaId ;  /* 0x00000000000a79c3 */ /* 0x000e220000008800 */
[----:B------:R-:W-:Y:S01]  /*e160*/  UMOV UR8, 0x400 ;  /* 0x0000040000087882 */ /* 0x000fe20000000000 */
[----:B------:R-:W-:Y:S01]  /*e170*/  UMOV UR11, 0x40000040 ;  /* 0x40000040000b7882 */ /* 0x000fe20000000000 */
[----:B------:R-:W-:Y:S01]  /*e180*/  STL.64 [R1+0xd48], R74 ;  /* 0x000d484a01007387 */ /* 0x000fe20000100a00 */
[----:B------:R-:W-:-:S02]  /*e190*/  HADD2.F32 R10, -RZ, R0.H0_H0 ;  /* 0x20000000ff0a7230 */ /* 0x000fc40000004100 */
[----:B------:R-:W-:Y:S01]  /*e1a0*/  HADD2.F32 R204, -RZ, R0.H1_H1 ;  /* 0x30000000ffcc7230 */ /* 0x000fe20000004100 */
[----:B------:R-:W-:Y:S01]  /*e1b0*/  F2FP.F16.E4M3.UNPACK_B R0, R3.H1 ;  /* 0x00000003ff00723e */ /* 0x000fe200030006ff */
[----:B------:R-:W-:Y:S03]  /*e1c0*/  STL.64 [R1+0xd40], R72 ;  /* 0x000d404801007387 */ /* 0x000fe60000100a00 */
[----:B------:R-:W-:Y:S01]  /*e1d0*/  F2FP.BF16.F32.PACK_AB R204, R204, R10 ;  /* 0x0000000acccc723e */ /* 0x000fe200000010ff */
[--C-:B------:R-:W-:Y:S01]  /*e1e0*/  HADD2.F32 R205, -RZ, R0.reuse.H0_H0 ;  /* 0x20000000ffcd7230 */ /* 0x100fe20000004100 */
[----:B------:R-:W-:Y:S01]  /*e1f0*/  STL [R1+0xb3c], R9 ;  /* 0x000b3c0901007387 */ /* 0x000fe20000100800 */
[----:B------:R-:W-:-:S03]  /*e200*/  HADD2.F32 R0, -RZ, R0.H1_H1 ;  /* 0x30000000ff007230 */ /* 0x000fc60000004100 */
[----:B------:R-:W-:Y:S02]  /*e210*/  STL [R1+0xb38], R13 ;  /* 0x000b380d01007387 */ /* 0x000fe40000100800 */
[----:B------:R-:W-:Y:S02]  /*e220*/  F2FP.BF16.F32.PACK_AB R205, R0, R205 ;  /* 0x000000cd00cd723e */ /* 0x000fe400000010ff */
[----:B------:R-:W-:Y:S01]  /*e230*/  F2FP.F16.E4M3.UNPACK_B R0, R4 ;  /* 0x00000004ff00723e */ /* 0x000fe200020006ff */
[----:B------:R-:W-:Y:S01]  /*e240*/  STL [R1+0x3fc], R16 ;  /* 0x0003fc1001007387 */ /* 0x000fe20000100800 */
[----:B0-----:R-:W-:-:S03]  /*e250*/  ULEA UR8, UR10, UR8, 0x18 ;  /* 0x000000080a087291 */ /* 0x001fc6000f8ec03f */
[--C-:B------:R-:W-:Y:S01]  /*e260*/  HADD2.F32 R3, -RZ, R0.reuse.H0_H0 ;  /* 0x20000000ff037230 */ /* 0x100fe20000004100 */
[----:B------:R-:W-:Y:S01]  /*e270*/  UIADD3 UR10, UR13, 0x2, URZ ;  /* 0x000000020d0a7890 */ /* 0x000fe2000fffe03f */
[----:B------:R-:W-:Y:S01]  /*e280*/  HADD2.F32 R206, -RZ, R0.H1_H1 ;  /* 0x30000000ffce7230 */ /* 0x000fe20000004100 */
[----:B------:R-:W-:Y:S01]  /*e290*/  F2FP.F16.E4M3.UNPACK_B R0, R4.H1 ;  /* 0x00000004ff00723e */ /* 0x000fe200030006ff */
[----:B------:R-:W-:Y:S01]  /*e2a0*/  ULEA UR14, UR7, UR8, 0x3 ;  /* 0x00000008070e7291 */ /* 0x000fe2000f8e183f */
[----:B------:R-:W-:Y:S02]  /*e2b0*/  STL [R1+0x3f8], R2 ;  /* 0x0003f80201007387 */ /* 0x000fe40000100800 */
[----:B------:R-:W-:Y:S01]  /*e2c0*/  F2FP.BF16.F32.PACK_AB R206, R206, R3 ;  /* 0x00000003cece723e */ /* 0x000fe200000010ff */
[--C-:B------:R-:W-:Y:S02]  /*e2d0*/  HADD2.F32 R207, -RZ, R0.reuse.H0_H0 ;  /* 0x20000000ffcf7230 */ /* 0x100fe40000004100 */
[----:B------:R-:W-:-:S05]  /*e2e0*/  HADD2.F32 R0, -RZ, R0.H1_H1 ;  /* 0x30000000ff007230 */ /* 0x000fca0000004100 */
[----:B------:R-:W-:Y:S01]  /*e2f0*/  F2FP.BF16.F32.PACK_AB R207, R0, R207 ;  /* 0x000000cf00cf723e */ /* 0x000fe200000010ff */
[----:B------:R-:W-:-:S05]  /*e300*/  IMAD.U32 R0, RZ, RZ, UR12 ;  /* 0x0000000cff007e24 */ /* 0x000fca000f8e00ff */
[----:B------:R-:W-:-:S04]  /*e310*/  SHF.L.U32 R10, R0, 0x1f, RZ ;  /* 0x0000001f000a7819 */ /* 0x000fc800000006ff */
[----:B------:R0:W1:Y:S01]  /*e320*/  SYNCS.PHASECHK.TRANS64.TRYWAIT P1, [UR14], R10 ;  /* 0x0000000aff0075a7 */ /* 0x000062000802014e */
[----:B------:R-:W-:Y:S01]  /*e330*/  STL [R1+0x400], R10 ;  /* 0x0004000a01007387 */ /* 0x000fe20000100800 */
        /* <DEDUP_REMOVED lines=107> */
[----:B------:R-:W-:-:S05]  /*e9f0*/  F2FP.F16.E4M3.UNPACK_B R0, R6 ;  /* 0x00000006ff00723e */ /* 0x000fca00020006ff */
[--C-:B------:R-:W-:Y:S02]  /*ea00*/  HADD2.F32 R3, -RZ, R0.reuse.H0_H0 ;  /* 0x20000000ff037230 */ /* 0x100fe40000004100 */
[----:B---3--:R-:W-:Y:S01]  /*ea10*/  HADD2.F32 R200, -RZ, R0.H1_H1 ;  /* 0x30000000ffc87230 */ /* 0x008fe20000004100 */
[----:B------:R-:W-:-:S04]  /*ea20*/  F2FP.F16.E4M3.UNPACK_B R0, R6.H1 ;  /* 0x00000006ff00723e */ /* 0x000fc800030006ff */
[----:B------:R-:W-:Y:S01]  /*ea30*/  F2FP.BF16.F32.PACK_AB R200, R200, R3 ;  /* 0x00000003c8c8723e */ /* 0x000fe200000010ff */
[--C-:B------:R-:W-:Y:S02]  /*ea40*/  HADD2.F32 R201, -RZ, R0.reuse.H0_H0 ;  /* 0x20000000ffc97230 */ /* 0x100fe40000004100 */
[----:B------:R-:W-:-:S05]  /*ea50*/  HADD2.F32 R0, -RZ, R0.H1_H1 ;  /* 0x30000000ff007230 */ /* 0x000fca0000004100 */
[----:B------:R-:W-:Y:S02]  /*ea60*/  F2FP.BF16.F32.PACK_AB R201, R0, R201 ;  /* 0x000000c900c9723e */ /* 0x000fe400000010ff */
[----:B------:R-:W-:-:S05]  /*ea70*/  F2FP.F16.E4M3.UNPACK_B R0, R7 ;  /* 0x00000007ff00723e */ /* 0x000fca00020006ff */
[--C-:B------:R-:W-:Y:S02]  /*ea80*/  HADD2.F32 R3, -RZ, R0.reuse.H0_H0 ;  /* 0x20000000ff037230 */ /* 0x100fe40000004100 */
[----:B----4-:R-:W-:Y:S01]  /*ea90*/  HADD2.F32 R202, -RZ, R0.H1_H1 ;  /* 0x30000000ffca7230 */ /* 0x010fe20000004100 */
[----:B------:R-:W-:-:S04]  /*eaa0*/  F2FP.F16.E4M3.UNPACK_B R0, R7.H1 ;  /* 0x00000007ff00723e */ /* 0x000fc800030006ff */
[----:B------:R-:W-:Y:S01]  /*eab0*/  F2FP.BF16.F32.PACK_AB R202, R202, R3 ;  /* 0x00000003caca723e */ /* 0x000fe200000010ff */
[--C-:B------:R-:W-:Y:S02]  /*eac0*/  HADD2.F32 R203, -RZ, R0.reuse.H0_H0 ;  /* 0x20000000ffcb7230 */ /* 0x100fe40000004100 */
[----:B------:R-:W-:-:S05]  /*ead0*/  HADD2.F32 R0, -RZ, R0.H1_H1 ;  /* 0x30000000ff007230 */ /* 0x000fca0000004100 */
[----:B------:R-:W-:-:S04]  /*eae0*/  F2FP.BF16.F32.PACK_AB R203, R0, R203 ;  /* 0x000000cb00cb723e */ /* 0x000fc800000010ff */
        /* <DEDUP_REMOVED lines=67> */
[----:B--2---:R-:W2:Y:S04]  /*ef20*/  LDL.LU.64 R24, [R1] ;  /* 0x0000000001187983 */ /* 0x004ea80000300a00 */
        /* <DEDUP_REMOVED lines=63> */
[----:B------:R-:W-:Y:S01]  /*f320*/  MOV R4, UR9 ;  /* 0x0000000900047c02 */ /* 0x000fe20008000f00 */
[----:B------:R-:W-:Y:S01]  /*f330*/  UIADD3 UR10, UR13, 0x4, URZ ;  /* 0x000000040d0a7890 */ /* 0x000fe2000fffe03f */
[----:B------:R-:W-:Y:S01]  /*f340*/  UMOV UR11, 0x40000040 ;  /* 0x40000040000b7882 */ /* 0x000fe20000000000 */
[----:B------:R-:W-:Y:S02]  /*f350*/  STL [R1+0x7c0], R8 ;  /* 0x0007c00801007387 */ /* 0x000fe40000100800 */
[----:B------:R-:W-:-:S05]  /*f360*/  IMAD R0, R4, 0x8000, R8 ;  /* 0x0000800004007824 */ /* 0x000fca00078e0208 */
[----:B------:R-:W-:-:S05]  /*f370*/  IADD3 R0, R0, UR8, R5 ;  /* 0x0000000800007c10 */ /* 0x000fca000fffe005 */
[----:B------:R-:W-:Y:S04]  /*f380*/  LDS.U16 R6, [R0+0xc00] ;  /* 0x000c000000067984 */ /* 0x000fe80000000400 */
[----:B------:R-:W3:Y:S02]  /*f390*/  LDS.U16 R3, [R0+0x800] ;  /* 0x0008000000037984 */ /* 0x000ee40000000400 */
[----:B---3--:R-:W-:-:S04]  /*f3a0*/  PRMT R6, R3, 0x5410, R6 ;  /* 0x0000541003067816 */ /* 0x008fc80000000006 */
[----:B------:R-:W-:-:S05]  /*f3b0*/  F2FP.F16.E4M3.UNPACK_B R3, R6 ;  /* 0x00000006ff03723e */ /* 0x000fca00020006ff */
[--C-:B------:R-:W-:Y:S02]  /*f3c0*/  HADD2.F32 R7, -RZ, R3.reuse.H0_H0 ;  /* 0x20000003ff077230 */ /* 0x100fe40000004100 */
[----:B------:R-:W-:Y:S01]  /*f3d0*/  HADD2.F32 R196, -RZ, R3.H1_H1 ;  /* 0x30000003ffc47230 */ /* 0x000fe20000004100 */
[----:B------:R-:W-:Y:S02]  /*f3e0*/  F2FP.F16.E4M3.UNPACK_B R3, R6.H1 ;  /* 0x00000006ff03723e */ /* 0x000fe400030006ff */
[----:B------:R-:W-:Y:S02]  /*f3f0*/  LDS.U16 R6, [R0+0xc08] ;  /* 0x000c080000067984 */ /* 0x000fe40000000400 */
[----:B------:R-:W-:Y:S01]  /*f400*/  F2FP.BF16.F32.PACK_AB R196, R196, R7 ;  /* 0x00000007c4c4723e */ /* 0x000fe200000010ff */
[--C-:B------:R-:W-:Y:S02]  /*f410*/  HADD2.F32 R197, -RZ, R3.reuse.H0_H0 ;  /* 0x20000003ffc57230 */ /* 0x100fe40000004100 */
[----:B------:R-:W-:-:S05]  /*f420*/  HADD2.F32 R3, -RZ, R3.H1_H1 ;  /* 0x30000003ff037230 */ /* 0x000fca0000004100 */
[----:B------:R-:W-:Y:S02]  /*f430*/  F2FP.BF16.F32.PACK_AB R197, R3, R197 ;  /* 0x000000c503c5723e */ /* 0x000fe400000010ff */
[----:B------:R-:W3:Y:S02]  /*f440*/  LDS.U16 R3, [R0+0x808] ;  /* 0x0008080000037984 */ /* 0x000ee40000000400 */
[----:B---3--:R-:W-:-:S04]  /*f450*/  PRMT R6, R3, 0x5410, R6 ;  /* 0x0000541003067816 */ /* 0x008fc80000000006 */
[----:B------:R-:W-:-:S05]  /*f460*/  F2FP.F16.E4M3.UNPACK_B R3, R6 ;  /* 0x00000006ff03723e */ /* 0x000fca00020006ff */
[--C-:B------:R-:W-:Y:S02]  /*f470*/  HADD2.F32 R7, -RZ, R3.reuse.H0_H0 ;  /* 0x20000003ff077230 */ /* 0x100fe40000004100 */
[----:B------:R-:W-:Y:S01]  /*f480*/  HADD2.F32 R198, -RZ, R3.H1_H1 ;  /* 0x30000003ffc67230 */ /* 0x000fe20000004100 */
        /* <DEDUP_REMOVED lines=8> */
[----:B------:R-:W-:Y:S01]  /*f510*/  STL.64 [R1], R24 ;  /* 0x0000001801007387 */ /* 0x000fe20000100a00 */
[----:B------:R-:W-:Y:S01]  /*f520*/  IMAD.MOV.U32 R8, RZ, RZ, R150 ;  /* 0x000000ffff087224 */ /* 0x000fe200078e0096 */
[----:B0-----:R-:W-:Y:S01]  /*f530*/  MOV R10, R149 ;  /* 0x00000095000a7202 */ /* 0x001fe20000000f00 */
        /* <DEDUP_REMOVED lines=126> */
[----:B------:R-:W-:-:S03]  /*fd20*/  IMAD.MOV.U32 R9, RZ, RZ, R55 ;  /* 0x000000ffff097224 */ /* 0x000fc600078e0037 */
        /* <DEDUP_REMOVED lines=47> */
[----:B------:R-:W-:Y:S04]  /*10020*/  LDS.U16 R6, [R0+0x4c00] ;  /* 0x004c000000067984 */ /* 0x000fe80000000400 */
[----:B------:R-:W0:Y:S02]  /*10030*/  LDS.U16 R3, [R0+0x4800] ;  /* 0x0048000000037984 */ /* 0x000e240000000400 */
[----:B0-----:R-:W-:-:S04]  /*10040*/  PRMT R6, R3, 0x5410, R6 ;  /* 0x0000541003067816 */ /* 0x001fc80000000006 */
[----:B------:R-:W-:-:S05]  /*10050*/  F2FP.F16.E4M3.UNPACK_B R3, R6 ;  /* 0x00000006ff03723e */ /* 0x000fca00020006ff */
[--C-:B------:R-:W-:Y:S02]  /*10060*/  HADD2.F32 R7, -RZ, R3.reuse.H0_H0 ;  /* 0x20000003ff077230 */ /* 0x100fe40000004100 */
[----:B------:R-:W-:Y:S01]  /*10070*/  HADD2.F32 R192, -RZ, R3.H1_H1 ;  /* 0x30000003ffc07230 */ /* 0x000fe20000004100 */
[----:B------:R-:W-:Y:S02]  /*10080*/  F2FP.F16.E4M3.UNPACK_B R3, R6.H1 ;  /* 0x00000006ff03723e */ /* 0x000fe400030006ff */
[----:B------:R-:W-:Y:S03]  /*10090*/  LDS.U16 R6, [R0+0x4c08] ;  /* 0x004c080000067984 */ /* 0x000fe60000000400 */
[--C-:B------:R-:W-:Y:S02]  /*100a0*/  HADD2.F32 R193, -RZ, R3.reuse.H0_H0 ;  /* 0x20000003ffc17230 */ /* 0x100fe40000004100 */
[----:B------:R-:W-:-:S05]  /*100b0*/  HADD2.F32 R3, -RZ, R3.H1_H1 ;  /* 0x30000003ff037230 */ /* 0x000fca0000004100 */
[----:B------:R-:W-:Y:S02]  /*100c0*/  F2FP.BF16.F32.PACK_AB R193, R3, R193 ;  /* 0x000000c103c1723e */ /* 0x000fe400000010ff */
[----:B------:R-:W0:Y:S01]  /*100d0*/  LDS.U16 R3, [R0+0x4808] ;  /* 0x0048080000037984 */ /* 0x000e220000000400 */
[----:B------:R-:W-:Y:S02]  /*100e0*/  F2FP.BF16.F32.PACK_AB R192, R192, R7 ;  /* 0x00000007c0c0723e */ /* 0x000fe400000010ff */
[----:B0-----:R-:W-:-:S04]  /*100f0*/  PRMT R6, R3, 0x5410, R6 ;  /* 0x0000541003067816 */ /* 0x001fc80000000006 */
[----:B------:R-:W-:-:S05]  /*10100*/  F2FP.F16.E4M3.UNPACK_B R3, R6 ;  /* 0x00000006ff03723e */ /* 0x000fca00020006ff */
[--C-:B------:R-:W-:Y:S02]  /*10110*/  HADD2.F32 R7, -RZ, R3.reuse.H0_H0 ;  /* 0x20000003ff077230 */ /* 0x100fe40000004100 */
[----:B------:R-:W-:Y:S01]  /*10120*/  HADD2.F32 R194, -RZ, R3.H1_H1 ;  /* 0x30000003ffc27230 */ /* 0x000fe20000004100 */
[----:B------:R-:W-:-:S05]  /*10130*/  F2FP.F16.E4M3.UNPACK_B R3, R6.H1 ;  /* 0x00000006ff03723e */ /* 0x000fca00030006ff */
[--C-:B------:R-:W-:Y:S02]  /*10140*/  HADD2.F32 R195, -RZ, R3.reuse.H0_H0 ;  /* 0x20000003ffc37230 */ /* 0x100fe40000004100 */
[----:B------:R-:W-:Y:S01]  /*10150*/  HADD2.F32 R3, -RZ, R3.H1_H1 ;  /* 0x30000003ff037230 */ /* 0x000fe20000004100 */
[----:B------:R-:W-:-:S04]  /*10160*/  F2FP.BF16.F32.PACK_AB R194, R194, R7 ;  /* 0x00000007c2c2723e */ /* 0x000fc800000010ff */
        /* <DEDUP_REMOVED lines=78> */
[----:B------:R-:W2:Y:S04]  /*10650*/  LDL.LU R87, [R1+0x6c] ;  /* 0x00006c0001577983 */ /* 0x000ea80000300800 */
[----:B------:R-:W2:Y:S04]  /*10660*/  LDL.LU R88, [R1+0x70] ;  /* 0x0000700001587983 */ /* 0x000ea80000300800 */
[----:B------:R-:W2:Y:S04]  /*10670*/  LDL.LU R89, [R1+0x74] ;  /* 0x0000740001597983 */ /* 0x000ea80000300800 */
[----:B------:R-:W2:Y:S04]  /*10680*/  LDL.LU R90, [R1+0x78] ;  /* 0x00007800015a7983 */ /* 0x000ea80000300800 */
[----:B------:R-:W3:Y:S01]  /*10690*/  LDL.LU R9, [R1+0xb3c] ;  /* 0x000b3c0001097983 */ /* 0x000ee20000300800 */
[----:B------:R-:W-:Y:S01]  /*106a0*/  MOV R136, R188 ;  /* 0x000000bc00887202 */ /* 0x000fe20000000f00 */
[----:B------:R-:W-:-:S02]  /*106b0*/  IMAD.MOV.U32 R135, RZ, RZ, R189 ;  /* 0x000000ffff877224 */ /* 0x000fc400078e00bd */
        /* <DEDUP_REMOVED lines=53> */
[----:B------:R-:W4:Y:S01]  /*10a10*/  LDL.LU R13, [R1+0xb38] ;  /* 0x000b3800010d7983 */ /* 0x000f220000300800 */
        /* <DEDUP_REMOVED lines=22> */
[----:B---3--:R-:W-:-:S05]  /*10b80*/  IMAD.IADD R0, R9, 0x1, R0 ;  /* 0x0000000109007824 */ /* 0x008fca00078e0200 */
        /* <DEDUP_REMOVED lines=23> */
[----:B------:R-:W-:Y:S01]  /*10d00*/  HGMMA.64x256x16.F32.BF16 R60, R188, gdesc[UR8], R60, gsb0 ;  /* 0x03e00008bc3c7df0 */ /* 0x000fe2000800183c */
[----:B------:R-:W-:Y:S02]  /*10d10*/  STL [R1+0x7c4], R9 ;  /* 0x0007c40901007387 */ /* 0x000fe40000100800 */
        /* <DEDUP_REMOVED lines=117> */
[----:B------:R-:W-:-:S05]  /*11470*/  F2FP.F16.E4M3.UNPACK_B R3, R6.H1 ;  /* 0x00000006ff03723e */ /* 0x000fca00030006ff */
[--C-:B------:R-:W-:Y:S02]  /*11480*/  HADD2.F32 R185, -RZ, R3.reuse.H0_H0 ;  /* 0x20000003ffb97230 */ /* 0x100fe40000004100 */
[----:B------:R-:W-:-:S05]  /*11490*/  HADD2.F32 R3, -RZ, R3.H1_H1 ;  /* 0x30000003ff037230 */ /* 0x000fca0000004100 */
[----:B------:R-:W-:Y:S02]  /*114a0*/  F2FP.BF16.F32.PACK_AB R185, R3, R185 ;  /* 0x000000b903b9723e */ /* 0x000fe400000010ff */
[----:B------:R-:W-:Y:S04]  /*114b0*/  LDS.U16 R3, [R0+0x4c08] ;  /* 0x004c080000037984 */ /* 0x000fe80000000400 */
        /* <DEDUP_REMOVED lines=142> */
[----:B----4-:R-:W-:-:S05]  /*11da0*/  IMAD R0, R4, 0x8000, R13 ;  /* 0x0000800004007824 */ /* 0x010fca00078e020d */
[----:B------:R-:W-:-:S05]  /*11db0*/  IADD3 R0, R0, UR8, R5 ;  /* 0x0000000800007c10 */ /* 0x000fca000fffe005 */
        /* <DEDUP_REMOVED lines=12> */
[----:B------:R-:W-:Y:S01]  /*11e80*/  F2FP.BF16.F32.PACK_AB R180, R180, R6 ;  /* 0x00000006b4b4723e */ /* 0x000fe200000010ff */
[----:B------:R-:W-:Y:S01]  /*11e90*/  UIADD3 UR10, UR13, 0x800, URZ ;  /* 0x000008000d0a7890 */ /* 0x000fe2000fffe03f */
[----:B------:R-:W-:Y:S01]  /*11ea0*/  UMOV UR11, 0x40000040 ;  /* 0x40000040000b7882 */ /* 0x000fe20000000000 */
        /* <DEDUP_REMOVED lines=11> */
[----:B------:R-:W-:Y:S04]  /*11f60*/  STL [R1+0x404], R13 ;  /* 0x0004040d01007387 */ /* 0x000fe80000100800 */
[----:B------:R0:W-:Y:S01]  /*11f70*/  STL [R1+0x408], R5 ;  /* 0x0004080501007387 */ /* 0x0001e20000100800 */
[----:B------:R-:W-:-:S03]  /*11f80*/  WARPGROUP.DEPBAR.LE gsb0, 0x0 ;  /* 0x00008000000079c5 */ /* 0x000fc60000010000 */
        /* <DEDUP_REMOVED lines=11> */
[----:B0-----:R-:W-:-:S03]  /*12040*/  IMAD.MOV.U32 R5, RZ, RZ, R150 ;  /* 0x000000ffff057224 */ /* 0x001fc600078e0096 */
        /* <DEDUP_REMOVED lines=13> */
[----:B------:R-:W2:Y:S01]  /*12120*/  LDL.LU.64 R148, [R1+0x9b8] ;  /* 0x0009b80001947983 */ /* 0x000ea20000300a00 */
[----:B------:R-:W-:Y:S01]  /*12130*/  IMAD.MOV.U32 R16, RZ, RZ, R142 ;  /* 0x000000ffff107224 */ /* 0x000fe200078e008e */
[----:B------:R-:W-:Y:S02]  /*12140*/  MOV R18, R140 ;  /* 0x0000008c00127202 */ /* 0x000fe40000000f00 */
[----:B------:R-:W2:Y:S01]  /*12150*/  LDL.LU.64 R146, [R1+0x9b0] ;  /* 0x0009b00001927983 */ /* 0x000ea20000300a00 */
[----:B------:R-:W-:-:S03]  /*12160*/  IMAD.MOV.U32 R17, RZ, RZ, R141 ;  /* 0x000000ffff117224 */ /* 0x000fc600078e008d */
[----:B------:R-:W2:Y:S01]  /*12170*/  LDL.LU.64 R144, [R1+0x9a8] ;  /* 0x0009a80001907983 */ /* 0x000ea20000300a00 */
[----:B------:R-:W-:Y:S01]  /*12180*/  IMAD.MOV.U32 R20, RZ, RZ, R138 ;  /* 0x000000ffff147224 */ /* 0x000fe200078e008a */
[----:B------:R-:W-:Y:S01]  /*12190*/  MOV R21, R137 ;  /* 0x0000008900157202 */ /* 0x000fe20000000f00 */
[----:B------:R-:W-:Y:S01]  /*121a0*/  IMAD.MOV.U32 R19, RZ, RZ, R139 ;  /* 0x000000ffff137224 */ /* 0x000fe200078e008b */
        /* <DEDUP_REMOVED lines=254> */
[----:B------:R-:W-:Y:S01]  /*13190*/  IMAD.MOV.U32 R137, RZ, RZ, R169 ;  /* 0x000000ffff897224 */ /* 0x000fe200078e00a9 */
[----:B------:R-:W-:Y:S01]  /*131a0*/  MOV R169, R7 ;  /* 0x0000000700a97202 */ /* 0x000fe20000000f00 */
[----:B------:R-:W-:Y:S01]  /*131b0*/  IMAD.MOV.U32 R134, RZ, RZ, R172 ;  /* 0x000000ffff867224 */ /* 0x000fe200078e00ac */
        /* <DEDUP_REMOVED lines=94> */
[----:B------:R-:W-:Y:S01]  /*137a0*/  IMAD.MOV.U32 R171, RZ, RZ, R2 ;  /* 0x000000ffffab7224 */ /* 0x000fe200078e0002 */
[----:B---3--:R-:W-:-:S05]  /*137b0*/  IADD3 R3, R9, R0, RZ ;  /* 0x0000000009037210 */ /* 0x008fca0007ffe0ff */
        /* <DEDUP_REMOVED lines=297> */
[----:B----4-:R-:W-:-:S05]  /*14a50*/  IMAD.IADD R0, R8, 0x1, R0 ;  /* 0x0000000108007824 */ /* 0x010fca00078e0200 */
        /* <DEDUP_REMOVED lines=185> */
[----:B------:R-:W-:-:S03]  /*155f0*/  IMAD.MOV.U32 R9, RZ, RZ, R55 ;  /* 0x000000ffff097224 */ /* 0x000fc600078e0037 */
        /* <DEDUP_REMOVED lines=42> */
[----:B------:R-:W-:Y:S02]  /*158a0*/  IMAD.IADD R3, R8, 0x1, R3 ;  /* 0x0000000108037824 */ /* 0x000fe400078e0203 */
        /* <DEDUP_REMOVED lines=63> */
[----:B------:R-:W-:Y:S04]  /*15ca0*/  LDS.U16 R4, [R3+0xc00] ;  /* 0x000c000003047984 */ /* 0x000fe80000000400 */
[----:B------:R-:W2:Y:S04]  /*15cb0*/  LDS.U16 R0, [R3+0x800] ;  /* 0x0008000003007984 */ /* 0x000ea80000000400 */
[----:B0-----:R-:W3:Y:S04]  /*15cc0*/  LDL.LU R28, [R1] ;  /* 0x00000000011c7983 */ /* 0x001ee80000300800 */
[----:B------:R-:W3:Y:S04]  /*15cd0*/  LDL.LU R29, [R1+0x4] ;  /* 0x00000400011d7983 */ /* 0x000ee80000300800 */
        /* <DEDUP_REMOVED lines=28> */
[----:B------:R-:W3:Y:S01]  /*15ea0*/  LDL.LU R58, [R1+0x78] ;  /* 0x00007800013a7983 */ /* 0x000ee20000300800 */
[----:B--2---:R-:W-:-:S04]  /*15eb0*/  PRMT R4, R0, 0x5410, R4 ;  /* 0x0000541000047816 */ /* 0x004fc80000000004 */
[----:B------:R-:W-:Y:S02]  /*15ec0*/  F2FP.F16.E4M3.UNPACK_B R0, R4 ;  /* 0x00000004ff00723e */ /* 0x000fe400020006ff */
[----:B------:R-:W-:-:S03]  /*15ed0*/  MOV R140, R156 ;  /* 0x0000009c008c7202 */ /* 0x000fc60000000f00 */
[--C-:B------:R-:W-:Y:S02]  /*15ee0*/  HADD2.F32 R6, -RZ, R0.reuse.H0_H0 ;  /* 0x20000000ff067230 */ /* 0x100fe40000004100 */
[----:B------:R-:W-:Y:S01]  /*15ef0*/  HADD2.F32 R156, -RZ, R0.H1_H1 ;  /* 0x30000000ff9c7230 */ /* 0x000fe20000004100 */
[----:B------:R-:W-:Y:S01]  /*15f00*/  F2FP.F16.E4M3.UNPACK_B R0, R4.H1 ;  /* 0x00000004ff00723e */ /* 0x000fe200030006ff */
[----:B------:R-:W-:Y:S01]  /*15f10*/  IMAD.MOV.U32 R139, RZ, RZ, R157 ;  /* 0x000000ffff8b7224 */ /* 0x000fe200078e009d */
[----:B------:R-:W-:Y:S03]  /*15f20*/  LDS.U16 R4, [R3+0xc08] ;  /* 0x000c080003047984 */ /* 0x000fe60000000400 */
[--C-:B------:R-:W-:Y:S02]  /*15f30*/  HADD2.F32 R157, -RZ, R0.reuse.H0_H0 ;  /* 0x20000000ff9d7230 */ /* 0x100fe40000004100 */
[----:B------:R-:W-:-:S05]  /*15f40*/  HADD2.F32 R0, -RZ, R0.H1_H1 ;  /* 0x30000000ff007230 */ /* 0x000fca0000004100 */
[----:B------:R-:W-:Y:S02]  /*15f50*/  F2FP.BF16.F32.PACK_AB R157, R0, R157 ;  /* 0x0000009d009d723e */ /* 0x000fe400000010ff */
[----:B------:R-:W0:Y:S01]  /*15f60*/  LDS.U16 R0, [R3+0x808] ;  /* 0x0008080003007984 */ /* 0x000e220000000400 */
[----:B------:R-:W-:Y:S01]  /*15f70*/  IMAD.MOV.U32 R138, RZ, RZ, R158 ;  /* 0x000000ffff8a7224 */ /* 0x000fe200078e009e */
[----:B------:R-:W-:Y:S02]  /*15f80*/  F2FP.BF16.F32.PACK_AB R156, R156, R6 ;  /* 0x000000069c9c723e */ /* 0x000fe400000010ff */
        /* <DEDUP_REMOVED lines=18> */
[----:B0-----:R-:W-:Y:S01]  /*160b0*/  PRMT R4, R0, 0x5410, R4 ;  /* 0x0000541000047816 */ /* 0x001fe20000000004 */
[----:B------:R-:W-:Y:S01]  /*160c0*/  IMAD.MOV.U32 R69, RZ, RZ, R231 ;  /* 0x000000ffff457224 */ /* 0x000fe200078e00e7 */
[----:B------:R-:W-:Y:S01]  /*160d0*/  MOV R80, R220 ;  /* 0x000000dc00507202 */ /* 0x000fe20000000f00 */
[----:B------:R-:W-:Y:S01]  /*160e0*/  IMAD.MOV.U32 R70, RZ, RZ, R230 ;  /* 0x000000ffff467224 */ /* 0x000fe200078e00e6 */
[----:B------:R-:W-:Y:S01]  /*160f0*/  F2FP.F16.E4M3.UNPACK_B R0, R4 ;  /* 0x00000004ff00723e */ /* 0x000fe200020006ff */
[----:B------:R-:W-:Y:S01]  /*16100*/  IMAD.MOV.U32 R72, RZ, RZ, R228 ;  /* 0x000000ffff487224 */ /* 0x000fe200078e00e4 */
[----:B------:R-:W-:Y:S01]  /*16110*/  MOV R83, R217 ;  /* 0x000000d900537202 */ /* 0x000fe20000000f00 */
[----:B------:R-:W-:Y:S01]  /*16120*/  IMAD.MOV.U32 R73, RZ, RZ, R227 ;  /* 0x000000ffff497224 */ /* 0x000fe200078e00e3 */
[----:B------:R-:W-:Y:S01]  /*16130*/  MOV R86, R214 ;  /* 0x000000d600567202 */ /* 0x000fe20000000f00 */
[--C-:B------:R-:W-:Y:S01]  /*16140*/  HADD2.F32 R6, -RZ, R0.reuse.H0_H0 ;  /* 0x20000000ff067230 */ /* 0x100fe20000004100 */
[----:B------:R-:W-:Y:S01]  /*16150*/  MOV R89, R211 ;  /* 0x000000d300597202 */ /* 0x000fe20000000f00 */
[----:B------:R-:W-:Y:S01]  /*16160*/  HADD2.F32 R158, -RZ, R0.H1_H1 ;  /* 0x30000000ff9e7230 */ /* 0x000fe20000004100 */
[----:B------:R-:W-:Y:S01]  /*16170*/  F2FP.F16.E4M3.UNPACK_B R0, R4.H1 ;  /* 0x00000004ff00723e */ /* 0x000fe200030006ff */
[----:B------:R-:W-:Y:S01]  /*16180*/  IMAD.MOV.U32 R75, RZ, RZ, R225 ;  /* 0x000000ffff4b7224 */ /* 0x000fe200078e00e1 */
[----:B------:R-:W-:Y:S01]  /*16190*/  MOV R92, R208 ;  /* 0x000000d0005c7202 */ /* 0x000fe20000000f00 */
[----:B------:R-:W-:Y:S01]  /*161a0*/  IMAD.MOV.U32 R76, RZ, RZ, R224 ;  /* 0x000000ffff4c7224 */ /* 0x000fe200078e00e0 */
[----:B------:R-:W-:Y:S01]  /*161b0*/  MOV R95, R205 ;  /* 0x000000cd005f7202 */ /* 0x000fe20000000f00 */
[--C-:B------:R-:W-:Y:S01]  /*161c0*/  HADD2.F32 R159, -RZ, R0.reuse.H0_H0 ;  /* 0x20000000ff9f7230 */ /* 0x100fe20000004100 */
[----:B------:R-:W-:Y:S01]  /*161d0*/  MOV R98, R202 ;  /* 0x000000ca00627202 */ /* 0x000fe20000000f00 */
[----:B------:R-:W-:Y:S01]  /*161e0*/  HADD2.F32 R0, -RZ, R0.H1_H1 ;  /* 0x30000000ff007230 */ /* 0x000fe20000004100 */
        /* <DEDUP_REMOVED lines=62> */
[----:B------:R-:W-:Y:S01]  /*165d0*/  IMAD.MOV.U32 R154, RZ, RZ, R12 ;  /* 0x000000ffff9a7224 */ /* 0x000fe200078e000c */
[----:B------:R-:W-:Y:S01]  /*165e0*/  F2FP.BF16.F32.PACK_AB R158, R158, R6 ;  /* 0x000000069e9e723e */ /* 0x000fe200000010ff */
[----:B------:R-:W-:Y:S01]  /*165f0*/  UIADD3 UR10, UR13, 0x806, URZ ;  /* 0x000008060d0a7890 */ /* 0x000fe2000fffe03f */
[----:B------:R-:W-:Y:S01]  /*16600*/  F2FP.BF16.F32.PACK_AB R159, R0, R159 ;  /* 0x0000009f009f723e */ /* 0x000fe200000010ff */
[----:B------:R-:W-:Y:S01]  /*16610*/  UMOV UR11, 0x40000040 ;  /* 0x40000040000b7882 */ /* 0x000fe20000000000 */
[----:B------:R0:W5:Y:S04]  /*16620*/  LDL.LU R9, [R1+0x40c] ;  /* 0x00040c0001097983 */ /* 0x0001680000300800 */
[----:B------:R0:W5:Y:S04]  /*16630*/  LDL.LU R5, [R1+0x408] ;  /* 0x0004080001057983 */ /* 0x0001680000300800 */
[----:B------:R0:W5:Y:S04]  /*16640*/  LDL.LU R13, [R1+0x404] ;  /* 0x00040400010d7983 */ /* 0x0001680000300800 */
[----:B------:R0:W5:Y:S04]  /*16650*/  LDL.LU R10, [R1+0x400] ;  /* 0x00040000010a7983 */ /* 0x0001680000300800 */
[----:B------:R0:W5:Y:S04]  /*16660*/  LDL.LU R16, [R1+0x3fc] ;  /* 0x0003fc0001107983 */ /* 0x0001680000300800 */
[----:B------:R0:W5:Y:S01]  /*16670*/  LDL.LU R2, [R1+0x3f8] ;  /* 0x0003f80001027983 */ /* 0x0001620000300800 */
[----:B---3--:R-:W-:-:S06]  /*16680*/  WARPGROUP.ARRIVE ;  /* 0x00000000000079c5 */ /* 0x008fcc0000000000 */
        /* <DEDUP_REMOVED lines=129> */
[----:B------:R-:W3:Y:S02]  /*16ea0*/  LDS.U16 R0, [R3+0x4800] ;  /* 0x0048000003007984 */ /* 0x000ee40000000400 */
[----:B---3--:R-:W-:-:S02]  /*16eb0*/  PRMT R6, R0, 0x5410, R4 ;  /* 0x0000541000067816 */ /* 0x008fc40000000004 */
[----:B------:R-:W-:Y:S04]  /*16ec0*/  LDS.U16 R4, [R3+0x4c08] ;  /* 0x004c080003047984 */ /* 0x000fe80000000400 */
[----:B------:R-:W3:Y:S01]  /*16ed0*/  LDS.U16 R3, [R3+0x4808] ;  /* 0x0048080003037984 */ /* 0x000ee20000000400 */
[----:B------:R-:W-:-:S05]  /*16ee0*/  F2FP.F16.E4M3.UNPACK_B R0, R6 ;  /* 0x00000006ff00723e */ /* 0x000fca00020006ff */
[--C-:B------:R-:W-:Y:S02]  /*16ef0*/  HADD2.F32 R152, -RZ, R0.reuse.H0_H0 ;  /* 0x20000000ff987230 */ /* 0x100fe40000004100 */
[----:B------:R-:W-:-:S05]  /*16f00*/  HADD2.F32 R0, -RZ, R0.H1_H1 ;  /* 0x30000000ff007230 */ /* 0x000fca0000004100 */
[----:B------:R-:W-:Y:S02]  /*16f10*/  F2FP.BF16.F32.PACK_AB R152, R0, R152 ;  /* 0x000000980098723e */ /* 0x000fe400000010ff */
[----:B------:R-:W-:-:S05]  /*16f20*/  F2FP.F16.E4M3.UNPACK_B R0, R6.H1 ;  /* 0x00000006ff00723e */ /* 0x000fca00030006ff */
[--C-:B------:R-:W-:Y:S02]  /*16f30*/  HADD2.F32 R153, -RZ, R0.reuse.H0_H0 ;  /* 0x20000000ff997230 */ /* 0x100fe40000004100 */
[----:B------:R-:W-:-:S05]  /*16f40*/  HADD2.F32 R0, -RZ, R0.H1_H1 ;  /* 0x30000000ff007230 */ /* 0x000fca0000004100 */
[----:B------:R-:W-:Y:S02]  /*16f50*/  F2FP.BF16.F32.PACK_AB R153, R0, R153 ;  /* 0x000000990099723e */ /* 0x000fe400000010ff */
[----:B---3--:R-:W-:-:S04]  /*16f60*/  PRMT R3, R3, 0x5410, R4 ;  /* 0x0000541003037816 */ /* 0x008fc80000000004 */
        /* <DEDUP_REMOVED lines=11> */
[----:B01----:R-:W-:Y:S05]  /*17020*/  @!P0 BRA `(.L_x_27) ;  /* 0x0000000000048947 */ /* 0x003fea0003800000 */
[----:B------:R-:W-:Y:S01]  /*17030*/  BPT.TRAP 0x1 ;  /* 0x000000040000795c */ /* 0x000fe20000300000 */
.L_x_27:
[----:B------:R-:W-:Y:S02]  /*17040*/  UISETP.GT.U32.AND UP0, UPT, UR40, 0x1, UPT ;  /* 0x000000012800788c */ /* 0x000fe4000bf04070 */
[----:B------:R-:W-:-:S04]  /*17050*/  ULEA UR9, UR5, UR8, 0x3 ;  /* 0x0000000805097291 */ /* 0x000fc8000f8e183f */
[----:B------:R-:W-:Y:S01]  /*17060*/  UIADD3 UR9, UR9, 0x10, URZ ;  /* 0x0000001009097890 */ /* 0x000fe2000fffe03f */
[----:B------:R-:W-:-:S03]  /*17070*/  PLOP3.LUT P2, PT, PT, PT, UP0, 0x80, 0x0 ;  /* 0x000000000000781c */ /* 0x000fc60003f4f008 */
[----:B------:R-:W-:-:S09]  /*17080*/  UPRMT UR9, URZ, 0x654, UR9 ;  /* 0x000006543f097896 */ /* 0x000fd20008000009 */
[----:B------:R-:W-:Y:S01]  /*17090*/  SYNCS.ARRIVE.TRANS64.RED.A1T0 RZ, [UR9], RZ ;  /* 0x000000ffffff79a7 */ /* 0x000fe20008100409 */
[----:B------:R-:W-:Y:S05]  /*170a0*/  @P2 BRA `(.L_x_28) ;  /* 0x0000000000042947 */ /* 0x000fea0003800000 */
[----:B------:R-:W-:Y:S01]  /*170b0*/  BPT.TRAP 0x1 ;  /* 0x000000040000795c */ /* 0x000fe20000300000 */
.L_x_28:
[----:B------:R-:W-:-:S04]  /*170c0*/  UIADD3 UR5, UR5, 0x1, URZ ;  /* 0x0000000105057890 */ /* 0x000fc8000fffe03f */
[----:B------:R-:W-:-:S04]  /*170d0*/  UISETP.NE.AND UP0, UPT, UR5, 0x2, UPT ;  /* 0x000000020500788c */ /* 0x000fc8000bf05270 */
[----:B------:R-:W-:Y:S01]  /*170e0*/  USEL UR5, UR5, URZ, UP0 ;  /* 0x0000003f05057287 */ /* 0x000fe20008000000 */
[----:B------:R-:W-:Y:S11]  /*170f0*/  @!P0 BRA `(.L_x_29) ;  /* 0x0000000000048947 */ /* 0x000ff60003800000 */
[----:B------:R-:W-:Y:S01]  /*17100*/  BPT.TRAP 0x1 ;  /* 0x000000040000795c */ /* 0x000fe20000300000 */
.L_x_29:
[----:B------:R-:W-:Y:S05]  /*17110*/  @P1 BRA `(.L_x_30) ;  /* 0x0000000000081947 */ /* 0x000fea0003800000 */
[----:B-----5:R-:W0:Y:S02]  /*17120*/  SYNCS.PHASECHK.TRANS64.TRYWAIT P1, [UR14], R10 ;  /* 0x0000000aff0075a7 */ /* 0x020e24000802014e */
[----:B0-----:R-:W-:Y:S05]  /*17130*/  @!P1 BRA `(.L_x_31) ;  /* 0x000001dc005c9947 */ /* 0x001fea0003800000 */
.L_x_30:
[----:B------:R-:W-:Y:S02]  /*17140*/  USHF.L.U32 UR10, UR7, 0xf, URZ ;  /* 0x0000000f070a7899 */ /* 0x000fe4000800063f */
[----:B------:R-:W-:Y:S02]  /*17150*/  UISETP.GT.AND UP0, UPT, UR6, 0x2, UPT ;  /* 0x000000020600788c */ /* 0x000fe4000bf04270 */
[----:B------:R-:W-:Y:S02]  /*17160*/  UIADD3 UR6, UR6, -0x1, URZ ;  /* 0xffffffff06067890 */ /* 0x000fe4000fffe03f */
[----:B0----5:R-:W-:Y:S01]  /*17170*/  LOP3.LUT R0, R5, UR10, RZ, 0xfc, !PT ;  /* 0x0000000a05007c12 */ /* 0x021fe2000f8efcff */
[----:B------:R-:W-:Y:S01]  /*17180*/  UMOV UR9, UR7 ;  /* 0x0000000700097c82 */ /* 0x000fe20008000000 */
[----:B------:R-:W-:-:S03]  /*17190*/  PLOP3.LUT P1, PT, PT, PT, UP0, 0x80, 0x0 ;  /* 0x000000000000781c */ /* 0x000fc60003f2f008 */
[----:B------:R-:W-:Y:S04]  /*171a0*/  LDS.U16 R12, [R0+UR8+0xc00] ;  /* 0x000c0008000c7984 */ /* 0x000fe80008000400 */
[----:B------:R-:W0:Y:S04]  /*171b0*/  LDS.U16 R11, [R0+UR8+0x800] ;  /* 0x00080008000b7984 */ /* 0x000e280008000400 */
[----:B------:R-:W-:Y:S04]  /*171c0*/  LDS.U16 R10, [R0+UR8+0xc08] ;  /* 0x000c0808000a7984 */ /* 0x000fe80008000400 */
[----:B------:R-:W1:Y:S04]  /*171d0*/  LDS.U16 R7, [R0+UR8+0x808] ;  /* 0x0008080800077984 */ /* 0x000e680008000400 */
[----:B------:R-:W-:Y:S04]  /*171e0*/  LDS.U16 R6, [R0+UR8+0x4c00] ;  /* 0x004c000800067984 */ /* 0x000fe80008000400 */
[----:B------:R-:W2:Y:S04]  /*171f0*/  LDS.U16 R4, [R0+UR8+0x4800] ;  /* 0x0048000800047984 */ /* 0x000ea80008000400 */
[----:B------:R-:W-:Y:S04]  /*17200*/  LDS.U16 R3, [R0+UR8+0x4c08] ;  /* 0x004c080800037984 */ /* 0x000fe80008000400 */
[----:B------:R-:W3:Y:S01]  /*17210*/  LDS.U16 R0, [R0+UR8+0x4808] ;  /* 0x0048080800007984 */ /* 0x000ee20008000400 */
[----:B0-----:R-:W-:-:S02]  /*17220*/  PRMT R11, R11, 0x5410, R12 ;  /* 0x000054100b0b7816 */ /* 0x001fc4000000000c */
[----:B-1----:R-:W-:Y:S01]  /*17230*/  PRMT R7, R7, 0x5410, R10 ;  /* 0x0000541007077816 */ /* 0x002fe2000000000a */
[----:B------:R-:W-:Y:S01]  /*17240*/  VIADD R10, R9, UR10 ;  /* 0x0000000a090a7c36 */ /* 0x000fe20008000000 */
[----:B--2---:R-:W-:Y:S02]  /*17250*/  PRMT R4, R4, 0x5410, R6 ;  /* 0x0000541004047816 */ /* 0x004fe40000000006 */
[----:B---3--:R-:W-:Y:S02]  /*17260*/  PRMT R6, R0, 0x5410, R3 ;  /* 0x0000541000067816 */ /* 0x008fe40000000003 */
[-C--:B------:R-:W-:Y:S02]  /*17270*/  F2FP.F16.E4M3.UNPACK_B R0, R11.reuse ;  /* 0x0000000bff00723e */ /* 0x080fe400020006ff */
[----:B------:R-:W-:-:S03]  /*17280*/  F2FP.F16.E4M3.UNPACK_B R3, R11.H1 ;  /* 0x0000000bff03723e */ /* 0x000fc600030006ff */
[--C-:B------:R-:W-:Y:S02]  /*17290*/  HADD2.F32 R212, -RZ, R0.reuse.H0_H0 ;  /* 0x20000000ffd47230 */ /* 0x100fe40000004100 */
[----:B------:R-:W-:Y:S02]  /*172a0*/  HADD2.F32 R0, -RZ, R0.H1_H1 ;  /* 0x30000000ff007230 */ /* 0x000fe40000004100 */
[--C-:B------:R-:W-:Y:S02]  /*172b0*/  HADD2.F32 R213, -RZ, R3.reuse.H0_H0 ;  /* 0x20000003ffd57230 */ /* 0x100fe40000004100 */
[----:B------:R-:W-:Y:S01]  /*172c0*/  HADD2.F32 R3, -RZ, R3.H1_H1 ;  /* 0x30000003ff037230 */ /* 0x000fe20000004100 */
[----:B------:R-:W-:Y:S02]  /*172d0*/  F2FP.BF16.F32.PACK_AB R212, R0, R212 ;  /* 0x000000d400d4723e */ /* 0x000fe400000010ff */
[----:B------:R-:W-:Y:S02]  /*172e0*/  F2FP.F16.E4M3.UNPACK_B R0, R7 ;  /* 0x00000007ff00723e */ /* 0x000fe400020006ff */
[----:B------:R-:W-:-:S02]  /*172f0*/  F2FP.BF16.F32.PACK_AB R213, R3, R213 ;  /* 0x000000d503d5723e */ /* 0x000fc400000010ff */
[----:B------:R-:W-:Y:S01]  /*17300*/  F2FP.F16.E4M3.UNPACK_B R3, R7.H1 ;  /* 0x00000007ff03723e */ /* 0x000fe200030006ff */
[--C-:B------:R-:W-:Y:S02]  /*17310*/  HADD2.F32 R214, -RZ, R0.reuse.H0_H0 ;  /* 0x20000000ffd67230 */ /* 0x100fe40000004100 */
[----:B------:R-:W-:Y:S02]  /*17320*/  HADD2.F32 R0, -RZ, R0.H1_H1 ;  /* 0x30000000ff007230 */ /* 0x000fe40000004100 */
[--C-:B------:R-:W-:Y:S02]  /*17330*/  HADD2.F32 R215, -RZ, R3.reuse.H0_H0 ;  /* 0x20000003ffd77230 */ /* 0x100fe40000004100 */
[----:B------:R-:W-:Y:S01]  /*17340*/  HADD2.F32 R3, -RZ, R3.H1_H1 ;  /* 0x30000003ff037230 */ /* 0x000fe20000004100 */
[----:B------:R-:W-:Y:S02]  /*17350*/  F2FP.BF16.F32.PACK_AB R214, R0, R214 ;  /* 0x000000d600d6723e */ /* 0x000fe400000010ff */
[----:B------:R-:W-:-:S02]  /*17360*/  F2FP.F16.E4M3.UNPACK_B R0, R4 ;  /* 0x00000004ff00723e */ /* 0x000fc400020006ff */
[----:B------:R-:W-:Y:S02]  /*17370*/  F2FP.BF16.F32.PACK_AB R215, R3, R215 ;  /* 0x000000d703d7723e */ /* 0x000fe400000010ff */
[----:B------:R-:W-:Y:S01]  /*17380*/  F2FP.F16.E4M3.UNPACK_B R3, R4.H1 ;  /* 0x00000004ff03723e */ /* 0x000fe200030006ff */
[--C-:B------:R-:W-:Y:S02]  /*17390*/  HADD2.F32 R208, -RZ, R0.reuse.H0_H0 ;  /* 0x20000000ffd07230 */ /* 0x100fe40000004100 */
[----:B------:R-:W-:Y:S02]  /*173a0*/  HADD2.F32 R0, -RZ, R0.H1_H1 ;  /* 0x30000000ff007230 */ /* 0x000fe40000004100 */
[--C-:B------:R-:W-:Y:S02]  /*173b0*/  HADD2.F32 R209, -RZ, R3.reuse.H0_H0 ;  /* 0x20000003ffd17230 */ /* 0x100fe40000004100 */
[----:B------:R-:W-:Y:S01]  /*173c0*/  HADD2.F32 R3, -RZ, R3.H1_H1 ;  /* 0x30000003ff037230 */ /* 0x000fe20000004100 */
[----:B------:R-:W-:-:S02]  /*173d0*/  F2FP.BF16.F32.PACK_AB R208, R0, R208 ;  /* 0x000000d000d0723e */ /* 0x000fc400000010ff */
[----:B------:R-:W-:Y:S02]  /*173e0*/  F2FP.F16.E4M3.UNPACK_B R0, R6 ;  /* 0x00000006ff00723e */ /* 0x000fe400020006ff */
[----:B------:R-:W-:-:S03]  /*173f0*/  F2FP.BF16.F32.PACK_AB R209, R3, R209 ;  /* 0x000000d103d1723e */ /* 0x000fc600000010ff */
[--C-:B------:R-:W-:Y:S02]  /*17400*/  HADD2.F32 R4, -RZ, R0.reuse.H0_H0 ;  /* 0x20000000ff047230 */ /* 0x100fe40000004100 */
[----:B------:R-:W-:Y:S01]  /*17410*/  HADD2.F32 R210, -RZ, R0.H1_H1 ;  /* 0x30000000ffd27230 */ /* 0x000fe20000004100 */
[----:B------:R-:W-:-:S04]  /*17420*/  F2FP.F16.E4M3.UNPACK_B R0, R6.H1 ;  /* 0x00000006ff00723e */ /* 0x000fc800030006ff */
[----:B------:R-:W-:Y:S01]  /*17430*/  F2FP.BF16.F32.PACK_AB R210, R210, R4 ;  /* 0x00000004d2d2723e */ /* 0x000fe200000010ff */
[--C-:B------:R-:W-:Y:S02]  /*17440*/  HADD2.F32 R3, -RZ, R0.reuse.H0_H0 ;  /* 0x20000000ff037230 */ /* 0x100fe40000004100 */
[----:B------:R-:W-:Y:S01]  /*17450*/  HADD2.F32 R211, -RZ, R0.H1_H1 ;  /* 0x30000000ffd37230 */ /* 0x000fe20000004100 */
[----:B------:R-:W-:-:S04]  /*17460*/  IADD3 R0, R10, UR8, R5 ;  /* 0x000000080a007c10 */ /* 0x000fc8000fffe005 */
[----:B------:R-:W-:Y:S01]  /*17470*/  F2FP.BF16.F32.PACK_AB R211, R211, R3 ;  /* 0x00000003d3d3723e */ /* 0x000fe200000010ff */
[----:B------:R-:W-:Y:S04]  /*17480*/  LDS.U16 R4, [R0+0xc00] ;  /* 0x000c000000047984 */ /* 0x000fe80000000400 */
[----:B------:R-:W0:Y:S04]  /*17490*/  LDS.U16 R3, [R0+0x800] ;  /* 0x0008000000037984 */ /* 0x000e280000000400 */
[----:B------:R-:W-:Y:S04]  /*174a0*/  LDS.U16 R6, [R0+0xc08] ;  /* 0x000c080000067984 */ /* 0x000fe80000000400 */
[----:B------:R-:W-:Y:S01]  /*174b0*/  LDS.U16 R7, [R0+0x4c00] ;  /* 0x004c000000077984 */ /* 0x000fe20000000400 */
[----:B0-----:R-:W-:-:S03]  /*174c0*/  PRMT R3, R3, 0x5410, R4 ;  /* 0x0000541003037816 */ /* 0x001fc60000000004 */
[----:B------:R-:W0:Y:S02]  /*174d0*/  LDS.U16 R4, [R0+0x808] ;  /* 0x0008080000047984 */ /* 0x000e240000000400 */
[----:B0-----:R-:W-:Y:S02]  /*174e0*/  PRMT R4, R4, 0x5410, R6 ;  /* 0x0000541004047816 */ /* 0x001fe40000000006 */
[----:B------:R-:W0:Y:S02]  /*174f0*/  LDS.U16 R6, [R0+0x4800] ;  /* 0x0048000000067984 */ /* 0x000e240000000400 */
[----:B0-----:R-:W-:Y:S02]  /*17500*/  PRMT R6, R6, 0x5410, R7 ;  /* 0x0000541006067816 */ /* 0x001fe40000000007 */
[----:B------:R-:W-:Y:S04]  /*17510*/  LDS.U16 R7, [R0+0x4c08] ;  /* 0x004c080000077984 */ /* 0x000fe80000000400 */
[----:B------:R-:W0:Y:S02]  /*17520*/  LDS.U16 R0, [R0+0x4808] ;  /* 0x0048080000007984 */ /* 0x000e240000000400 */
[----:B0-----:R-:W-:Y:S01]  /*17530*/  PRMT R7, R0, 0x5410, R7 ;  /* 0x0000541000077816 */ /* 0x001fe20000000007 */
[----:B------:R-:W-:Y:S06]  /*17540*/  @P1 BRA `(.L_x_32) ;  /* 0xffffff5400041947 */ /* 0x000fec000383ffff */
.L_x_25:
        /* <DEDUP_REMOVED lines=128> */
[----:B------:R-:W-:-:S03]  /*17d50*/  ULEA UR4, UR7, UR4, 0xc ;  /* 0x0000000407047291 */ /* 0x000fc6000f8e603f */
[----:B------:R-:W-:Y:S01]  /*17d60*/  UMOV UR7, 0x40000040 ;  /* 0x4000004000077882 */ /* 0x000fe20000000000 */
[----:B------:R-:W-:Y:S03]  /*17d70*/  STL [R1+0xb34], R10 ;  /* 0x000b340a01007387 */ /* 0x000fe60000100800 */
[----:B------:R-:W-:Y:S01]  /*17d80*/  UMOV UR6, UR4 ;  /* 0x0000000400067c82 */ /* 0x000fe20008000000 */
[----:B------:R-:W-:Y:S04]  /*17d90*/  STL [R1+0xb30], R13 ;  /* 0x000b300d01007387 */ /* 0x000fe80000100800 */
[----:B------:R0:W-:Y:S04]  /*17da0*/  STL [R1+0x7b8], R9 ;  /* 0x0007b80901007387 */ /* 0x0001e80000100800 */
[----:B------:R-:W-:Y:S04]  /*17db0*/  STL [R1+0x3fc], R16 ;  /* 0x0003fc1001007387 */ /* 0x000fe80000100800 */
[----:B------:R1:W-:Y:S01]  /*17dc0*/  STL [R1+0x3f8], R2 ;  /* 0x0003f80201007387 */ /* 0x0003e20000100800 */
[----:B--2---:R-:W-:-:S06]  /*17dd0*/  WARPGROUP.ARRIVE ;  /* 0x00000000000079c5 */ /* 0x004fcc0000000000 */
[----:B------:R-:W-:Y:S03]  /*17de0*/  HGMMA.64x256x16.F32.BF16 R24, R212, gdesc[UR4], R24, gsb0 ;  /* 0x03e00004d4187df0 */ /* 0x000fe60008001818 */
[----:B------:R-:W-:Y:S02]  /*17df0*/  WARPGROUP.DEPBAR.LE gsb0, 0x0 ;  /* 0x00008000000079c5 */ /* 0x000fe40000010000 */
[----:B------:R-:W-:Y:S01]  /*17e00*/  STL.64 [R1], R24 ;  /* 0x0000001801007387 */ /* 0x000fe20000100a00 */
[----:B0-----:R-:W-:Y:S01]  /*17e10*/  IMAD.MOV.U32 R9, RZ, RZ, R150 ;  /* 0x000000ffff097224 */ /* 0x001fe200078e0096 */
[----:B------:R-:W-:Y:S01]  /*17e20*/  MOV R10, R149 ;  /* 0x00000095000a7202 */ /* 0x000fe20000000f00 */
[----:B-1----:R-:W-:Y:S01]  /*17e30*/  IMAD.MOV.U32 R2, RZ, RZ, R151 ;  /* 0x000000ffff027224 */ /* 0x002fe200078e0097 */
        /* <DEDUP_REMOVED lines=56> */
[----:B------:R0:W-:Y:S01]  /*181c0*/  STL.64 [R1+0x78], R54 ;  /* 0x0000783601007387 */ /* 0x0001e20000100a00 */
        /* <DEDUP_REMOVED lines=188> */
[----:B------:R-:W-:-:S02]  /*18d90*/  F2FP.F16.E4M3.UNPACK_B R0, R3 ;  /* 0x00000003ff00723e */ /* 0x000fc400020006ff */
[----:B------:R-:W-:-:S03]  /*18da0*/  MOV R135, R204 ;  /* 0x000000cc00877202 */ /* 0x000fc60000000f00 */
[--C-:B------:R-:W-:Y:S02]  /*18db0*/  HADD2.F32 R204, -RZ, R0.reuse.H0_H0 ;  /* 0x20000000ffcc7230 */ /* 0x100fe40000004100 */
[----:B------:R-:W-:Y:S01]  /*18dc0*/  HADD2.F32 R0, -RZ, R0.H1_H1 ;  /* 0x30000000ff007230 */ /* 0x000fe20000004100 */
[----:B------:R-:W-:-:S04]  /*18dd0*/  F2FP.F16.E4M3.UNPACK_B R3, R3.H1 ;  /* 0x00000003ff03723e */ /* 0x000fc800030006ff */
[----:B------:R-:W-:Y:S02]  /*18de0*/  F2FP.BF16.F32.PACK_AB R204, R0, R204 ;  /* 0x000000cc00cc723e */ /* 0x000fe400000010ff */
[-C--:B------:R-:W-:Y:S02]  /*18df0*/  F2FP.F16.E4M3.UNPACK_B R0, R4.reuse ;  /* 0x00000004ff00723e */ /* 0x080fe400020006ff */
[----:B------:R-:W-:Y:S01]  /*18e00*/  F2FP.F16.E4M3.UNPACK_B R4, R4.H1 ;  /* 0x00000004ff04723e */ /* 0x000fe200030006ff */
[----:B------:R-:W-:Y:S01]  /*18e10*/  IMAD.MOV.U32 R133, RZ, RZ, R206 ;  /* 0x000000ffff857224 */ /* 0x000fe200078e00ce */
[----:B------:R-:W-:Y:S01]  /*18e20*/  MOV R132, R207 ;  /* 0x000000cf00847202 */ /* 0x000fe20000000f00 */
[----:B------:R-:W-:Y:S02]  /*18e30*/  IMAD.MOV.U32 R134, RZ, RZ, R205 ;  /* 0x000000ffff867224 */ /* 0x000fe400078e00cd */
[----:B------:R-:W-:Y:S02]  /*18e40*/  HADD2.F32 R205, -RZ, R3.H0_H0 ;  /* 0x20000003ffcd7230 */ /* 0x000fe40000004100 */
[----:B------:R-:W-:-:S02]  /*18e50*/  HADD2.F32 R206, -RZ, R0.H0_H0 ;  /* 0x20000000ffce7230 */ /* 0x000fc40000004100 */
[----:B------:R-:W-:Y:S02]  /*18e60*/  HADD2.F32 R207, -RZ, R4.H0_H0 ;  /* 0x20000004ffcf7230 */ /* 0x000fe40000004100 */
[----:B------:R-:W-:Y:S02]  /*18e70*/  HADD2.F32 R3, -RZ, R3.H1_H1 ;  /* 0x30000003ff037230 */ /* 0x000fe40000004100 */
[----:B------:R-:W-:Y:S02]  /*18e80*/  HADD2.F32 R0, -RZ, R0.H1_H1 ;  /* 0x30000000ff007230 */ /* 0x000fe40000004100 */
        /* <DEDUP_REMOVED lines=56> */
[----:B------:R-:W-:Y:S01]  /*19210*/  IMAD.MOV.U32 R203, RZ, RZ, R2 ;  /* 0x000000ffffcb7224 */ /* 0x000fe200078e0002 */
[----:B------:R-:W-:Y:S01]  /*19220*/  F2FP.BF16.F32.PACK_AB R205, R3, R205 ;  /* 0x000000cd03cd723e */ /* 0x000fe200000010ff */
[----:B------:R-:W-:Y:S01]  /*19230*/  UIADD3 UR6, UR4, 0x2, URZ ;  /* 0x0000000204067890 */ /* 0x000fe2000fffe03f */
[----:B------:R-:W-:Y:S02]  /*19240*/  F2FP.BF16.F32.PACK_AB R206, R0, R206 ;  /* 0x000000ce00ce723e */ /* 0x000fe400000010ff */
[----:B------:R-:W-:Y:S01]  /*19250*/  F2FP.BF16.F32.PACK_AB R207, R4, R207 ;  /* 0x000000cf04cf723e */ /* 0x000fe200000010ff */
[----:B------:R-:W-:-:S03]  /*19260*/  UMOV UR7, 0x40000040 ;  /* 0x4000004000077882 */ /* 0x000fc60000000000 */
        /* <DEDUP_REMOVED lines=67> */
[----:B0-----:R-:W3:Y:S04]  /*196a0*/  LDL.LU.64 R150, [R1+0xe60] ;  /* 0x000e600001967983 */ /* 0x001ee80000300a00 */
[----:B------:R-:W3:Y:S04]  /*196b0*/  LDL.LU.64 R148, [R1+0xe58] ;  /* 0x000e580001947983 */ /* 0x000ee80000300a00 */
        /* <DEDUP_REMOVED lines=35> */
[----:B------:R-:W3:Y:S01]  /*198f0*/  LDL.LU.64 R76, [R1+0xd38] ;  /* 0x000d3800014c7983 */ /* 0x000ee20000300a00 */
[----:B------:R-:W-:-:S02]  /*19900*/  F2FP.F16.E4M3.UNPACK_B R0, R6 ;  /* 0x00000006ff00723e */ /* 0x000fc400020006ff */
[----:B------:R-:W-:-:S03]  /*19910*/  F2FP.F16.E4M3.UNPACK_B R6, R6.H1 ;  /* 0x00000006ff06723e */ /* 0x000fc600030006ff */
[--C-:B------:R-:W-:Y:S02]  /*19920*/  HADD2.F32 R3, -RZ, R0.reuse.H0_H0 ;  /* 0x20000000ff037230 */ /* 0x100fe40000004100 */
[----:B-1----:R-:W-:Y:S01]  /*19930*/  HADD2.F32 R200, -RZ, R0.H1_H1 ;  /* 0x30000000ffc87230 */ /* 0x002fe20000004100 */
[-C--:B------:R-:W-:Y:S02]  /*19940*/  F2FP.F16.E4M3.UNPACK_B R0, R7.reuse ;  /* 0x00000007ff00723e */ /* 0x080fe400020006ff */
[----:B------:R-:W-:Y:S01]  /*19950*/  F2FP.F16.E4M3.UNPACK_B R7, R7.H1 ;  /* 0x00000007ff07723e */ /* 0x000fe200030006ff */
[----:B------:R-:W-:Y:S02]  /*19960*/  HADD2.F32 R201, -RZ, R6.H0_H0 ;  /* 0x20000006ffc97230 */ /* 0x000fe40000004100 */
[----:B--2---:R-:W-:Y:S02]  /*19970*/  HADD2.F32 R202, -RZ, R0.H0_H0 ;  /* 0x20000000ffca7230 */ /* 0x004fe40000004100 */
[----:B------:R-:W-:-:S02]  /*19980*/  HADD2.F32 R203, -RZ, R7.H0_H0 ;  /* 0x20000007ffcb7230 */ /* 0x000fc40000004100 */
[----:B------:R-:W-:Y:S02]  /*19990*/  HADD2.F32 R6, -RZ, R6.H1_H1 ;  /* 0x30000006ff067230 */ /* 0x000fe40000004100 */
[----:B------:R-:W-:Y:S02]  /*199a0*/  HADD2.F32 R0, -RZ, R0.H1_H1 ;  /* 0x30000000ff007230 */ /* 0x000fe40000004100 */
[----:B------:R-:W-:Y:S01]  /*199b0*/  HADD2.F32 R7, -RZ, R7.H1_H1 ;  /* 0x30000007ff077230 */ /* 0x000fe20000004100 */
[----:B------:R-:W-:Y:S02]  /*199c0*/  F2FP.BF16.F32.PACK_AB R200, R200, R3 ;  /* 0x00000003c8c8723e */ /* 0x000fe400000010ff */
[----:B------:R-:W-:Y:S02]  /*199d0*/  F2FP.BF16.F32.PACK_AB R201, R6, R201 ;  /* 0x000000c906c9723e */ /* 0x000fe400000010ff */
[----:B------:R-:W-:Y:S02]  /*199e0*/  F2FP.BF16.F32.PACK_AB R202, R0, R202 ;  /* 0x000000ca00ca723e */ /* 0x000fe400000010ff */
[----:B------:R-:W-:-:S04]  /*199f0*/  F2FP.BF16.F32.PACK_AB R203, R7, R203 ;  /* 0x000000cb07cb723e */ /* 0x000fc800000010ff */
[----:B---3--:R-:W-:-:S06]  /*19a00*/  WARPGROUP.ARRIVE ;  /* 0x00000000000079c5 */ /* 0x008fcc0000000000 */
        /* <DEDUP_REMOVED lines=130> */
[----:B------:R-:W0:Y:S01]  /*1a230*/  S2UR UR7, SR_CgaCtaId ;  /* 0x00000000000779c3 */ /* 0x000e220000008800 */
[----:B------:R-:W-:Y:S01]  /*1a240*/  UMOV UR6, 0x400 ;  /* 0x0000040000067882 */ /* 0x000fe20000000000 */
[----:B------:R-:W-:Y:S01]  /*1a250*/  IADD3 R0, R5, UR10, R8 ;  /* 0x0000000a05007c10 */ /* 0x000fe2000fffe008 */
[----:B0-----:R-:W-:-:S09]  /*1a260*/  ULEA UR7, UR7, UR6, 0x18 ;  /* 0x0000000607077291 */ /* 0x001fd2000f8ec03f */
[----:B------:R-:W-:Y:S04]  /*1a270*/  LDS.U16 R4, [R0+UR7+0xc00] ;  /* 0x000c000700047984 */ /* 0x000fe80008000400 */
[----:B------:R-:W0:Y:S04]  /*1a280*/  LDS.U16 R3, [R0+UR7+0x800] ;  /* 0x0008000700037984 */ /* 0x000e280008000400 */
[----:B------:R-:W-:Y:S04]  /*1a290*/  LDS.U16 R7, [R0+UR7+0xc08] ;  /* 0x000c080700077984 */ /* 0x000fe80008000400 */
[----:B------:R-:W1:Y:S04]  /*1a2a0*/  LDS.U16 R6, [R0+UR7+0x808] ;  /* 0x0008080700067984 */ /* 0x000e680008000400 */
[----:B------:R-:W-:Y:S04]  /*1a2b0*/  LDS.U16 R12, [R0+UR7+0x4c00] ;  /* 0x004c0007000c7984 */ /* 0x000fe80008000400 */
[----:B------:R-:W3:Y:S01]  /*1a2c0*/  LDS.U16 R11, [R0+UR7+0x4800] ;  /* 0x00480007000b7984 */ /* 0x000ee20008000400 */
[----:B0-----:R-:W-:-:S03]  /*1a2d0*/  PRMT R14, R3, 0x5410, R4 ;  /* 0x00005410030e7816 */ /* 0x001fc60000000004 */
[----:B------:R-:W-:Y:S04]  /*1a2e0*/  LDS.U16 R4, [R0+UR7+0x4c08] ;  /* 0x004c080700047984 */ /* 0x000fe80008000400 */
[----:B------:R0:W4:Y:S02]  /*1a2f0*/  LDS.U16 R3, [R0+UR7+0x4808] ;  /* 0x0048080700037984 */ /* 0x0001240008000400 */
[----:B0-----:R-:W-:Y:S02]  /*1a300*/  F2FP.F16.E4M3.UNPACK_B R0, R14 ;  /* 0x0000000eff00723e */ /* 0x001fe400020006ff */
[----:B-1----:R-:W-:-:S03]  /*1a310*/  PRMT R6, R6, 0x5410, R7 ;  /* 0x0000541006067816 */ /* 0x002fc60000000007 */
[--C-:B------:R-:W-:Y:S02]  /*1a320*/  HADD2.F32 R15, -RZ, R0.reuse.H0_H0 ;  /* 0x20000000ff0f7230 */ /* 0x100fe40000004100 */
[----:B------:R-:W-:Y:S01]  /*1a330*/  HADD2.F32 R196, -RZ, R0.H1_H1 ;  /* 0x30000000ffc47230 */ /* 0x000fe20000004100 */
[----:B------:R-:W-:-:S05]  /*1a340*/  F2FP.F16.E4M3.UNPACK_B R0, R14.H1 ;  /* 0x0000000eff00723e */ /* 0x000fca00030006ff */
[--C-:B------:R-:W-:Y:S02]  /*1a350*/  HADD2.F32 R7, -RZ, R0.reuse.H0_H0 ;  /* 0x20000000ff077230 */ /* 0x100fe40000004100 */
[----:B------:R-:W-:Y:S01]  /*1a360*/  HADD2.F32 R197, -RZ, R0.H1_H1 ;  /* 0x30000000ffc57230 */ /* 0x000fe20000004100 */
[----:B------:R-:W-:-:S04]  /*1a370*/  F2FP.F16.E4M3.UNPACK_B R0, R6 ;  /* 0x00000006ff00723e */ /* 0x000fc800020006ff */
[----:B------:R-:W-:Y:S01]  /*1a380*/  F2FP.BF16.F32.PACK_AB R197, R197, R7 ;  /* 0x00000007c5c5723e */ /* 0x000fe200000010ff */
[--C-:B------:R-:W-:Y:S02]  /*1a390*/  HADD2.F32 R7, -RZ, R0.reuse.H0_H0 ;  /* 0x20000000ff077230 */ /* 0x100fe40000004100 */
[----:B------:R-:W-:Y:S01]  /*1a3a0*/  HADD2.F32 R198, -RZ, R0.H1_H1 ;  /* 0x30000000ffc67230 */ /* 0x000fe20000004100 */
[----:B------:R-:W-:-:S05]  /*1a3b0*/  F2FP.F16.E4M3.UNPACK_B R0, R6.H1 ;  /* 0x00000006ff00723e */ /* 0x000fca00030006ff */
[--C-:B------:R-:W-:Y:S02]  /*1a3c0*/  HADD2.F32 R199, -RZ, R0.reuse.H0_H0 ;  /* 0x20000000ffc77230 */ /* 0x100fe40000004100 */
[----:B------:R-:W-:Y:S01]  /*1a3d0*/  HADD2.F32 R0, -RZ, R0.H1_H1 ;  /* 0x30000000ff007230 */ /* 0x000fe20000004100 */
[----:B------:R-:W-:Y:S01]  /*1a3e0*/  F2FP.BF16.F32.PACK_AB R196, R196, R15 ;  /* 0x0000000fc4c4723e */ /* 0x000fe200000010ff */
[----:B------:R-:W-:Y:S01]  /*1a3f0*/  UIADD3 UR6, UR4, 0x4, URZ ;  /* 0x0000000404067890 */ /* 0x000fe2000fffe03f */
[----:B------:R-:W-:Y:S02]  /*1a400*/  F2FP.BF16.F32.PACK_AB R198, R198, R7 ;  /* 0x00000007c6c6723e */ /* 0x000fe400000010ff */
[----:B------:R-:W-:Y:S01]  /*1a410*/  F2FP.BF16.F32.PACK_AB R199, R0, R199 ;  /* 0x000000c700c7723e */ /* 0x000fe200000010ff */
[----:B------:R-:W-:-:S03]  /*1a420*/  UMOV UR15, 0x40000040 ;  /* 0x40000040000f7882 */ /* 0x000fc60000000000 */
        /* <DEDUP_REMOVED lines=19> */
[----:B------:R-:W-:-:S03]  /*1a560*/  MOV R2, R151 ;  /* 0x0000009700027202 */ /* 0x000fc60000000f00 */
[----:B------:R-:W-:Y:S01]  /*1a570*/  STL.64 [R1+0x70], R52 ;  /* 0x0000703401007387 */ /* 0x000fe20000100a00 */
[----:B------:R-:W-:Y:S01]  /*1a580*/  MOV R15, R148 ;  /* 0x00000094000f7202 */ /* 0x000fe20000000f00 */
[----:B------:R-:W-:Y:S02]  /*1a590*/  IMAD.MOV.U32 R14, RZ, RZ, R149 ;  /* 0x000000ffff0e7224 */ /* 0x000fe400078e0095 */
[----:B------:R-:W-:Y:S01]  /*1a5a0*/  STL.64 [R1+0x78], R54 ;  /* 0x0000783601007387 */ /* 0x000fe20000100a00 */
[----:B------:R-:W-:-:S03]  /*1a5b0*/  IMAD.MOV.U32 R17, RZ, RZ, R146 ;  /* 0x000000ffff117224 */ /* 0x000fc600078e0092 */
[----:B------:R0:W-:Y:S01]  /*1a5c0*/  STL.64 [R1+0x80], R56 ;  /* 0x0000803801007387 */ /* 0x0001e20000100a00 */
        /* <DEDUP_REMOVED lines=153> */
[----:B---3--:R-:W-:-:S02]  /*1af60*/  PRMT R11, R11, 0x5410, R12 ;  /* 0x000054100b0b7816 */ /* 0x008fc4000000000c */
[----:B----4-:R-:W-:Y:S02]  /*1af70*/  PRMT R6, R3, 0x5410, R4 ;  /* 0x0000541003067816 */ /* 0x010fe40000000004 */
[-C--:B------:R-:W-:Y:S02]  /*1af80*/  F2FP.F16.E4M3.UNPACK_B R0, R11.reuse ;  /* 0x0000000bff00723e */ /* 0x080fe400020006ff */
[----:B------:R-:W-:Y:S02]  /*1af90*/  F2FP.F16.E4M3.UNPACK_B R4, R11.H1 ;  /* 0x0000000bff04723e */ /* 0x000fe400030006ff */
[-C--:B------:R-:W-:Y:S01]  /*1afa0*/  F2FP.F16.E4M3.UNPACK_B R3, R6.reuse ;  /* 0x00000006ff03723e */ /* 0x080fe200020006ff */
[--C-:B------:R-:W-:Y:S02]  /*1afb0*/  HADD2.F32 R7, -RZ, R0.reuse.H0_H0 ;  /* 0x20000000ff077230 */ /* 0x100fe40000004100 */
[----:B------:R-:W-:Y:S01]  /*1afc0*/  HADD2.F32 R192, -RZ, R0.H1_H1 ;  /* 0x30000000ffc07230 */ /* 0x000fe20000004100 */
[----:B------:R-:W-:Y:S01]  /*1afd0*/  F2FP.F16.E4M3.UNPACK_B R0, R6.H1 ;  /* 0x00000006ff00723e */ /* 0x000fe200030006ff */
[----:B------:R-:W-:-:S02]  /*1afe0*/  HADD2.F32 R193, -RZ, R4.H0_H0 ;  /* 0x20000004ffc17230 */ /* 0x000fc40000004100 */
[--C-:B------:R-:W-:Y:S02]  /*1aff0*/  HADD2.F32 R194, -RZ, R3.reuse.H0_H0 ;  /* 0x20000003ffc27230 */ /* 0x100fe40000004100 */
[----:B------:R-:W-:Y:S02]  /*1b000*/  HADD2.F32 R195, -RZ, R0.H0_H0 ;  /* 0x20000000ffc37230 */ /* 0x000fe40000004100 */
[----:B------:R-:W-:Y:S02]  /*1b010*/  HADD2.F32 R4, -RZ, R4.H1_H1 ;  /* 0x30000004ff047230 */ /* 0x000fe40000004100 */
[----:B------:R-:W-:Y:S02]  /*1b020*/  HADD2.F32 R3, -RZ, R3.H1_H1 ;  /* 0x30000003ff037230 */ /* 0x000fe40000004100 */
[----:B------:R-:W-:Y:S01]  /*1b030*/  HADD2.F32 R0, -RZ, R0.H1_H1 ;  /* 0x30000000ff007230 */ /* 0x000fe20000004100 */
[----:B------:R-:W-:Y:S02]  /*1b040*/  F2FP.BF16.F32.PACK_AB R192, R192, R7 ;  /* 0x00000007c0c0723e */ /* 0x000fe400000010ff */
[----:B------:R-:W-:-:S02]  /*1b050*/  F2FP.BF16.F32.PACK_AB R193, R4, R193 ;  /* 0x000000c104c1723e */ /* 0x000fc400000010ff */
[----:B------:R-:W-:Y:S02]  /*1b060*/  F2FP.BF16.F32.PACK_AB R194, R3, R194 ;  /* 0x000000c203c2723e */ /* 0x000fe400000010ff */
        /* <DEDUP_REMOVED lines=81> */
[----:B------:R-:W2:Y:S04]  /*1b580*/  LDL.LU R90, [R1+0x78] ;  /* 0x00007800015a7983 */ /* 0x000ea80000300800 */
[----:B------:R-:W2:Y:S04]  /*1b590*/  LDL.LU R91, [R1+0x7c] ;  /* 0x00007c00015b7983 */ /* 0x000ea80000300800 */
[----:B------:R-:W2:Y:S04]  /*1b5a0*/  LDL.LU R92, [R1+0x80] ;  /* 0x00008000015c7983 */ /* 0x000ea80000300800 */
[----:B------:R-:W2:Y:S04]  /*1b5b0*/  LDL.LU R93, [R1+0x84] ;  /* 0x00008400015d7983 */ /* 0x000ea80000300800 */
[----:B------:R-:W3:Y:S01]  /*1b5c0*/  LDL.LU R10, [R1+0xb34] ;  /* 0x000b3400010a7983 */ /* 0x000ee20000300800 */
[----:B------:R-:W-:-:S02]  /*1b5d0*/  IMAD.MOV.U32 R142, RZ, RZ, R185 ;  /* 0x000000ffff8e7224 */ /* 0x000fc400078e00b9 */
[----:B------:R-:W-:Y:S02]  /*1b5e0*/  IMAD.MOV.U32 R185, RZ, RZ, R14 ;  /* 0x000000ffffb97224 */ /* 0x000fe400078e000e */
[----:B------:R-:W-:Y:S01]  /*1b5f0*/  IMAD.MOV.U32 R139, RZ, RZ, R188 ;  /* 0x000000ffff8b7224 */ /* 0x000fe200078e00bc */
[----:B------:R-:W-:Y:S01]  /*1b600*/  MOV R138, R189 ;  /* 0x000000bd008a7202 */ /* 0x000fe20000000f00 */
[----:B------:R-:W-:Y:S02]  /*1b610*/  IMAD.MOV.U32 R136, RZ, RZ, R191 ;  /* 0x000000ffff887224 */ /* 0x000fe400078e00bf */
        /* <DEDUP_REMOVED lines=67> */
[----:B------:R-:W-:Y:S01]  /*1ba50*/  UMOV UR14, UR6 ;  /* 0x00000006000e7c82 */ /* 0x000fe20008000000 */
[----:B---3--:R-:W-:-:S05]  /*1ba60*/  IADD3 R0, R5, R10, R8 ;  /* 0x0000000a05007210 */ /* 0x008fca0007ffe008 */
[----:B------:R-:W-:Y:S04]  /*1ba70*/  LDS.U16 R4, [R0+UR7+0xc00] ;  /* 0x000c000700047984 */ /* 0x000fe80008000400 */
[----:B------:R-:W0:Y:S04]  /*1ba80*/  LDS.U16 R3, [R0+UR7+0x800] ;  /* 0x0008000700037984 */ /* 0x000e280008000400 */
[----:B------:R-:W-:Y:S04]  /*1ba90*/  LDS.U16 R7, [R0+UR7+0xc08] ;  /* 0x000c080700077984 */ /* 0x000fe80008000400 */
[----:B------:R-:W1:Y:S04]  /*1baa0*/  LDS.U16 R6, [R0+UR7+0x808] ;  /* 0x0008080700067984 */ /* 0x000e680008000400 */
[----:B------:R-:W-:Y:S04]  /*1bab0*/  LDS.U16 R14, [R0+UR7+0x4c00] ;  /* 0x004c0007000e7984 */ /* 0x000fe80008000400 */
[----:B------:R-:W3:Y:S04]  /*1bac0*/  LDS.U16 R12, [R0+UR7+0x4800] ;  /* 0x00480007000c7984 */ /* 0x000ee80008000400 */
[----:B------:R-:W-:Y:S04]  /*1bad0*/  LDS.U16 R11, [R0+UR7+0x4c08] ;  /* 0x004c0807000b7984 */ /* 0x000fe80008000400 */
[----:B------:R2:W4:Y:S01]  /*1bae0*/  LDS.U16 R10, [R0+UR7+0x4808] ;  /* 0x00480807000a7984 */ /* 0x0005220008000400 */
[----:B0-----:R-:W-:-:S04]  /*1baf0*/  PRMT R3, R3, 0x5410, R4 ;  /* 0x0000541003037816 */ /* 0x001fc80000000004 */
[----:B--2---:R-:W-:-:S05]  /*1bb00*/  F2FP.F16.E4M3.UNPACK_B R0, R3 ;  /* 0x00000003ff00723e */ /* 0x004fca00020006ff */
[--C-:B------:R-:W-:Y:S02]  /*1bb10*/  HADD2.F32 R4, -RZ, R0.reuse.H0_H0 ;  /* 0x20000000ff047230 */ /* 0x100fe40000004100 */
[----:B------:R-:W-:Y:S01]  /*1bb20*/  HADD2.F32 R188, -RZ, R0.H1_H1 ;  /* 0x30000000ffbc7230 */ /* 0x000fe20000004100 */
[----:B------:R-:W-:Y:S02]  /*1bb30*/  F2FP.F16.E4M3.UNPACK_B R0, R3.H1 ;  /* 0x00000003ff00723e */ /* 0x000fe400030006ff */
[----:B-1----:R-:W-:Y:S02]  /*1bb40*/  PRMT R6, R6, 0x5410, R7 ;  /* 0x0000541006067816 */ /* 0x002fe40000000007 */
[----:B------:R-:W-:Y:S01]  /*1bb50*/  F2FP.BF16.F32.PACK_AB R188, R188, R4 ;  /* 0x00000004bcbc723e */ /* 0x000fe200000010ff */
[--C-:B------:R-:W-:Y:S01]  /*1bb60*/  HADD2.F32 R4, -RZ, R0.reuse.H0_H0 ;  /* 0x20000000ff047230 */ /* 0x100fe20000004100 */
[-C--:B------:R-:W-:Y:S01]  /*1bb70*/  F2FP.F16.E4M3.UNPACK_B R3, R6.reuse ;  /* 0x00000006ff03723e */ /* 0x080fe200020006ff */
[----:B------:R-:W-:Y:S01]  /*1bb80*/  HADD2.F32 R189, -RZ, R0.H1_H1 ;  /* 0x30000000ffbd7230 */ /* 0x000fe20000004100 */
[----:B------:R-:W-:-:S03]  /*1bb90*/  F2FP.F16.E4M3.UNPACK_B R0, R6.H1 ;  /* 0x00000006ff00723e */ /* 0x000fc600030006ff */
[--C-:B------:R-:W-:Y:S02]  /*1bba0*/  HADD2.F32 R190, -RZ, R3.reuse.H0_H0 ;  /* 0x20000003ffbe7230 */ /* 0x100fe40000004100 */
[--C-:B------:R-:W-:Y:S02]  /*1bbb0*/  HADD2.F32 R191, -RZ, R0.reuse.H0_H0 ;  /* 0x20000000ffbf7230 */ /* 0x100fe40000004100 */
[----:B------:R-:W-:Y:S02]  /*1bbc0*/  HADD2.F32 R3, -RZ, R3.H1_H1 ;  /* 0x30000003ff037230 */ /* 0x000fe40000004100 */
[----:B------:R-:W-:Y:S01]  /*1bbd0*/  HADD2.F32 R0, -RZ, R0.H1_H1 ;  /* 0x30000000ff007230 */ /* 0x000fe20000004100 */
[----:B------:R-:W-:Y:S02]  /*1bbe0*/  F2FP.BF16.F32.PACK_AB R189, R189, R4 ;  /* 0x00000004bdbd723e */ /* 0x000fe400000010ff */
[----:B------:R-:W-:Y:S02]  /*1bbf0*/  F2FP.BF16.F32.PACK_AB R190, R3, R190 ;  /* 0x000000be03be723e */ /* 0x000fe400000010ff */
[----:B------:R-:W-:-:S04]  /*1bc00*/  F2FP.BF16.F32.PACK_AB R191, R0, R191 ;  /* 0x000000bf00bf723e */ /* 0x000fc800000010ff */
[----:B------:R-:W-:-:S06]  /*1bc10*/  WARPGROUP.ARRIVE ;  /* 0x00000000000079c5 */ /* 0x000fcc0000000000 */
        /* <DEDUP_REMOVED lines=119> */
[----:B-1----:R-:W-:Y:S01]  /*1c390*/  HADD2.F32 R184, -RZ, R0.H1_H1 ;  /* 0x30000000ffb87230 */ /* 0x002fe20000004100 */
[----:B------:R-:W-:Y:S01]  /*1c3a0*/  F2FP.F16.E4M3.UNPACK_B R0, R10.H1 ;  /* 0x0000000aff00723e */ /* 0x000fe200030006ff */
[----:B------:R-:W-:-:S02]  /*1c3b0*/  HADD2.F32 R185, -RZ, R4.H0_H0 ;  /* 0x20000004ffb97230 */ /* 0x000fc40000004100 */
[--C-:B--2---:R-:W-:Y:S02]  /*1c3c0*/  HADD2.F32 R186, -RZ, R3.reuse.H0_H0 ;  /* 0x20000003ffba7230 */ /* 0x104fe40000004100 */
        /* <DEDUP_REMOVED lines=8> */
[----:B------:R-:W-:-:S06]  /*1c450*/  WARPGROUP.ARRIVE ;  /* 0x00000000000079c5 */ /* 0x000fcc0000000000 */
        /* <DEDUP_REMOVED lines=130> */
[----:B------:R-:W-:-:S05]  /*1cc80*/  IADD3 R5, R5, UR10, R13 ;  /* 0x0000000a05057c10 */ /* 0x000fca000fffe00d */
[----:B------:R-:W-:Y:S04]  /*1cc90*/  LDS.U16 R3, [R5+UR7+0xc00] ;  /* 0x000c000705037984 */ /* 0x000fe80008000400 */
[----:B------:R-:W0:Y:S04]  /*1cca0*/  LDS.U16 R0, [R5+UR7+0x800] ;  /* 0x0008000705007984 */ /* 0x000e280008000400 */
[----:B------:R-:W-:Y:S04]  /*1ccb0*/  LDS.U16 R6, [R5+UR7+0xc08] ;  /* 0x000c080705067984 */ /* 0x000fe80008000400 */
[----:B------:R-:W1:Y:S01]  /*1ccc0*/  LDS.U16 R4, [R5+UR7+0x808] ;  /* 0x0008080705047984 */ /* 0x000e620008000400 */
[----:B------:R-:W-:-:S03]  /*1ccd0*/  UIADD3 UR6, UR4, 0x800, URZ ;  /* 0x0000080004067890 */ /* 0x000fc6000fffe03f */
[----:B------:R-:W-:Y:S04]  /*1cce0*/  LDS.U16 R12, [R5+UR7+0x4c00] ;  /* 0x004c0007050c7984 */ /* 0x000fe80008000400 */
[----:B------:R-:W3:Y:S04]  /*1ccf0*/  LDS.U16 R11, [R5+UR7+0x4800] ;  /* 0x00480007050b7984 */ /* 0x000ee80008000400 */
[----:B------:R-:W-:Y:S04]  /*1cd00*/  LDS.U16 R10, [R5+UR7+0x4c08] ;  /* 0x004c0807050a7984 */ /* 0x000fe80008000400 */
[----:B------:R-:W4:Y:S01]  /*1cd10*/  LDS.U16 R7, [R5+UR7+0x4808] ;  /* 0x0048080705077984 */ /* 0x000f220008000400 */
[----:B0-----:R-:W-:-:S04]  /*1cd20*/  PRMT R3, R0, 0x5410, R3 ;  /* 0x0000541000037816 */ /* 0x001fc80000000003 */
[----:B------:R-:W-:-:S05]  /*1cd30*/  F2FP.F16.E4M3.UNPACK_B R0, R3 ;  /* 0x00000003ff00723e */ /* 0x000fca00020006ff */
[--C-:B------:R-:W-:Y:S02]  /*1cd40*/  HADD2.F32 R13, -RZ, R0.reuse.H0_H0 ;  /* 0x20000000ff0d7230 */ /* 0x100fe40000004100 */
[----:B------:R-:W-:Y:S01]  /*1cd50*/  HADD2.F32 R180, -RZ, R0.H1_H1 ;  /* 0x30000000ffb47230 */ /* 0x000fe20000004100 */
[----:B-1----:R-:W-:Y:S02]  /*1cd60*/  PRMT R0, R4, 0x5410, R6 ;  /* 0x0000541004007816 */ /* 0x002fe40000000006 */
[----:B------:R-:W-:Y:S02]  /*1cd70*/  F2FP.F16.E4M3.UNPACK_B R4, R3.H1 ;  /* 0x00000003ff04723e */ /* 0x000fe400030006ff */
[-C--:B------:R-:W-:Y:S02]  /*1cd80*/  F2FP.F16.E4M3.UNPACK_B R3, R0.reuse ;  /* 0x00000000ff03723e */ /* 0x080fe400020006ff */
        /* <DEDUP_REMOVED lines=10> */
[----:B------:R-:W-:Y:S01]  /*1ce30*/  F2FP.BF16.F32.PACK_AB R183, R0, R183 ;  /* 0x000000b700b7723e */ /* 0x000fe200000010ff */
[----:B------:R-:W-:Y:S01]  /*1ce40*/  UMOV UR10, UR6 ;  /* 0x00000006000a7c82 */ /* 0x000fe20008000000 */
[----:B------:R-:W-:Y:S02]  /*1ce50*/  UMOV UR11, 0x40000040 ;  /* 0x40000040000b7882 */ /* 0x000fe40000000000 */
        /* <DEDUP_REMOVED lines=25> */
[----:B------:R0:W-:Y:S01]  /*1cff0*/  STL.64 [R1+0x80], R56 ;  /* 0x0000803801007387 */ /* 0x0001e20000100a00 */
        /* <DEDUP_REMOVED lines=260> */
[----:B------:R-:W2:Y:S04]  /*1e040*/  LDL.LU R75, [R1+0x7c] ;  /* 0x00007c00014b7983 */ /* 0x000ea80000300800 */
[----:B------:R-:W2:Y:S04]  /*1e050*/  LDL.LU R76, [R1+0x80] ;  /* 0x00008000014c7983 */ /* 0x000ea80000300800 */
[----:B------:R-:W2:Y:S04]  /*1e060*/  LDL.LU R77, [R1+0x84] ;  /* 0x00008400014d7983 */ /* 0x000ea80000300800 */
[----:B------:R-:W3:Y:S04]  /*1e070*/  LDL.LU R8, [R1+0x7bc] ;  /* 0x0007bc0001087983 */ /* 0x000ee80000300800 */
[----:B------:R-:W4:Y:S01]  /*1e080*/  LDL.LU R9, [R1+0x7b8] ;  /* 0x0007b80001097983 */ /* 0x000f220000300800 */
[----:B------:R-:W-:Y:S01]  /*1e090*/  VIADD R5, R5, UR7 ;  /* 0x0000000705057c36 */ /* 0x000fe20008000000 */
        /* <DEDUP_REMOVED lines=84> */
[----:B------:R-:W-:Y:S01]  /*1e5e0*/  UIADD3 UR6, UR4, 0x802, URZ ;  /* 0x0000080204067890 */ /* 0x000fe2000fffe03f */
[----:B------:R-:W-:-:S06]  /*1e5f0*/  UMOV UR11, 0x40000040 ;  /* 0x40000040000b7882 */ /* 0x000fcc0000000000 */
[----:B------:R-:W-:Y:S01]  /*1e600*/  UMOV UR10, UR6 ;  /* 0x00000006000a7c82 */ /* 0x000fe20008000000 */
[----:B----4-:R-:W-:-:S05]  /*1e610*/  IADD3 R9, R9, R5, RZ ;  /* 0x0000000509097210 */ /* 0x010fca0007ffe0ff */
[----:B------:R-:W-:Y:S04]  /*1e620*/  LDS.U16 R3, [R9+0xc00] ;  /* 0x000c000009037984 */ /* 0x000fe80000000400 */
[----:B------:R-:W0:Y:S04]  /*1e630*/  LDS.U16 R0, [R9+0x800] ;  /* 0x0008000009007984 */ /* 0x000e280000000400 */
[----:B------:R-:W-:Y:S04]  /*1e640*/  LDS.U16 R6, [R9+0xc08] ;  /* 0x000c080009067984 */ /* 0x000fe80000000400 */
[----:B------:R-:W1:Y:S04]  /*1e650*/  LDS.U16 R4, [R9+0x808] ;  /* 0x0008080009047984 */ /* 0x000e680000000400 */
[----:B------:R-:W-:Y:S04]  /*1e660*/  LDS.U16 R12, [R9+0x4c00] ;  /* 0x004c0000090c7984 */ /* 0x000fe80000000400 */
[----:B------:R-:W4:Y:S04]  /*1e670*/  LDS.U16 R11, [R9+0x4800] ;  /* 0x00480000090b7984 */ /* 0x000f280000000400 */
[----:B------:R-:W-:Y:S04]  /*1e680*/  LDS.U16 R10, [R9+0x4c08] ;  /* 0x004c0800090a7984 */ /* 0x000fe80000000400 */
[----:B------:R-:W3:Y:S01]  /*1e690*/  LDS.U16 R7, [R9+0x4808] ;  /* 0x0048080009077984 */ /* 0x000ee20000000400 */
        /* <DEDUP_REMOVED lines=140> */
[----:B----4-:R-:W-:-:S02]  /*1ef60*/  PRMT R4, R11, 0x5410, R12 ;  /* 0x000054100b047816 */ /* 0x010fc4000000000c */
[----:B---3--:R-:W-:Y:S02]  /*1ef70*/  PRMT R7, R7, 0x5410, R10 ;  /* 0x0000541007077816 */ /* 0x008fe4000000000a */
        /* <DEDUP_REMOVED lines=147> */
[----:B------:R-:W-:-:S05]  /*1f8b0*/  IMAD.IADD R0, R8, 0x1, R5 ;  /* 0x0000000108007824 */ /* 0x000fca00078e0205 */
[----:B------:R-:W-:Y:S04]  /*1f8c0*/  LDS.U16 R6, [R0+0xc00] ;  /* 0x000c000000067984 */ /* 0x000fe80000000400 */
[----:B------:R-:W0:Y:S04]  /*1f8d0*/  LDS.U16 R5, [R0+0x800] ;  /* 0x0008000000057984 */ /* 0x000e280000000400 */
[----:B------:R-:W-:Y:S04]  /*1f8e0*/  LDS.U16 R4, [R0+0xc08] ;  /* 0x000c080000047984 */ /* 0x000fe80000000400 */
[----:B------:R-:W1:Y:S04]  /*1f8f0*/  LDS.U16 R3, [R0+0x808] ;  /* 0x0008080000037984 */ /* 0x000e680000000400 */
[----:B------:R-:W-:Y:S04]  /*1f900*/  LDS.U16 R12, [R0+0x4c00] ;  /* 0x004c0000000c7984 */ /* 0x000fe80000000400 */
[----:B------:R-:W3:Y:S04]  /*1f910*/  LDS.U16 R11, [R0+0x4800] ;  /* 0x00480000000b7984 */ /* 0x000ee80000000400 */
[----:B------:R-:W-:Y:S04]  /*1f920*/  LDS.U16 R10, [R0+0x4c08] ;  /* 0x004c0800000a7984 */ /* 0x000fe80000000400 */
[----:B------:R4:W3:Y:S01]  /*1f930*/  LDS.U16 R7, [R0+0x4808] ;  /* 0x0048080000077984 */ /* 0x0008e20000000400 */
[----:B0-----:R-:W-:-:S04]  /*1f940*/  PRMT R6, R5, 0x5410, R6 ;  /* 0x0000541005067816 */ /* 0x001fc80000000006 */
[----:B----4-:R-:W-:Y:S02]  /*1f950*/  F2FP.F16.E4M3.UNPACK_B R0, R6 ;  /* 0x00000006ff00723e */ /* 0x010fe400020006ff */
[----:B-1----:R-:W-:-:S03]  /*1f960*/  PRMT R5, R3, 0x5410, R4 ;  /* 0x0000541003057816 */ /* 0x002fc60000000004 */
[--C-:B------:R-:W-:Y:S01]  /*1f970*/  HADD2.F32 R164, -RZ, R0.reuse.H1_H1 ;  /* 0x30000000ffa47230 */ /* 0x100fe20000004100 */
[----:B------:R-:W-:Y:S01]  /*1f980*/  F2FP.F16.E4M3.UNPACK_B R4, R6.H1 ;  /* 0x00000006ff04723e */ /* 0x000fe200030006ff */
[----:B------:R-:W-:Y:S01]  /*1f990*/  HADD2.F32 R6, -RZ, R0.H0_H0 ;  /* 0x20000000ff067230 */ /* 0x000fe20000004100 */
[-C--:B------:R-:W-:Y:S02]  /*1f9a0*/  F2FP.F16.E4M3.UNPACK_B R3, R5.reuse ;  /* 0x00000005ff03723e */ /* 0x080fe400020006ff */
[----:B------:R-:W-:Y:S01]  /*1f9b0*/  F2FP.F16.E4M3.UNPACK_B R0, R5.H1 ;  /* 0x00000005ff00723e */ /* 0x000fe200030006ff */
[----:B------:R-:W-:Y:S02]  /*1f9c0*/  HADD2.F32 R165, -RZ, R4.H0_H0 ;  /* 0x20000004ffa57230 */ /* 0x000fe40000004100 */
[----:B------:R-:W-:Y:S02]  /*1f9d0*/  HADD2.F32 R166, -RZ, R3.H0_H0 ;  /* 0x20000003ffa67230 */ /* 0x000fe40000004100 */
[----:B------:R-:W-:-:S02]  /*1f9e0*/  HADD2.F32 R167, -RZ, R0.H0_H0 ;  /* 0x20000000ffa77230 */ /* 0x000fc40000004100 */
[----:B------:R-:W-:Y:S02]  /*1f9f0*/  HADD2.F32 R4, -RZ, R4.H1_H1 ;  /* 0x30000004ff047230 */ /* 0x000fe40000004100 */
[----:B------:R-:W-:Y:S02]  /*1fa00*/  HADD2.F32 R3, -RZ, R3.H1_H1 ;  /* 0x30000003ff037230 */ /* 0x000fe40000004100 */
[----:B------:R-:W-:Y:S01]  /*1fa10*/  HADD2.F32 R0, -RZ, R0.H1_H1 ;  /* 0x30000000ff007230 */ /* 0x000fe20000004100 */
[----:B------:R-:W-:Y:S01]  /*1fa20*/  F2FP.BF16.F32.PACK_AB R164, R164, R6 ;  /* 0x00000006a4a4723e */ /* 0x000fe200000010ff */
[----:B------:R-:W-:Y:S01]  /*1fa30*/  UIADD3 UR6, UR4, 0x804, URZ ;  /* 0x0000080404067890 */ /* 0x000fe2000fffe03f */
[----:B------:R-:W-:Y:S02]  /*1fa40*/  F2FP.BF16.F32.PACK_AB R165, R4, R165 ;  /* 0x000000a504a5723e */ /* 0x000fe400000010ff */
[----:B------:R-:W-:Y:S02]  /*1fa50*/  F2FP.BF16.F32.PACK_AB R166, R3, R166 ;  /* 0x000000a603a6723e */ /* 0x000fe400000010ff */
[----:B------:R-:W-:Y:S01]  /*1fa60*/  F2FP.BF16.F32.PACK_AB R167, R0, R167 ;  /* 0x000000a700a7723e */ /* 0x000fe200000010ff */
[----:B------:R-:W-:Y:S01]  /*1fa70*/  UMOV UR11, 0x40000040 ;  /* 0x40000040000b7882 */ /* 0x000fe20000000000 */
[----:B------:R-:W-:-:S02]  /*1fa80*/  UMOV UR10, UR6 ;  /* 0x00000006000a7c82 */ /* 0x000fc40008000000 */
        /* <DEDUP_REMOVED lines=179> */
[----:B------:R-:W-:Y:S02]  /*205c0*/  PRMT R7, R7, 0x5410, R10 ;  /* 0x0000541007077816 */ /* 0x000fe4000000000a */
        /* <DEDUP_REMOVED lines=214> */
[----:B------:R0:W5:Y:S01]  /*21330*/  LDL.LU R2, [R1+0x3f8] ;  /* 0x0003f80001027983 */ /* 0x0001620000300800 */
[----:B---3--:R-:W-:-:S05]  /*21340*/  IMAD.IADD R8, R8, 0x1, R9 ;  /* 0x0000000108087824 */ /* 0x008fca00078e0209 */
[----:B------:R-:W-:Y:S04]  /*21350*/  LDS.U16 R5, [R8+0xc00] ;  /* 0x000c000008057984 */ /* 0x000fe80000000400 */
[----:B------:R-:W1:Y:S04]  /*21360*/  LDS.U16 R4, [R8+0x800] ;  /* 0x0008000008047984 */ /* 0x000e680000000400 */
[----:B------:R-:W-:Y:S04]  /*21370*/  LDS.U16 R3, [R8+0xc08] ;  /* 0x000c080008037984 */ /* 0x000fe80000000400 */
[----:B------:R-:W3:Y:S04]  /*21380*/  LDS.U16 R0, [R8+0x808] ;  /* 0x0008080008007984 */ /* 0x000ee80000000400 */
[----:B------:R-:W-:Y:S04]  /*21390*/  LDS.U16 R9, [R8+0x4c00] ;  /* 0x004c000008097984 */ /* 0x000fe80000000400 */
[----:B------:R-:W4:Y:S04]  /*213a0*/  LDS.U16 R7, [R8+0x4800] ;  /* 0x0048000008077984 */ /* 0x000f280000000400 */
[----:B------:R-:W-:Y:S04]  /*213b0*/  LDS.U16 R6, [R8+0x4c08] ;  /* 0x004c080008067984 */ /* 0x000fe80000000400 */
[----:B------:R-:W0:Y:S01]  /*213c0*/  LDS.U16 R8, [R8+0x4808] ;  /* 0x0048080008087984 */ /* 0x000e220000000400 */
[----:B-1----:R-:W-:-:S02]  /*213d0*/  PRMT R4, R4, 0x5410, R5 ;  /* 0x0000541004047816 */ /* 0x002fc40000000005 */
[----:B---3--:R-:W-:Y:S02]  /*213e0*/  PRMT R5, R0, 0x5410, R3 ;  /* 0x0000541000057816 */ /* 0x008fe40000000003 */
        /* <DEDUP_REMOVED lines=82> */
[----:B------:R3:W-:Y:S04]  /*21910*/  STL.64 [R1+0x1f8], R154 ;  /* 0x0001f89a01007387 */ /* 0x0007e80000100a00 */
[----:B-1----:R-:W3:Y:S04]  /*21920*/  LDL.LU.64 R150, [R1+0x3f0] ;  /* 0x0003f00001967983 */ /* 0x002ee80000300a00 */
        /* <DEDUP_REMOVED lines=61> */
[----:B----4-:R-:W-:-:S02]  /*21d00*/  PRMT R4, R7, 0x5410, R9 ;  /* 0x0000541007047816 */ /* 0x010fc40000000009 */
[----:B0-----:R-:W-:Y:S02]  /*21d10*/  PRMT R6, R8, 0x5410, R6 ;  /* 0x0000541008067816 */ /* 0x001fe40000000006 */
[-C--:B------:R-:W-:Y:S02]  /*21d20*/  F2FP.F16.E4M3.UNPACK_B R0, R4.reuse ;  /* 0x00000004ff00723e */ /* 0x080fe400020006ff */
[----:B------:R-:W-:Y:S02]  /*21d30*/  F2FP.F16.E4M3.UNPACK_B R4, R4.H1 ;  /* 0x00000004ff04723e */ /* 0x000fe400030006ff */
[-C--:B------:R-:W-:Y:S01]  /*21d40*/  F2FP.F16.E4M3.UNPACK_B R3, R6.reuse ;  /* 0x00000006ff03723e */ /* 0x080fe200020006ff */
[--C-:B------:R-:W-:Y:S02]  /*21d50*/  HADD2.F32 R5, -RZ, R0.reuse.H0_H0 ;  /* 0x20000000ff057230 */ /* 0x100fe40000004100 */
[----:B--2---:R-:W-:Y:S01]  /*21d60*/  HADD2.F32 R152, -RZ, R0.H1_H1 ;  /* 0x30000000ff987230 */ /* 0x004fe20000004100 */
[----:B------:R-:W-:Y:S01]  /*21d70*/  F2FP.F16.E4M3.UNPACK_B R0, R6.H1 ;  /* 0x00000006ff00723e */ /* 0x000fe200030006ff */
[----:B------:R-:W-:-:S02]  /*21d80*/  HADD2.F32 R153, -RZ, R4.H0_H0 ;  /* 0x20000004ff997230 */ /* 0x000fc40000004100 */
[--C-:B---3--:R-:W-:Y:S02]  /*21d90*/  HADD2.F32 R154, -RZ, R3.reuse.H0_H0 ;  /* 0x20000003ff9a7230 */ /* 0x108fe40000004100 */
        /* <DEDUP_REMOVED lines=11> */
[----:B------:R-:W-:Y:S05]  /*21e50*/  @!P0 BRA `(.L_x_33) ;  /* 0x0000000000048947 */ /* 0x000fea0003800000 */
[----:B------:R-:W-:Y:S01]  /*21e60*/  BPT.TRAP 0x1 ;  /* 0x000000040000795c */ /* 0x000fe20000300000 */
.L_x_33:
        /* <DEDUP_REMOVED lines=8> */
.L_x_24:
[----:B------:R-:W-:Y:S05]  /*21ef0*/  @!P0 BRA `(.L_x_34) ;  /* 0x0000000000048947 */ /* 0x000fea0003800000 */
[----:B------:R-:W-:Y:S01]  /*21f00*/  BPT.TRAP 0x1 ;  /* 0x000000040000795c */ /* 0x000fe20000300000 */
.L_x_34:
[----:B------:R-:W0:Y:S01]  /*21f10*/  S2UR UR6, SR_CgaCtaId ;  /* 0x00000000000679c3 */ /* 0x000e220000008800 */
[----:B------:R-:W-:Y:S01]  /*21f20*/  UIADD3 UR39, UR43, UR39, URZ ;  /* 0x000000272b277290 */ /* 0x000fe2000fffe03f */
[----:B------:R-:W-:Y:S01]  /*21f30*/  UMOV UR5, 0x400 ;  /* 0x0000040000057882 */ /* 0x000fe20000000000 */
[----:B------:R-:W-:Y:S02]  /*21f40*/  UISETP.GT.U32.AND UP0, UPT, UR40, 0x1, UPT ;  /* 0x000000012800788c */ /* 0x000fe4000bf04070 */
[----:B------:R-:W-:-:S04]  /*21f50*/  ULEA UR4, UR39, 0x8, 0x3 ;  /* 0x0000000827047891 */ /* 0x000fc8000f8e183f */
[----:B------:R-:W-:Y:S01]  /*21f60*/  ULOP3.LUT UR4, UR4, 0x8, URZ, 0xc0, !UPT ;  /* 0x0000000804047892 */ /* 0x000fe2000f8ec03f */
[----:B------:R-:W-:Y:S01]  /*21f70*/  PLOP3.LUT P0, PT, PT, PT, UP0, 0x80, 0x0 ;  /* 0x000000000000781c */ /* 0x000fe20003f0f008 */
[----:B0-----:R-:W-:-:S04]  /*21f80*/  ULEA UR5, UR6, UR5, 0x18 ;  /* 0x0000000506057291 */ /* 0x001fc8000f8ec03f */
[----:B------:R-:W-:-:S04]  /*21f90*/  UIADD3 UR4, UR5, 0x10, UR4 ;  /* 0x0000001005047890 */ /* 0x000fc8000fffe004 */
[----:B------:R-:W-:-:S09]  /*21fa0*/  UPRMT UR4, URZ, 0x654, UR4 ;  /* 0x000006543f047896 */ /* 0x000fd20008000004 */
[----:B------:R-:W-:Y:S01]  /*21fb0*/  SYNCS.ARRIVE.TRANS64.RED.A1T0 RZ, [UR4], RZ ;  /* 0x000000ffffff79a7 */ /* 0x000fe20008100404 */
[----:B------:R-:W-:Y:S05]  /*21fc0*/  @P0 BRA `(.L_x_35) ;  /* 0x0000000000040947 */ /* 0x000fea0003800000 */
[----:B------:R-:W-:Y:S01]  /*21fd0*/  BPT.TRAP 0x1 ;  /* 0x000000040000795c */ /* 0x000fe20000300000 */
.L_x_35:
[----:B-----5:R-:W0:Y:S01]  /*21fe0*/  S2R R8, SR_TID.X ;  /* 0x0000000000087919 */ /* 0x020e220000002100 */
[----:B------:R-:W-:Y:S01]  /*21ff0*/  IMAD.MOV.U32 R19, RZ, RZ, 0x6540 ;  /* 0x00006540ff137424 */ /* 0x000fe200078e00ff */
[----:B------:R-:W-:Y:S01]  /*22000*/  USHF.R.S32.HI UR10, URZ, 0x1f, UR45 ;  /* 0x0000001f3f0a7899 */ /* 0x000fe2000801142d */
[----:B------:R-:W1:Y:S01]  /*22010*/  S2R R0, SR_TID.X ;  /* 0x0000000000007919 */ /* 0x000e620000002100 */
[----:B------:R-:W-:Y:S01]  /*22020*/  ULDC.64 UR8, c[0x0][0x7d0] ;  /* 0x0001f40000087ab9 */ /* 0x000fe20000000a00 */
[----:B------:R-:W-:Y:S01]  /*22030*/  UIMAD.WIDE UR6, UR44, 0x100, URZ ;  /* 0x000001002c0678a5 */ /* 0x000fe2000f8e023f */
[----:B------:R-:W-:Y:S01]  /*22040*/  IMAD.U32 R6, RZ, RZ, UR8 ;  /* 0x00000008ff067e24 */ /* 0x000fe2000f8e00ff */
[----:B------:R-:W-:Y:S02]  /*22050*/  UIMAD UR4, UR10, UR8, URZ ;  /* 0x000000080a0472a4 */ /* 0x000fe4000f8e023f */
[----:B------:R-:W-:Y:S02]  /*22060*/  USHF.L.U32 UR44, UR44, 0x8, URZ ;  /* 0x000000082c2c7899 */ /* 0x000fe4000800063f */
[----:B------:R-:W-:Y:S01]  /*22070*/  UIMAD UR4, UR45, UR9, UR4 ;  /* 0x000000092d0472a4 */ /* 0x000fe2000f8e0204 */
[----:B------:R-:W-:Y:S01]  /*22080*/  ULDC UR8, c[0x0][0x288] ;  /* 0x0000a20000087ab9 */ /* 0x000fe20000000800 */
[----:B------:R-:W-:Y:S01]  /*22090*/  ULDC UR5, c[0x0][0x284] ;  /* 0x0000a10000057ab9 */ /* 0x000fe20000000800 */
[----:B------:R-:W-:Y:S01]  /*220a0*/  UISETP.GT.U32.AND UP0, UPT, UR39, 0x1, UPT ;  /* 0x000000012700788c */ /* 0x000fe2000bf04070 */
[----:B------:R-:W-:-:S03]  /*220b0*/  IMAD.U32 R17, RZ, RZ, UR5 ;  /* 0x00000005ff117e24 */ /* 0x000fc6000f8e00ff */
[----:B------:R-:W-:Y:S01]  /*220c0*/  UISETP.LT.U32.AND UP0, UPT, UR43, 0x2, UP0 ;  /* 0x000000022b00788c */ /* 0x000fe20008701070 */
[C---:B0-----:R-:W-:Y:S02]  /*220d0*/  SHF.L.U32 R18, R8.reuse, 0x1, RZ ;  /* 0x0000000108127819 */ /* 0x041fe400000006ff */
[----:B------:R-:W-:Y:S02]  /*220e0*/  LOP3.LUT R5, R8, 0x60, RZ, 0xc0, !PT ;  /* 0x0000006008057812 */ /* 0x000fe400078ec0ff */
[----:B------:R-:W-:Y:S02]  /*220f0*/  LOP3.LUT R18, R18, 0x6, RZ, 0xc0, !PT ;  /* 0x0000000612127812 */ /* 0x000fe400078ec0ff */
[----:B-1----:R-:W-:Y:S02]  /*22100*/  SHF.R.U32.HI R3, RZ, 0x7, R0 ;  /* 0x00000007ff037819 */ /* 0x002fe40000011600 */
[----:B------:R-:W-:Y:S01]  /*22110*/  PRMT R18, R18, R19, UR42 ;  /* 0x0000002a12127e16 */ /* 0x000fe20008000013 */
[----:B------:R-:W-:Y:S01]  /*22120*/  USHF.L.U32 UR42, UR42, 0x8, URZ ;  /* 0x000000082a2a7899 */ /* 0x000fe2000800063f */
[----:B------:R-:W-:-:S02]  /*22130*/  LOP3.LUT R4, R3, 0x1, RZ, 0xc0, !PT ;  /* 0x0000000103047812 */ /* 0x000fc400078ec0ff */
[----:B------:R-:W-:Y:S01]  /*22140*/  SHF.R.S32.HI R19, RZ, 0x1f, R18 ;  /* 0x0000001fff137819 */ /* 0x000fe20000011412 */
[----:B------:R-:W-:Y:S01]  /*22150*/  UISETP.GE.AND UP1, UPT, UR42, UR8, UPT ;  /* 0x000000082a00728c */ /* 0x000fe2000bf26270 */
[----:B------:R-:W-:Y:S01]  /*22160*/  SHF.R.U32.HI R0, RZ, 0x2, R8 ;  /* 0x00000002ff007819 */ /* 0x000fe20000011608 */
[----:B------:R-:W-:Y:S01]  /*22170*/  IMAD.SHL.U32 R3, R4, 0x40, RZ ;  /* 0x0000004004037824 */ /* 0x000fe200078e00ff */
[----:B------:R-:W-:Y:S01]  /*22180*/  SHF.R.U32.HI R5, RZ, 0x1, R5 ;  /* 0x00000001ff057819 */ /* 0x000fe20000011605 */
[----:B------:R-:W-:Y:S01]  /*22190*/  IMAD.WIDE.U32 R6, R6, UR45, R18 ;  /* 0x0000002d06067c25 */ /* 0x000fe2000f8e0012 */
[----:B------:R-:W-:Y:S01]  /*221a0*/  LOP3.LUT R0, R0, 0x7, RZ, 0xc0, !PT ;  /* 0x0000000700007812 */ /* 0x000fe200078ec0ff */
[----:B------:R-:W-:Y:S02]  /*221b0*/  UISETP.GE.OR UP1, UPT, UR44, UR5, UP1 ;  /* 0x000000052c00728c */ /* 0x000fe40008f26670 */
[----:B------:R-:W-:Y:S01]  /*221c0*/  USEL UR5, URZ, 0x1, !UP0 ;  /* 0x000000013f057887 */ /* 0x000fe2000c000000 */
[----:B------:R-:W-:-:S02]  /*221d0*/  LOP3.LUT R3, R3, 0x40, R0, 0xe2, !PT ;  /* 0x0000004003037812 */ /* 0x000fc400078ee200 */
[----:B------:R-:W-:Y:S02]  /*221e0*/  IADD3 R0, RZ, -R5, -R0 ;  /* 0x80000005ff007210 */ /* 0x000fe40007ffe800 */
[----:B------:R-:W-:Y:S01]  /*221f0*/  IADD3 R7, R7, UR4, RZ ;  /* 0x0000000407077c10 */ /* 0x000fe2000fffe0ff */
[----:B------:R-:W-:Y:S01]  /*22200*/  USHF.R.U32.HI UR4, URZ, 0x1, UR39 ;  /* 0x000000013f047899 */ /* 0x000fe20008011627 */
[----:B------:R-:W-:Y:S01]  /*22210*/  PLOP3.LUT P0, PT, PT, PT, UP1, 0x80, 0x0 ;  /* 0x000000000000781c */ /* 0x000fe20003f0f018 */
[----:B------:R-:W-:Y:S01]  /*22220*/  IMAD R0, R4, -0x40, R0 ;  /* 0xffffffc004007824 */ /* 0x000fe200078e0200 */
[----:B------:R-:W-:Y:S01]  /*22230*/  ULOP3.LUT UR39, UR39, 0x1, URZ, 0xc0, !UPT ;  /* 0x0000000127277892 */ /* 0x000fe2000f8ec03f */
[----:B------:R-:W-:Y:S01]  /*22240*/  IMAD.MOV.U32 R4, RZ, RZ, -0x2 ;  /* 0xfffffffeff047424 */ /* 0x000fe200078e00ff */
[----:B------:R-:W-:Y:S01]  /*22250*/  ULOP3.LUT UR4, UR4, 0x1, URZ, 0xc0, !UPT ;  /* 0x0000000104047892 */ /* 0x000fe2000f8ec03f */
[----:B------:R-:W-:Y:S02]  /*22260*/  LOP3.LUT R3, R3, UR6, R5, 0xfe, !PT ;  /* 0x0000000603037c12 */ /* 0x000fe4000f8efe05 */
[----:B------:R-:W-:Y:S01]  /*22270*/  IADD3 R17, R17, -UR44, R0 ;  /* 0x8000002c11117c10 */ /* 0x000fe2000fffe000 */
[----:B------:R-:W-:Y:S01]  /*22280*/  UISETP.NE.U32.AND UP2, UPT, UR4, 0x1, UPT ;  /* 0x000000010400788c */ /* 0x000fe2000bf45070 */
[----:B------:R-:W-:Y:S01]  /*22290*/  LOP3.LUT R0, R8, 0x3, RZ, 0xc0, !PT ;  /* 0x0000000308007812 */ /* 0x000fe200078ec0ff */
[----:B------:R-:W-:-:S02]  /*222a0*/  UMOV UR44, 0xffffffff ;  /* 0xffffffff002c7882 */ /* 0x000fc40000000000 */
[----:B------:R-:W-:Y:S02]  /*222b0*/  UISETP.GT.U32.AND UP2, UPT, UR43, 0x1, !UP2 ;  /* 0x000000012b00788c */ /* 0x000fe4000d744070 */
[----:B------:R-:W-:Y:S02]  /*222c0*/  IMAD R0, R0, R4, UR8 ;  /* 0x0000000800007e24 */ /* 0x000fe4000f8e0204 */
[----:B------:R-:W-:-:S03]  /*222d0*/  USEL UR4, URZ, 0x1, !UP2 ;  /* 0x000000013f047887 */ /* 0x000fc6000d000000 */
[----:B------:R-:W-:Y:S01]  /*222e0*/  IADD3 R0, R0, -UR42, RZ ;  /* 0x8000002a00007c10 */ /* 0x000fe2000fffe0ff */
[----:B------:R-:W-:Y:S01]  /*222f0*/  ULOP3.LUT UR38, UR4, UR38, UR5, 0x96, !UPT ;  /* 0x0000002604267292 */ /* 0x000fe2000f8e9605 */
[----:B------:R-:W-:Y:S11]  /*22300*/  @P0 BRA `(.L_x_36) ;  /* 0x0000010400d80947 */ /* 0x000ff60003800000 */
[----:B------:R-:W-:Y:S01]  /*22310*/  FSETP.NEU.AND P0, PT, R16, RZ, PT ;  /* 0x000000ff1000720b */ /* 0x000fe20003f0d000 */
[----:B------:R-:W-:Y:S01]  /*22320*/  ULDC.64 UR8, c[0x0][0x7c8] ;  /* 0x0001f20000087ab9 */ /* 0x000fe20000000a00 */
[----:B------:R-:W-:Y:S01]  /*22330*/  ISETP.GT.AND P3, PT, R17, RZ, PT ;  /* 0x000000ff1100720c */ /* 0x000fe20003f64270 */
[----:B------:R-:W-:Y:S01]  /*22340*/  UIMAD UR4, UR7, UR8, URZ ;  /* 0x00000008070472a4 */ /* 0x000fe2000f8e023f */
[----:B------:R-:W-:Y:S01]  /*22350*/  IMAD.U32 R10, RZ, RZ, UR9 ;  /* 0x00000009ff0a7e24 */ /* 0x000fe2000f8e00ff */
[----:B------:R-:W-:Y:S01]  /*22360*/  BSSY B0, `(.L_x_36) ;  /* 0x0001070000007945 */ /* 0x000fe20003800000 */
[----:B------:R-:W-:Y:S01]  /*22370*/  IMAD.WIDE.U32 R6, R3, UR8, R6 ;  /* 0x0000000803067c25 */ /* 0x000fe2000f8e0006 */
[----:B------:R-:W-:-:S03]  /*22380*/  ISETP.GT.AND P1, PT, R0, RZ, P3 ;  /* 0x000000ff0000720c */ /* 0x000fc60001f24270 */
[----:B------:R-:W-:-:S04]  /*22390*/  IMAD R10, R3, R10, UR4 ;  /* 0x00000004030a7e24 */ /* 0x000fc8000f8e020a */
[----:B------:R-:W-:Y:S01]  /*223a0*/  IMAD.IADD R10, R7, 0x1, R10 ;  /* 0x00000001070a7824 */ /* 0x000fe200078e020a */
[----:B------:R-:W-:Y:S06]  /*223b0*/  @!P0 BRA `(.L_x_37) ;  /* 0x000000b800108947 */ /* 0x000fec0003800000 */
[----:B------:R-:W0:Y:S01]  /*223c0*/  LDC.64 R22, c[0x0][0x7b8] ;  /* 0x0001ee00ff167b82 */ /* 0x000e220000000a00 */
[----:B------:R-:W2:Y:S01]  /*223d0*/  LDL.LU R11, [R1] ;  /* 0x00000000010b7983 */ /* 0x000ea20000300800 */
[----:B------:R-:W-:-:S06]  /*223e0*/  ULDC.64 UR4, c[0x0][0x7c0] ;  /* 0x0001f00000047ab9 */ /* 0x000fcc0000000a00 */
[----:B------:R-:W1:Y:S08]  /*223f0*/  LDC.64 R14, c[0x0][0x7b0] ;  /* 0x0001ec00ff0e7b82 */ /* 0x000e700000000a00 */
[----:B------:R-:W3:Y:S01]  /*22400*/  LDC.64 R12, c[0x0][0x7a8] ;  /* 0x0001ea00ff0c7b82 */ /* 0x000ee20000000a00 */
[C---:B0-----:R-:W-:Y:S02]  /*22410*/  IMAD R157, R22.reuse, UR10, RZ ;  /* 0x0000000a169d7c24 */ /* 0x041fe4000f8e02ff */
[----:B------:R-:W-:-:S04]  /*22420*/  IMAD.WIDE.U32 R152, R22, UR45, R18 ;  /* 0x0000002d16987c25 */ /* 0x000fc8000f8e0012 */
[----:B------:R-:W-:Y:S02]  /*22430*/  IMAD R157, R23, UR45, R157 ;  /* 0x0000002d179d7c24 */ /* 0x000fe4000f8e029d */
[----:B-1----:R-:W-:Y:S02]  /*22440*/  IMAD R156, R14, UR7, RZ ;  /* 0x000000070e9c7c24 */ /* 0x002fe4000f8e02ff */
[----:B------:R-:W-:Y:S01]  /*22450*/  IMAD.MOV.U32 R20, RZ, RZ, R152 ;  /* 0x000000ffff147224 */ /* 0x000fe200078e0098 */
[----:B------:R-:W-:Y:S01]  /*22460*/  IADD3 R21, R153, R157, RZ ;  /* 0x0000009d99157210 */ /* 0x000fe20007ffe0ff */
[C---:B------:R-:W-:Y:S02]  /*22470*/  IMAD R156, R3.reuse, R15, R156 ;  /* 0x0000000f039c7224 */ /* 0x040fe400078e029c */
[----:B------:R-:W-:-:S04]  /*22480*/  IMAD.WIDE.U32 R4, R3, R14, R20 ;  /* 0x0000000e03047225 */ /* 0x000fc800078e0014 */
[----:B------:R-:W-:Y:S01]  /*22490*/  IMAD.IADD R5, R5, 0x1, R156 ;  /* 0x0000000105057824 */ /* 0x000fe200078e029c */
[----:B---3--:R-:W-:-:S04]  /*224a0*/  LEA R8, P0, R4, R12, 0x1 ;  /* 0x0000000c04087211 */ /* 0x008fc800078008ff */
[----:B------:R-:W-:-:S05]  /*224b0*/  LEA.HI.X R9, R4, R13, R5, 0x1, P0 ;  /* 0x0000000d04097211 */ /* 0x000fca00000f0c05 */
[----:B------:R-:W3:Y:S01]  /*224c0*/  @P1 LDG.E.LTC128B.U16 R23, desc[UR36][R8.64] ;  /* 0x0000002408171981 */ /* 0x000ee2000c1e1520 */
[----:B------:R-:W-:Y:S01]  /*224d0*/  BSSY B1, `(.L_x_38) ;  /* 0x0000011000017945 */ /* 0x000fe20003800000 */
[----:B---3--:R-:W-:-:S05]  /*224e0*/  SHF.L.U32 R4, R23, 0x10, RZ ;  /* 0x0000001017047819 */ /* 0x008fca00000006ff */
[----:B------:R-:W-:-:S04]  /*224f0*/  FMUL R4, R4, R16 ;  /* 0x0000001004047220 */ /* 0x000fc80000400000 */
[----:B--2---:R-:W-:Y:S01]  /*22500*/  FFMA R7, R11, R2, R4 ;  /* 0x000000020b077223 */ /* 0x004fe20000000004 */
[----:B------:R-:W-:-:S04]  /*22510*/  LEA R4, P0, R6, UR4, 0x1 ;  /* 0x0000000406047c11 */ /* 0x000fc8000f8008ff */
[----:B------:R-:W-:Y:S02]  /*22520*/  LEA.HI.X R5, R6, UR5, R10, 0x1, P0 ;  /* 0x0000000506057c11 */ /* 0x000fe400080f0c0a */
[----:B------:R-:W-:-:S05]  /*22530*/  F2FP.BF16.F32.PACK_AB R6, RZ, R7 ;  /* 0x00000007ff06723e */ /* 0x000fca00000010ff */
[----:B------:R0:W-:Y:S02]  /*22540*/  @P1 STG.E.U16 desc[UR36][R4.64], R6 ;  /* 0x0000000604001986 */ /* 0x0001e4000c101524 */
[----:B0-----:R-:W-:-:S04]  /*22550*/  IMAD.WIDE.U32 R6, R3, R14, R18 ;  /* 0x0000000e03067225 */ /* 0x001fc800078e0012 */
[----:B------:R-:W-:Y:S02]  /*22560*/  IMAD.IADD R7, R156, 0x1, R7 ;  /* 0x000000019c077824 */ /* 0x000fe400078e0207 */
[----:B------:R-:W-:-:S04]  /*22570*/  IMAD.WIDE.U32 R6, R22, UR45, R6 ;  /* 0x0000002d16067c25 */ /* 0x000fc8000f8e0006 */
[----:B------:R-:W-:Y:S01]  /*22580*/  IMAD.IADD R7, R157, 0x1, R7 ;  /* 0x000000019d077824 */ /* 0x000fe200078e0207 */
[----:B------:R-:W-:-:S04]  /*22590*/  LEA R10, P0, R6, R12, 0x1 ;  /* 0x0000000c060a7211 */ /* 0x000fc800078008ff */
[----:B------:R-:W-:Y:S02]  /*225a0*/  LEA.HI.X R11, R6, R13, R7, 0x1, P0 ;  /* 0x0000000d060b7211 */ /* 0x000fe400000f0c07 */
[----:B------:R-:W-:-:S13]  /*225b0*/  ISETP.GT.AND P0, PT, R0, 0x1, P3 ;  /* 0x000000010000780c */ /* 0x000fda0001f04270 */
[----:B------:R-:W-:Y:S05]  /*225c0*/  @!P0 BRA `(.L_x_39) ;  /* 0x0000000000048947 */ /* 0x000fea0003800000 */
[----:B------:R0:W5:Y:S02]  /*225d0*/  LDG.E.LTC128B.U16 R23, desc[UR36][R10.64+0x2] ;  /* 0x000002240a177981 */ /* 0x000164000c1e1520 */
.L_x_39:
[----:B------:R-:W-:Y:S05]  /*225e0*/  BSYNC B1 ;  /* 0x0000000000017941 */ /* 0x000fea0003800000 */
.L_x_38:
[----:B------:R-:W2:Y:S01]  /*225f0*/  LDL.LU R7, [R1+0x4] ;  /* 0x0000040001077983 */ /* 0x000ea20000300800 */
[----:B-----5:R-:W-:Y:S01]  /*22600*/  SHF.L.U32 R6, R23, 0x10, RZ ;  /* 0x0000001017067819 */ /* 0x020fe200000006ff */
[C---:B------:R-:W-:Y:S01]  /*22610*/  IMAD.SHL.U32 R154, R14.reuse, 0x8, RZ ;  /* 0x000000080e9a7824 */ /* 0x040fe200078e00ff */
[----:B------:R-:W-:Y:S01]  /*22620*/  SHF.L.U64.HI R155, R14, 0x3, R15 ;  /* 0x000000030e9b7819 */ /* 0x000fe2000001020f */
[----:B------:R-:W3:Y:S02]  /*22630*/  LDL.LU R158, [R1+0x8] ;  /* 0x00000800019e7983 */ /* 0x000ee40000300800 */
[----:B------:R-:W-:-:S04]  /*22640*/  FMUL R6, R6, R16 ;  /* 0x0000001006067220 */ /* 0x000fc80000400000 */
[----:B--2---:R-:W-:-:S05]  /*22650*/  FFMA R6, R7, R2, R6 ;  /* 0x0000000207067223 */ /* 0x004fca0000000006 */
[----:B------:R-:W-:-:S05]  /*22660*/  F2FP.BF16.F32.PACK_AB R6, RZ, R6 ;  /* 0x00000006ff06723e */ /* 0x000fca00000010ff */
[----:B------:R1:W-:Y:S01]  /*22670*/  @P0 STG.E.U16 desc[UR36][R4.64+0x2], R6 ;  /* 0x0000020604000986 */ /* 0x0003e2000c101524 */
[----:B------:R-:W-:-:S04]  /*22680*/  ISETP.GT.AND P0, PT, R17, 0x8, PT ;  /* 0x000000081100780c */ /* 0x000fc80003f04270 */
[----:B------:R-:W-:Y:S01]  /*22690*/  ISETP.GT.AND P1, PT, R0, RZ, P0 ;  /* 0x000000ff0000720c */ /* 0x000fe20000724270 */
[----:B-1----:R-:W-:-:S04]  /*226a0*/  IMAD.WIDE.U32 R6, R3, R14, R154 ;  /* 0x0000000e03067225 */ /* 0x002fc800078e009a */
[----:B------:R-:W-:Y:S01]  /*226b0*/  IMAD.IADD R156, R156, 0x1, R7 ;  /* 0x000000019c9c7824 */ /* 0x000fe200078e0207 */
[----:B------:R-:W-:-:S04]  /*226c0*/  IADD3 R7, P2, R152, R6, RZ ;  /* 0x0000000698077210 */ /* 0x000fc80007f5e0ff */
[----:B------:R-:W-:Y:S02]  /*226d0*/  IADD3.X R9, R156, R21, RZ, P2, !PT ;  /* 0x000000159c097210 */ /* 0x000fe400017fe4ff */
[----:B------:R-:W-:-:S04]  /*226e0*/  LEA R8, P2, R7, R12, 0x1 ;  /* 0x0000000c07087211 */ /* 0x000fc800078408ff */
[----:B------:R-:W-:-:S05]  /*226f0*/  LEA.HI.X R9, R7, R13, R9, 0x1, P2 ;  /* 0x0000000d07097211 */ /* 0x000fca00010f0c09 */
[----:B------:R1:W2:Y:S01]  /*22700*/  @P1 LDG.E.LTC128B.U16 R23, desc[UR36][R8.64] ;  /* 0x0000002408171981 */ /* 0x0002a2000c1e1520 */
[----:B------:R-:W-:Y:S01]  /*22710*/  IADD3 R6, P2, R18, R6, RZ ;  /* 0x0000000612067210 */ /* 0x000fe20007f5e0ff */
[----:B------:R-:W-:Y:S01]  /*22720*/  BSSY B1, `(.L_x_40) ;  /* 0x0000016000017945 */ /* 0x000fe20003800000 */
[----:B------:R-:W-:-:S03]  /*22730*/  ISETP.GT.AND P4, PT, R0, 0x1, P0 ;  /* 0x000000010000780c */ /* 0x000fc60000784270 */
[----:B------:R-:W-:Y:S01]  /*22740*/  IMAD.X R7, R19, 0x1, R156, P2 ;  /* 0x0000000113077824 */ /* 0x000fe200010e069c */
[----:B------:R-:W-:Y:S01]  /*22750*/  MOV R156, UR9 ;  /* 0x00000009009c7c02 */ /* 0x000fe20008000f00 */
[----:B------:R-:W-:-:S04]  /*22760*/  IMAD.WIDE.U32 R6, R22, UR45, R6 ;  /* 0x0000002d16067c25 */ /* 0x000fc8000f8e0006 */
[----:B------:R-:W-:Y:S01]  /*22770*/  IMAD.IADD R7, R157, 0x1, R7 ;  /* 0x000000019d077824 */ /* 0x000fe200078e0207 */
[----:B-1----:R-:W-:-:S04]  /*22780*/  LEA R8, P2, R6, R12, 0x1 ;  /* 0x0000000c06087211 */ /* 0x002fc800078408ff */
[----:B------:R-:W-:Y:S02]  /*22790*/  LEA.HI.X R9, R6, R13, R7, 0x1, P2 ;  /* 0x0000000d06097211 */ /* 0x000fe400010f0c07 */
[----:B--2---:R-:W-:-:S05]  /*227a0*/  SHF.L.U32 R6, R23, 0x10, RZ ;  /* 0x0000001017067819 */ /* 0x004fca00000006ff */
[----:B------:R-:W-:-:S04]  /*227b0*/  FMUL R6, R6, R16 ;  /* 0x0000001006067220 */ /* 0x000fc80000400000 */
[----:B---3--:R-:W-:Y:S01]  /*227c0*/  FFMA R7, R158, R2, R6 ;  /* 0x000000029e077223 */ /* 0x008fe20000000006 */
[----:B------:R-:W-:Y:S02]  /*227d0*/  IMAD.U32 R158, RZ, RZ, UR8 ;  /* 0x00000008ff9e7e24 */ /* 0x000fe4000f8e00ff */
[----:B------:R-:W-:Y:S02]  /*227e0*/  IMAD.U32 R6, RZ, RZ, UR8 ;  /* 0x00000008ff067e24 */ /* 0x000fe4000f8e00ff */
[----:B------:R-:W-:Y:S01]  /*227f0*/  IMAD.SHL.U32 R158, R158, 0x10, RZ ;  /* 0x000000109e9e7824 */ /* 0x000fe200078e00ff */
[----:B------:R-:W-:Y:S02]  /*22800*/  F2FP.BF16.F32.PACK_AB R7, RZ, R7 ;  /* 0x00000007ff07723e */ /* 0x000fe400000010ff */
[----:B------:R-:W-:Y:S02]  /*22810*/  SHF.L.U64.HI R156, R6, 0x4, R156 ;  /* 0x00000004069c7819 */ /* 0x000fe4000001029c */
[----:B------:R-:W-:-:S02]  /*22820*/  IADD3 R6, P2, R158, R4, RZ ;  /* 0x000000049e067210 */ /* 0x000fc40007f5e0ff */
[----:B------:R-:W-:-:S03]  /*22830*/  PRMT R159, R7, 0x7610, R159 ;  /* 0x00007610079f7816 */ /* 0x000fc6000000009f */
[----:B------:R-:W-:-:S05]  /*22840*/  IMAD.X R7, R156, 0x1, R5, P2 ;  /* 0x000000019c077824 */ /* 0x000fca00010e0605 */
[----:B------:R1:W-:Y:S01]  /*22850*/  @P1 STG.E.U16 desc[UR36][R6.64], R159 ;  /* 0x0000009f06001986 */ /* 0x0003e2000c101524 */
[----:B------:R-:W-:Y:S05]  /*22860*/  @!P4 BRA `(.L_x_41) ;  /* 0x000000000004c947 */ /* 0x000fea0003800000 */
[----:B------:R2:W5:Y:S02]  /*22870*/  LDG.E.LTC128B.U16 R23, desc[UR36][R8.64+0x2] ;  /* 0x0000022408177981 */ /* 0x000564000c1e1520 */
.L_x_41:
[----:B------:R-:W-:Y:S05]  /*22880*/  BSYNC B1 ;  /* 0x0000000000017941 */ /* 0x000fea0003800000 */
.L_x_40:
[----:B------:R-:W3:Y:S01]  /*22890*/  LDL.LU R160, [R1+0xc] ;  /* 0x00000c0001a07983 */ /* 0x000ee20000300800 */
[----:B-1---5:R-:W-:Y:S01]  /*228a0*/  SHF.L.U32 R159, R23, 0x10, RZ ;  /* 0x00000010179f7819 */ /* 0x022fe200000006ff */
[----:B------:R-:W-:Y:S01]  /*228b0*/  BSSY B1, `(.L_x_42) ;  /* 0x0000008000017945 */ /* 0x000fe20003800000 */
[----:B------:R-:W-:-:S03]  /*228c0*/  ISETP.GT.AND P1, PT, R0, 0x8, P3 ;  /* 0x000000080000780c */ /* 0x000fc60001f24270 */
[----:B------:R-:W-:-:S04]  /*228d0*/  FMUL R159, R159, R16 ;  /* 0x000000109f9f7220 */ /* 0x000fc80000400000 */
[----:B---3--:R-:W-:-:S05]  /*228e0*/  FFMA R159, R160, R2, R159 ;  /* 0x00000002a09f7223 */ /* 0x008fca000000009f */
[----:B------:R-:W-:-:S05]  /*228f0*/  F2FP.BF16.F32.PACK_AB R159, RZ, R159 ;  /* 0x0000009fff9f723e */ /* 0x000fca00000010ff */
[----:B------:R1:W-:Y:S01]  /*22900*/  @P4 STG.E.U16 desc[UR36][R6.64+0x2], R159 ;  /* 0x0000029f06004986 */ /* 0x0003e2000c101524 */
[----:B------:R-:W-:Y:S05]  /*22910*/  @!P1 BRA `(.L_x_43) ;  /* 0x0000000000049947 */ /* 0x000fea0003800000 */
[----:B------:R3:W5:Y:S02]  /*22920*/  LDG.E.LTC128B.U16 R23, desc[UR36][R10.64+0x10] ;  /* 0x000010240a177981 */ /* 0x000764000c1e1520 */
.L_x_43:
[----:B------:R-:W-:Y:S05]  /*22930*/  BSYNC B1 ;  /* 0x0000000000017941 */ /* 0x000fea0003800000 */
.L_x_42:
[----:B------:R-:W4:Y:S01]  /*22940*/  LDL.LU R160, [R1+0x10] ;  /* 0x0000100001a07983 */ /* 0x000f220000300800 */
[----:B-1---5:R-:W-:Y:S01]  /*22950*/  IMAD.U32 R159, R23, 0x10000, RZ ;  /* 0x00010000179f7824 */ /* 0x022fe200078e00ff */
[----:B------:R-:W-:Y:S01]  /*22960*/  ISETP.GT.AND P2, PT, R0, 0x9, P3 ;  /* 0x000000090000780c */ /* 0x000fe20001f44270 */
[----:B------:R-:W-:Y:S02]  /*22970*/  BSSY B1, `(.L_x_44) ;  /* 0x0000007000017945 */ /* 0x000fe40003800000 */
[----:B------:R-:W-:-:S04]  /*22980*/  FMUL R159, R159, R16 ;  /* 0x000000109f9f7220 */ /* 0x000fc80000400000 */
[----:B----4-:R-:W-:-:S05]  /*22990*/  FFMA R159, R160, R2, R159 ;  /* 0x00000002a09f7223 */ /* 0x010fca000000009f */
[----:B------:R-:W-:-:S05]  /*229a0*/  F2FP.BF16.F32.PACK_AB R159, RZ, R159 ;  /* 0x0000009fff9f723e */ /* 0x000fca00000010ff */
[----:B------:R1:W-:Y:S01]  /*229b0*/  @P1 STG.E.U16 desc[UR36][R4.64+0x10], R159 ;  /* 0x0000109f04001986 */ /* 0x0003e2000c101524 */
[----:B------:R-:W-:Y:S05]  /*229c0*/  @!P2 BRA `(.L_x_45) ;  /* 0x000000000004a947 */ /* 0x000fea0003800000 */
[----:B------:R4:W5:Y:S02]  /*229d0*/  LDG.E.LTC128B.U16 R23, desc[UR36][R10.64+0x12] ;  /* 0x000012240a177981 */ /* 0x000964000c1e1520 */
.L_x_45:
[----:B------:R-:W-:Y:S05]  /*229e0*/  BSYNC B1 ;  /* 0x0000000000017941 */ /* 0x000fea0003800000 */
.L_x_44:
[----:B------:R-:W2:Y:S01]  /*229f0*/  LDL.LU R160, [R1+0x14] ;  /* 0x0000140001a07983 */ /* 0x000ea20000300800 */
[----:B-1---5:R-:W-:Y:S01]  /*22a00*/  IMAD.U32 R159, R23, 0x10000, RZ ;  /* 0x00010000179f7824 */ /* 0x022fe200078e00ff */
[----:B------:R-:W-:Y:S01]  /*22a10*/  ISETP.GT.AND P1, PT, R0, 0x8, P0 ;  /* 0x000000080000780c */ /* 0x000fe20000724270 */
[----:B------:R-:W-:Y:S02]  /*22a20*/  BSSY B1, `(.L_x_46) ;  /* 0x0000007000017945 */ /* 0x000fe40003800000 */
[----:B------:R-:W-:-:S04]  /*22a30*/  FMUL R159, R159, R16 ;  /* 0x000000109f9f7220 */ /* 0x000fc80000400000 */
[----:B--2---:R-:W-:-:S05]  /*22a40*/  FFMA R159, R160, R2, R159 ;  /* 0x00000002a09f7223 */ /* 0x004fca000000009f */
[----:B------:R-:W-:-:S05]  /*22a50*/  F2FP.BF16.F32.PACK_AB R159, RZ, R159 ;  /* 0x0000009fff9f723e */ /* 0x000fca00000010ff */
[----:B------:R1:W-:Y:S01]  /*22a60*/  @P2 STG.E.U16 desc[UR36][R4.64+0x12], R159 ;  /* 0x0000129f04002986 */ /* 0x0003e2000c101524 */
[----:B------:R-:W-:Y:S05]  /*22a70*/  @!P1 BRA `(.L_x_47) ;  /* 0x0000000000049947 */ /* 0x000fea0003800000 */
[----:B------:R2:W5:Y:S02]  /*22a80*/  LDG.E.LTC128B.U16 R23, desc[UR36][R8.64+0x10] ;  /* 0x0000102408177981 */ /* 0x000564000c1e1520 */
.L_x_47:
[----:B------:R-:W-:Y:S05]  /*22a90*/  BSYNC B1 ;  /* 0x0000000000017941 */ /* 0x000fea0003800000 */
.L_x_46:
        /* <DEDUP_REMOVED lines=10> */
.L_x_49:
[----:B------:R-:W-:Y:S05]  /*22b40*/  BSYNC B1 ;  /* 0x0000000000017941 */ /* 0x000fea0003800000 */
.L_x_48:
        /* <DEDUP_REMOVED lines=10> */
.L_x_51:
[----:B------:R-:W-:Y:S05]  /*22bf0*/  BSYNC B1 ;  /* 0x0000000000017941 */ /* 0x000fea0003800000 */
.L_x_50:
[----:B------:R-:W3:Y:S01]  /*22c00*/  LDL.LU R160, [R1+0x20] ;  /* 0x0000200001a07983 */ /* 0x000ee20000300800 */
[----:B-1---5:R-:W-:Y:S01]  /*22c10*/  IMAD.U32 R159, R23, 0x10000, RZ ;  /* 0x00010000179f7824 */ /* 0x022fe200078e00ff */
[----:B------:R-:W-:Y:S01]  /*22c20*/  ISETP.GT.AND P2, PT, R0, 0x11, P3 ;  /* 0x000000110000780c */ /* 0x000fe20001f44270 */
[----:B------:R-:W-:Y:S02]  /*22c30*/  BSSY B1, `(.L_x_52) ;  /* 0x0000007000017945 */ /* 0x000fe40003800000 */
[----:B------:R-:W-:-:S04]  /*22c40*/  FMUL R159, R159, R16 ;  /* 0x000000109f9f7220 */ /* 0x000fc80000400000 */
[----:B---3--:R-:W-:-:S05]  /*22c50*/  FFMA R159, R160, R2, R159 ;  /* 0x00000002a09f7223 */ /* 0x008fca000000009f */
[----:B------:R-:W-:-:S05]  /*22c60*/  F2FP.BF16.F32.PACK_AB R159, RZ, R159 ;  /* 0x0000009fff9f723e */ /* 0x000fca00000010ff */
[----:B------:R1:W-:Y:S01]  /*22c70*/  @P1 STG.E.U16 desc[UR36][R4.64+0x20], R159 ;  /* 0x0000209f04001986 */ /* 0x0003e2000c101524 */
[----:B------:R-:W-:Y:S05]  /*22c80*/  @!P2 BRA `(.L_x_53) ;  /* 0x000000000004a947 */ /* 0x000fea0003800000 */
[----:B------:R3:W5:Y:S02]  /*22c90*/  LDG.E.LTC128B.U16 R23, desc[UR36][R10.64+0x22] ;  /* 0x000022240a177981 */ /* 0x000764000c1e1520 */
.L_x_53:
[----:B------:R-:W-:Y:S05]  /*22ca0*/  BSYNC B1 ;  /* 0x0000000000017941 */ /* 0x000fea0003800000 */
.L_x_52:
[----:B------:R-:W2:Y:S01]  /*22cb0*/  LDL.LU R160, [R1+0x24] ;  /* 0x0000240001a07983 */ /* 0x000ea20000300800 */
[----:B-1---5:R-:W-:Y:S01]  /*22cc0*/  SHF.L.U32 R159, R23, 0x10, RZ ;  /* 0x00000010179f7819 */ /* 0x022fe200000006ff */
[----:B------:R-:W-:Y:S01]  /*22cd0*/  BSSY B1, `(.L_x_54) ;  /* 0x0000008000017945 */ /* 0x000fe20003800000 */
[----:B------:R-:W-:-:S03]  /*22ce0*/  ISETP.GT.AND P1, PT, R0, 0x10, P0 ;  /* 0x000000100000780c */ /* 0x000fc60000724270 */
[----:B------:R-:W-:-:S04]  /*22cf0*/  FMUL R159, R159, R16 ;  /* 0x000000109f9f7220 */ /* 0x000fc80000400000 */
[----:B--2---:R-:W-:-:S05]  /*22d00*/  FFMA R159, R160, R2, R159 ;  /* 0x00000002a09f7223 */ /* 0x004fca000000009f */
[----:B------:R-:W-:-:S05]  /*22d10*/  F2FP.BF16.F32.PACK_AB R159, RZ, R159 ;  /* 0x0000009fff9f723e */ /* 0x000fca00000010ff */
[----:B------:R1:W-:Y:S01]  /*22d20*/  @P2 STG.E.U16 desc[UR36][R4.64+0x22], R159 ;  /* 0x0000229f04002986 */ /* 0x0003e2000c101524 */
[----:B------:R-:W-:Y:S05]  /*22d30*/  @!P1 BRA `(.L_x_55) ;  /* 0x0000000000049947 */ /* 0x000fea0003800000 */
[----:B------:R2:W5:Y:S02]  /*22d40*/  LDG.E.LTC128B.U16 R23, desc[UR36][R8.64+0x20] ;  /* 0x0000202408177981 */ /* 0x000564000c1e1520 */
.L_x_55:
[----:B------:R-:W-:Y:S05]  /*22d50*/  BSYNC B1 ;  /* 0x0000000000017941 */ /* 0x000fea0003800000 */
.L_x_54:
        /* <DEDUP_REMOVED lines=10> */
.L_x_57:
[----:B------:R-:W-:Y:S05]  /*22e00*/  BSYNC B1 ;  /* 0x0000000000017941 */ /* 0x000fea0003800000 */
.L_x_56:
        /* <DEDUP_REMOVED lines=10> */
.L_x_59:
[----:B------:R-:W-:Y:S05]  /*22eb0*/  BSYNC B1 ;  /* 0x0000000000017941 */ /* 0x000fea0003800000 */
.L_x_58:
        /* <DEDUP_REMOVED lines=10> */
.L_x_61:
[----:B------:R-:W-:Y:S05]  /*22f60*/  BSYNC B1 ;  /* 0x0000000000017941 */ /* 0x000fea0003800000 */
.L_x_60:
        /* <DEDUP_REMOVED lines=10> */
.L_x_63:
[----:B------:R-:W-:Y:S05]  /*23010*/  BSYNC B1 ;  /* 0x0000000000017941 */ /* 0x000fea0003800000 */
.L_x_62:
        /* <DEDUP_REMOVED lines=10> */
.L_x_65:
[----:B------:R-:W-:Y:S05]  /*230c0*/  BSYNC B1 ;  /* 0x0000000000017941 */ /* 0x000fea0003800000 */
.L_x_64:
        /* <DEDUP_REMOVED lines=10> */
.L_x_67:
[----:B------:R-:W-:Y:S05]  /*23170*/  BSYNC B1 ;  /* 0x0000000000017941 */ /* 0x000fea0003800000 */
.L_x_66:
        /* <DEDUP_REMOVED lines=10> */
.L_x_69:
[----:B------:R-:W-:Y:S05]  /*23220*/  BSYNC B1 ;  /* 0x0000000000017941 */ /* 0x000fea0003800000 */
.L_x_68:
        /* <DEDUP_REMOVED lines=10> */
.L_x_71:
[----:B------:R-:W-:Y:S05]  /*232d0*/  BSYNC B1 ;  /* 0x0000000000017941 */ /* 0x000fea0003800000 */
.L_x_70:
        /* <DEDUP_REMOVED lines=10> */
.L_x_73:
[----:B------:R-:W-:Y:S05]  /*23380*/  BSYNC B1 ;  /* 0x0000000000017941 */ /* 0x000fea0003800000 */
.L_x_72:
        /* <DEDUP_REMOVED lines=10> */
.L_x_75:
[----:B------:R-:W-:Y:S05]  /*23430*/  BSYNC B1 ;  /* 0x0000000000017941 */ /* 0x000fea0003800000 */
.L_x_74:
        /* <DEDUP_REMOVED lines=10> */
.L_x_77:
[----:B------:R-:W-:Y:S05]  /*234e0*/  BSYNC B1 ;  /* 0x0000000000017941 */ /* 0x000fea0003800000 */
.L_x_76:
        /* <DEDUP_REMOVED lines=10> */
.L_x_79:
[----:B------:R-:W-:Y:S05]  /*23590*/  BSYNC B1 ;  /* 0x0000000000017941 */ /* 0x000fea0003800000 */
.L_x_78:
        /* <DEDUP_REMOVED lines=10> */
.L_x_81:
[----:B------:R-:W-:Y:S05]  /*23640*/  BSYNC B1 ;  /* 0x0000000000017941 */ /* 0x000fea0003800000 */
.L_x_80:
        /* <DEDUP_REMOVED lines=10> */
.L_x_83:
[----:B------:R-:W-:Y:S05]  /*236f0*/  BSYNC B1 ;  /* 0x0000000000017941 */ /* 0x000fea0003800000 */
.L_x_82:
        /* <DEDUP_REMOVED lines=10> */
.L_x_85:
[----:B------:R-:W-:Y:S05]  /*237a0*/  BSYNC B1 ;  /* 0x0000000000017941 */ /* 0x000fea0003800000 */
.L_x_84:
        /* <DEDUP_REMOVED lines=10> */
.L_x_87:
[----:B------:R-:W-:Y:S05]  /*23850*/  BSYNC B1 ;  /* 0x0000000000017941 */ /* 0x000fea0003800000 */
.L_x_86:
        /* <DEDUP_REMOVED lines=10> */
.L_x_89:
[----:B------:R-:W-:Y:S05]  /*23900*/  BSYNC B1 ;  /* 0x0000000000017941 */ /* 0x000fea0003800000 */
.L_x_88:
        /* <DEDUP_REMOVED lines=10> */
.L_x_91:
[----:B------:R-:W-:Y:S05]  /*239b0*/  BSYNC B1 ;  /* 0x0000000000017941 */ /* 0x000fea0003800000 */
.L_x_90:
        /* <DEDUP_REMOVED lines=10> */
.L_x_93:
[----:B------:R-:W-:Y:S05]  /*23a60*/  BSYNC B1 ;  /* 0x0000000000017941 */ /* 0x000fea0003800000 */
.L_x_92:
        /* <DEDUP_REMOVED lines=10> */
.L_x_95:
[----:B------:R-:W-:Y:S05]  /*23b10*/  BSYNC B1 ;  /* 0x0000000000017941 */ /* 0x000fea0003800000 */
.L_x_94:
        /* <DEDUP_REMOVED lines=10> */
.L_x_97:
[----:B------:R-:W-:Y:S05]  /*23bc0*/  BSYNC B1 ;  /* 0x0000000000017941 */ /* 0x000fea0003800000 */
.L_x_96:
        /* <DEDUP_REMOVED lines=10> */
.L_x_99:
[----:B------:R-:W-:Y:S05]  /*23c70*/  BSYNC B1 ;  /* 0x0000000000017941 */ /* 0x000fea0003800000 */
.L_x_98:
        /* <DEDUP_REMOVED lines=10> */
.L_x_101:
[----:B------:R-:W-:Y:S05]  /*23d20*/  BSYNC B1 ;  /* 0x0000000000017941 */ /* 0x000fea0003800000 */
.L_x_100:
        /* <DEDUP_REMOVED lines=10> */
.L_x_103:
[----:B------:R-:W-:Y:S05]  /*23dd0*/  BSYNC B1 ;  /* 0x0000000000017941 */ /* 0x000fea0003800000 */
.L_x_102:
        /* <DEDUP_REMOVED lines=10> */
.L_x_105:
[----:B------:R-:W-:Y:S05]  /*23e80*/  BSYNC B1 ;  /* 0x0000000000017941 */ /* 0x000fea0003800000 */
.L_x_104:
        /* <DEDUP_REMOVED lines=10> */
.L_x_107:
[----:B------:R-:W-:Y:S05]  /*23f30*/  BSYNC B1 ;  /* 0x0000000000017941 */ /* 0x000fea0003800000 */
.L_x_106:
        /* <DEDUP_REMOVED lines=10> */
.L_x_109:
[----:B------:R-:W-:Y:S05]  /*23fe0*/  BSYNC B1 ;  /* 0x0000000000017941 */ /* 0x000fea0003800000 */
.L_x_108:
        /* <DEDUP_REMOVED lines=10> */
.L_x_111:
[----:B------:R-:W-:Y:S05]  /*24090*/  BSYNC B1 ;  /* 0x0000000000017941 */ /* 0x000fea0003800000 */
.L_x_110:
        /* <DEDUP_REMOVED lines=10> */
.L_x_113:
[----:B------:R-:W-:Y:S05]  /*24140*/  BSYNC B1 ;  /* 0x0000000000017941 */ /* 0x000fea0003800000 */
.L_x_112:
        /* <DEDUP_REMOVED lines=10> */
.L_x_115:
[----:B------:R-:W-:Y:S05]  /*241f0*/  BSYNC B1 ;  /* 0x0000000000017941 */ /* 0x000fea0003800000 */
.L_x_114:
        /* <DEDUP_REMOVED lines=10> */
.L_x_117:
[----:B------:R-:W-:Y:S05]  /*242a0*/  BSYNC B1 ;  /* 0x0000000000017941 */ /* 0x000fea0003800000 */
.L_x_116:
        /* <DEDUP_REMOVED lines=10> */
.L_x_119:
[----:B------:R-:W-:Y:S05]  /*24350*/  BSYNC B1 ;  /* 0x0000000000017941 */ /* 0x000fea0003800000 */
.L_x_118:
        /* <DEDUP_REMOVED lines=10> */
.L_x_121:
[----:B------:R-:W-:Y:S05]  /*24400*/  BSYNC B1 ;  /* 0x0000000000017941 */ /* 0x000fea0003800000 */
.L_x_120:
        /* <DEDUP_REMOVED lines=10> */
.L_x_123:
[----:B------:R-:W-:Y:S05]  /*244b0*/  BSYNC B1 ;  /* 0x0000000000017941 */ /* 0x000fea0003800000 */
.L_x_122:
        /* <DEDUP_REMOVED lines=10> */
.L_x_125:
[----:B------:R-:W-:Y:S05]  /*24560*/  BSYNC B1 ;  /* 0x0000000000017941 */ /* 0x000fea0003800000 */
.L_x_124:
        /* <DEDUP_REMOVED lines=10> */
.L_x_127:
[----:B------:R-:W-:Y:S05]  /*24610*/  BSYNC B1 ;  /* 0x0000000000017941 */ /* 0x000fea0003800000 */
.L_x_126:
        /* <DEDUP_REMOVED lines=10> */
.L_x_129:
[----:B------:R-:W-:Y:S05]  /*246c0*/  BSYNC B1 ;  /* 0x0000000000017941 */ /* 0x000fea0003800000 */
.L_x_128:
        /* <DEDUP_REMOVED lines=10> */
.L_x_131:
[----:B------:R-:W-:Y:S05]  /*24770*/  BSYNC B1 ;  /* 0x0000000000017941 */ /* 0x000fea0003800000 */
.L_x_130:
        /* <DEDUP_REMOVED lines=10> */
.L_x_133:
[----:B------:R-:W-:Y:S05]  /*24820*/  BSYNC B1 ;  /* 0x0000000000017941 */ /* 0x000fea0003800000 */
.L_x_132:
        /* <DEDUP_REMOVED lines=10> */
.L_x_135:
[----:B------:R-:W-:Y:S05]  /*248d0*/  BSYNC B1 ;  /* 0x0000000000017941 */ /* 0x000fea0003800000 */
.L_x_134:
        /* <DEDUP_REMOVED lines=10> */
.L_x_137:
[----:B------:R-:W-:Y:S05]  /*24980*/  BSYNC B1 ;  /* 0x0000000000017941 */ /* 0x000fea0003800000 */
.L_x_136:
        /* <DEDUP_REMOVED lines=10> */
.L_x_139:
[----:B------:R-:W-:Y:S05]  /*24a30*/  BSYNC B1 ;  /* 0x0000000000017941 */ /* 0x000fea0003800000 */
.L_x_138:
        /* <DEDUP_REMOVED lines=10> */
.L_x_141:
[----:B------:R-:W-:Y:S05]  /*24ae0*/  BSYNC B1 ;  /* 0x0000000000017941 */ /* 0x000fea0003800000 */
.L_x_140:
        /* <DEDUP_REMOVED lines=10> */
.L_x_143:
[----:B------:R-:W-:Y:S05]  /*24b90*/  BSYNC B1 ;  /* 0x0000000000017941 */ /* 0x000fea0003800000 */
.L_x_142:
        /* <DEDUP_REMOVED lines=10> */
.L_x_145:
[----:B------:R-:W-:Y:S05]  /*24c40*/  BSYNC B1 ;  /* 0x0000000000017941 */ /* 0x000fea0003800000 */
.L_x_144:
        /* <DEDUP_REMOVED lines=10> */
.L_x_147:
[----:B------:R-:W-:Y:S05]  /*24cf0*/  BSYNC B1 ;  /* 0x0000000000017941 */ /* 0x000fea0003800000 */
.L_x_146:
        /* <DEDUP_REMOVED lines=10> */
.L_x_149:
[----:B------:R-:W-:Y:S05]  /*24da0*/  BSYNC B1 ;  /* 0x0000000000017941 */ /* 0x000fea0003800000 */
.L_x_148:
        /* <DEDUP_REMOVED lines=10> */
.L_x_151:
[----:B------:R-:W-:Y:S05]  /*24e50*/  BSYNC B1 ;  /* 0x0000000000017941 */ /* 0x000fea0003800000 */
.L_x_150:
        /* <DEDUP_REMOVED lines=10> */
.L_x_153:
[----:B------:R-:W-:Y:S05]  /*24f00*/  BSYNC B1 ;  /* 0x0000000000017941 */ /* 0x000fea0003800000 */
.L_x_152:
        /* <DEDUP_REMOVED lines=10> */
.L_x_155:
[----:B------:R-:W-:Y:S05]  /*24fb0*/  BSYNC B1 ;  /* 0x0000000000017941 */ /* 0x000fea0003800000 */
.L_x_154:
        /* <DEDUP_REMOVED lines=10> */
.L_x_157:
[----:B------:R-:W-:Y:S05]  /*25060*/  BSYNC B1 ;  /* 0x0000000000017941 */ /* 0x000fea0003800000 */
.L_x_156:
        /* <DEDUP_REMOVED lines=10> */
.L_x_159:
[----:B------:R-:W-:Y:S05]  /*25110*/  BSYNC B1 ;  /* 0x0000000000017941 */ /* 0x000fea0003800000 */
.L_x_158:
        /* <DEDUP_REMOVED lines=10> */
.L_x_161:
[----:B------:R-:W-:Y:S05]  /*251c0*/  BSYNC B1 ;  /* 0x0000000000017941 */ /* 0x000fea0003800000 */
.L_x_160:
        /* <DEDUP_REMOVED lines=10> */
.L_x_163:
[----:B------:R-:W-:Y:S05]  /*25270*/  BSYNC B1 ;  /* 0x0000000000017941 */ /* 0x000fea0003800000 */
.L_x_162:
        /* <DEDUP_REMOVED lines=10> */
.L_x_165:
[----:B------:R-:W-:Y:S05]  /*25320*/  BSYNC B1 ;  /* 0x0000000000017941 */ /* 0x000fea0003800000 */
.L_x_164:
        /* <DEDUP_REMOVED lines=10> */
.L_x_167:
[----:B------:R-:W-:Y:S05]  /*253d0*/  BSYNC B1 ;  /* 0x0000000000017941 */ /* 0x000fea0003800000 */
.L_x_166:
        /* <DEDUP_REMOVED lines=10> */
.L_x_169:
[----:B------:R-:W-:Y:S05]  /*25480*/  BSYNC B1 ;  /* 0x0000000000017941 */ /* 0x000fea0003800000 */
.L_x_168:
        /* <DEDUP_REMOVED lines=10> */
.L_x_171:
[----:B------:R-:W-:Y:S05]  /*25530*/  BSYNC B1 ;  /* 0x0000000000017941 */ /* 0x000fea0003800000 */
.L_x_170:
        /* <DEDUP_REMOVED lines=10> */
.L_x_173:
[----:B------:R-:W-:Y:S05]  /*255e0*/  BSYNC B1 ;  /* 0x0000000000017941 */ /* 0x000fea0003800000 */
.L_x_172:
        /* <DEDUP_REMOVED lines=10> */
.L_x_175:
[----:B------:R-:W-:Y:S05]  /*25690*/  BSYNC B1 ;  /* 0x0000000000017941 */ /* 0x000fea0003800000 */
.L_x_174:
        /* <DEDUP_REMOVED lines=10> */
.L_x_177:
[----:B------:R-:W-:Y:S05]  /*25740*/  BSYNC B1 ;  /* 0x0000000000017941 */ /* 0x000fea0003800000 */
.L_x_176:
        /* <DEDUP_REMOVED lines=10> */
.L_x_179:
[----:B------:R-:W-:Y:S05]  /*257f0*/  BSYNC B1 ;  /* 0x0000000000017941 */ /* 0x000fea0003800000 */
.L_x_178:
        /* <DEDUP_REMOVED lines=10> */
.L_x_181:
[----:B------:R-:W-:Y:S05]  /*258a0*/  BSYNC B1 ;  /* 0x0000000000017941 */ /* 0x000fea0003800000 */
.L_x_180:
        /* <DEDUP_REMOVED lines=10> */
.L_x_183:
[----:B------:R-:W-:Y:S05]  /*25950*/  BSYNC B1 ;  /* 0x0000000000017941 */ /* 0x000fea0003800000 */
.L_x_182:
        /* <DEDUP_REMOVED lines=10> */
.L_x_185:
[----:B------:R-:W-:Y:S05]  /*25a00*/  BSYNC B1 ;  /* 0x0000000000017941 */ /* 0x000fea0003800000 */
.L_x_184:
        /* <DEDUP_REMOVED lines=10> */
.L_x_187:
[----:B------:R-:W-:Y:S05]  /*25ab0*/  BSYNC B1 ;  /* 0x0000000000017941 */ /* 0x000fea0003800000 */
.L_x_186:
        /* <DEDUP_REMOVED lines=10> */
.L_x_189:
[----:B------:R-:W-:Y:S05]  /*25b60*/  BSYNC B1 ;  /* 0x0000000000017941 */ /* 0x000fea0003800000 */
.L_x_188:
        /* <DEDUP_REMOVED lines=10> */
.L_x_191:
[----:B------:R-:W-:Y:S05]  /*25c10*/  BSYNC B1 ;  /* 0x0000000000017941 */ /* 0x000fea0003800000 */
.L_x_190:
        /* <DEDUP_REMOVED lines=10> */
.L_x_193:
[----:B------:R-:W-:Y:S05]  /*25cc0*/  BSYNC B1 ;  /* 0x0000000000017941 */ /* 0x000fea0003800000 */
.L_x_192:
        /* <DEDUP_REMOVED lines=10> */
.L_x_195:
[----:B------:R-:W-:Y:S05]  /*25d70*/  BSYNC B1 ;  /* 0x0000000000017941 */ /* 0x000fea0003800000 */
.L_x_194:
        /* <DEDUP_REMOVED lines=10> */
.L_x_197:
[----:B------:R-:W-:Y:S05]  /*25e20*/  BSYNC B1 ;  /* 0x0000000000017941 */ /* 0x000fea0003800000 */
.L_x_196:
        /* <DEDUP_REMOVED lines=10> */
.L_x_199:
[----:B------:R-:W-:Y:S05]  /*25ed0*/  BSYNC B1 ;  /* 0x0000000000017941 */ /* 0x000fea0003800000 */
.L_x_198:
        /* <DEDUP_REMOVED lines=10> */
.L_x_201:
[----:B------:R-:W-:Y:S05]  /*25f80*/  BSYNC B1 ;  /* 0x0000000000017941 */ /* 0x000fea0003800000 */
.L_x_200:
        /* <DEDUP_REMOVED lines=10> */
.L_x_203:
[----:B------:R-:W-:Y:S05]  /*26030*/  BSYNC B1 ;  /* 0x0000000000017941 */ /* 0x000fea0003800000 */
.L_x_202:
        /* <DEDUP_REMOVED lines=10> */
.L_x_205:
[----:B------:R-:W-:Y:S05]  /*260e0*/  BSYNC B1 ;  /* 0x0000000000017941 */ /* 0x000fea0003800000 */
.L_x_204:
        /* <DEDUP_REMOVED lines=10> */
.L_x_207:
[----:B------:R-:W-:Y:S05]  /*26190*/  BSYNC B1 ;  /* 0x0000000000017941 */ /* 0x000fea0003800000 */
.L_x_206:
        /* <DEDUP_REMOVED lines=10> */
.L_x_209:
[----:B------:R-:W-:Y:S05]  /*26240*/  BSYNC B1 ;  /* 0x0000000000017941 */ /* 0x000fea0003800000 */
.L_x_208:
        /* <DEDUP_REMOVED lines=10> */
.L_x_211:
[----:B------:R-:W-:Y:S05]  /*262f0*/  BSYNC B1 ;  /* 0x0000000000017941 */ /* 0x000fea0003800000 */
.L_x_210:
        /* <DEDUP_REMOVED lines=10> */
.L_x_213:
[----:B------:R-:W-:Y:S05]  /*263a0*/  BSYNC B1 ;  /* 0x0000000000017941 */ /* 0x000fea0003800000 */
.L_x_212:
        /* <DEDUP_REMOVED lines=10> */
.L_x_215:
[----:B------:R-:W-:Y:S05]  /*26450*/  BSYNC B1 ;  /* 0x0000000000017941 */ /* 0x000fea0003800000 */
.L_x_214:
        /* <DEDUP_REMOVED lines=10> */
.L_x_217:
[----:B------:R-:W-:Y:S05]  /*26500*/  BSYNC B1 ;  /* 0x0000000000017941 */ /* 0x000fea0003800000 */
.L_x_216:
        /* <DEDUP_REMOVED lines=10> */
.L_x_219:
[----:B------:R-:W-:Y:S05]  /*265b0*/  BSYNC B1 ;  /* 0x0000000000017941 */ /* 0x000fea0003800000 */
.L_x_218:
        /* <DEDUP_REMOVED lines=10> */
.L_x_221:
[----:B------:R-:W-:Y:S05]  /*26660*/  BSYNC B1 ;  /* 0x0000000000017941 */ /* 0x000fea0003800000 */
.L_x_220:
        /* <DEDUP_REMOVED lines=10> */
.L_x_223:
[----:B------:R-:W-:Y:S05]  /*26710*/  BSYNC B1 ;  /* 0x0000000000017941 */ /* 0x000fea0003800000 */
.L_x_222:
        /* <DEDUP_REMOVED lines=10> */
.L_x_225:
[----:B------:R-:W-:Y:S05]  /*267c0*/  BSYNC B1 ;  /* 0x0000000000017941 */ /* 0x000fea0003800000 */
.L_x_224:
        /* <DEDUP_REMOVED lines=10> */
.L_x_227:
[----:B------:R-:W-:Y:S05]  /*26870*/  BSYNC B1 ;  /* 0x0000000000017941 */ /* 0x000fea0003800000 */
.L_x_226:
        /* <DEDUP_REMOVED lines=10> */
.L_x_229:
[----:B------:R-:W-:Y:S05]  /*26920*/  BSYNC B1 ;  /* 0x0000000000017941 */ /* 0x000fea0003800000 */
.L_x_228:
        /* <DEDUP_REMOVED lines=10> */
.L_x_231:
[----:B------:R-:W-:Y:S05]  /*269d0*/  BSYNC B1 ;  /* 0x0000000000017941 */ /* 0x000fea0003800000 */
.L_x_230:
        /* <DEDUP_REMOVED lines=10> */
.L_x_233:
[----:B------:R-:W-:Y:S05]  /*26a80*/  BSYNC B1 ;  /* 0x0000000000017941 */ /* 0x000fea0003800000 */
.L_x_232:
        /* <DEDUP_REMOVED lines=10> */
.L_x_235:
[----:B------:R-:W-:Y:S05]  /*26b30*/  BSYNC B1 ;  /* 0x0000000000017941 */ /* 0x000fea0003800000 */
.L_x_234:
        /* <DEDUP_REMOVED lines=10> */
.L_x_237:
[----:B------:R-:W-:Y:S05]  /*26be0*/  BSYNC B1 ;  /* 0x0000000000017941 */ /* 0x000fea0003800000 */
.L_x_236:
        /* <DEDUP_REMOVED lines=10> */
.L_x_239:
[----:B------:R-:W-:Y:S05]  /*26c90*/  BSYNC B1 ;  /* 0x0000000000017941 */ /* 0x000fea0003800000 */
.L_x_238:
        /* <DEDUP_REMOVED lines=10> */
.L_x_241:
[----:B------:R-:W-:Y:S05]  /*26d40*/  BSYNC B1 ;  /* 0x0000000000017941 */ /* 0x000fea0003800000 */
.L_x_240:
        /* <DEDUP_REMOVED lines=10> */
.L_x_243:
[----:B------:R-:W-:Y:S05]  /*26df0*/  BSYNC B1 ;  /* 0x0000000000017941 */ /* 0x000fea0003800000 */
.L_x_242:
        /* <DEDUP_REMOVED lines=10> */
.L_x_245:
[----:B------:R-:W-:Y:S05]  /*26ea0*/  BSYNC B1 ;  /* 0x0000000000017941 */ /* 0x000fea0003800000 */
.L_x_244:
        /* <DEDUP_REMOVED lines=10> */
.L_x_247:
[----:B------:R-:W-:Y:S05]  /*26f50*/  BSYNC B1 ;  /* 0x0000000000017941 */ /* 0x000fea0003800000 */
.L_x_246:
        /* <DEDUP_REMOVED lines=10> */
.L_x_249:
[----:B------:R-:W-:Y:S05]  /*27000*/  BSYNC B1 ;  /* 0x0000000000017941 */ /* 0x000fea0003800000 */
.L_x_248:
        /* <DEDUP_REMOVED lines=10> */
.L_x_251:
[----:B------:R-:W-:Y:S05]  /*270b0*/  BSYNC B1 ;  /* 0x0000000000017941 */ /* 0x000fea0003800000 */
.L_x_250:
        /* <DEDUP_REMOVED lines=10> */
.L_x_253:
[----:B------:R-:W-:Y:S05]  /*27160*/  BSYNC B1 ;  /* 0x0000000000017941 */ /* 0x000fea0003800000 */
.L_x_252:
        /* <DEDUP_REMOVED lines=10> */
.L_x_255:
[----:B------:R-:W-:Y:S05]  /*27210*/  BSYNC B1 ;  /* 0x0000000000017941 */ /* 0x000fea0003800000 */
.L_x_254:
        /* <DEDUP_REMOVED lines=10> */
.L_x_257:
[----:B------:R-:W-:Y:S05]  /*272c0*/  BSYNC B1 ;  /* 0x0000000000017941 */ /* 0x000fea0003800000 */
.L_x_256:
        /* <DEDUP_REMOVED lines=10> */
.L_x_259:
[----:B------:R-:W-:Y:S05]  /*27370*/  BSYNC B1 ;  /* 0x0000000000017941 */ /* 0x000fea0003800000 */
.L_x_258:
        /* <DEDUP_REMOVED lines=10> */
.L_x_261:
[----:B------:R-:W-:Y:S05]  /*27420*/  BSYNC B1 ;  /* 0x0000000000017941 */ /* 0x000fea0003800000 */
.L_x_260:
        /* <DEDUP_REMOVED lines=10> */
.L_x_263:
[----:B------:R-:W-:Y:S05]  /*274d0*/  BSYNC B1 ;  /* 0x0000000000017941 */ /* 0x000fea0003800000 */
.L_x_262:
        /* <DEDUP_REMOVED lines=10> */
.L_x_265:
[----:B------:R-:W-:Y:S05]  /*27580*/  BSYNC B1 ;  /* 0x0000000000017941 */ /* 0x000fea0003800000 */
.L_x_264:
        /* <DEDUP_REMOVED lines=10> */
.L_x_267:
[----:B------:R-:W-:Y:S05]  /*27630*/  BSYNC B1 ;  /* 0x0000000000017941 */ /* 0x000fea0003800000 */
.L_x_266:
        /* <DEDUP_REMOVED lines=10> */
.L_x_269:
[----:B------:R-:W-:Y:S05]  /*276e0*/  BSYNC B1 ;  /* 0x0000000000017941 */ /* 0x000fea0003800000 */
.L_x_268:
        /* <DEDUP_REMOVED lines=10> */
.L_x_271:
[----:B------:R-:W-:Y:S05]  /*27790*/  BSYNC B1 ;  /* 0x0000000000017941 */ /* 0x000fea0003800000 */
.L_x_270:
        /* <DEDUP_REMOVED lines=10> */
.L_x_273:
[----:B------:R-:W-:Y:S05]  /*27840*/  BSYNC B1 ;  /* 0x0000000000017941 */ /* 0x000fea0003800000 */
.L_x_272:
        /* <DEDUP_REMOVED lines=10> */
.L_x_275:
[----:B------:R-:W-:Y:S05]  /*278f0*/  BSYNC B1 ;  /* 0x0000000000017941 */ /* 0x000fea0003800000 */
.L_x_274:
        /* <DEDUP_REMOVED lines=10> */
.L_x_277:
[----:B------:R-:W-:Y:S05]  /*279a0*/  BSYNC B1 ;  /* 0x0000000000017941 */ /* 0x000fea0003800000 */
.L_x_276:
        /* <DEDUP_REMOVED lines=10> */
.L_x_279:
[----:B------:R-:W-:Y:S05]  /*27a50*/  BSYNC B1 ;  /* 0x0000000000017941 */ /* 0x000fea0003800000 */
.L_x_278:
        /* <DEDUP_REMOVED lines=10> */
.L_x_281:
[----:B------:R-:W-:Y:S05]  /*27b00*/  BSYNC B1 ;  /* 0x0000000000017941 */ /* 0x000fea0003800000 */
.L_x_280:
        /* <DEDUP_REMOVED lines=10> */
.L_x_283:
[----:B------:R-:W-:Y:S05]  /*27bb0*/  BSYNC B1 ;  /* 0x0000000000017941 */ /* 0x000fea0003800000 */
.L_x_282:
        /* <DEDUP_REMOVED lines=10> */
.L_x_285:
[----:B------:R-:W-:Y:S05]  /*27c60*/  BSYNC B1 ;  /* 0x0000000000017941 */ /* 0x000fea0003800000 */
.L_x_284:
[----:B0-234-:R-:W2:Y:S01]  /*27c70*/  LDL.LU R10, [R1+0x1f4] ;  /* 0x0001f400010a7983 */ /* 0x01dea20000300800 */
[----:B-----5:R-:W-:Y:S01]  /*27c80*/  IMAD.U32 R11, R23, 0x10000, RZ ;  /* 0x00010000170b7824 */ /* 0x020fe200078e00ff */
        /* <DEDUP_REMOVED lines=8> */
.L_x_287:
[----:B------:R-:W-:Y:S05]  /*27d10*/  BSYNC B1 ;  /* 0x0000000000017941 */ /* 0x000fea0003800000 */
.L_x_286:
[----:B------:R-:W3:Y:S01]  /*27d20*/  LDL.LU R10, [R1+0x1f8] ;  /* 0x0001f800010a7983 */ /* 0x000ee20000300800 */
[----:B0----5:R-:W-:Y:S01]  /*27d30*/  SHF.L.U32 R11, R23, 0x10, RZ ;  /* 0x00000010170b7819 */ /* 0x021fe200000006ff */
[----:B------:R-:W-:Y:S01]  /*27d40*/  BSSY B1, `(.L_x_288) ;  /* 0x000000b000017945 */ /* 0x000fe20003800000 */
[----:B------:R-:W-:Y:S02]  /*27d50*/  ISETP.GT.AND P1, PT, R0, 0xf9, P0 ;  /* 0x000000f90000780c */ /* 0x000fe40000724270 */
[----:B------:R-:W-:Y:S01]  /*27d60*/  IADD3 R167, P0, R3, 0x80, RZ ;  /* 0x0000008003a77810 */ /* 0x000fe20007f1e0ff */
[----:B------:R-:W-:-:S04]  /*27d70*/  FMUL R11, R11, R16 ;  /* 0x000000100b0b7220 */ /* 0x000fc80000400000 */
[----:B---3--:R-:W-:-:S05]  /*27d80*/  FFMA R11, R10, R2, R11 ;  /* 0x000000020a0b7223 */ /* 0x008fca000000000b */
[----:B------:R-:W-:-:S04]  /*27d90*/  F2FP.BF16.F32.PACK_AB R11, RZ, R11 ;  /* 0x0000000bff0b723e */ /* 0x000fc800000010ff */
[----:B------:R-:W-:Y:S01]  /*27da0*/  PRMT R3, R11, 0x7610, R3 ;  /* 0x000076100b037816 */ /* 0x000fe20000000003 */
[----:B------:R-:W-:-:S04]  /*27db0*/  IMAD.X R11, RZ, RZ, UR7, P0 ;  /* 0x00000007ff0b7e24 */ /* 0x000fc800080e06ff */
[----:B------:R0:W-:Y:S01]  /*27dc0*/  @P2 STG.E.U16 desc[UR36][R6.64+0x1f0], R3 ;  /* 0x0001f00306002986 */ /* 0x0001e2000c101524 */
[----:B------:R-:W-:Y:S05]  /*27dd0*/  @!P1 BRA `(.L_x_289) ;  /* 0x0000000000049947 */ /* 0x000fea0003800000 */
[----:B------:R3:W5:Y:S02]  /*27de0*/  LDG.E.LTC128B.U16 R23, desc[UR36][R8.64+0x1f2] ;  /* 0x0001f22408177981 */ /* 0x000764000c1e1520 */
.L_x_289:
[----:B------:R-:W-:Y:S05]  /*27df0*/  BSYNC B1 ;  /* 0x0000000000017941 */ /* 0x000fea0003800000 */
.L_x_288:
[----:B------:R-:W4:Y:S01]  /*27e00*/  LDL.LU R10, [R1+0x1fc] ;  /* 0x0001fc00010a7983 */ /* 0x000f220000300800 */
[----:B0----5:R-:W-:Y:S01]  /*27e10*/  IMAD.U32 R3, R23, 0x10000, RZ ;  /* 0x0001000017037824 */ /* 0x021fe200078e00ff */
[----:B------:R-:W-:Y:S01]  /*27e20*/  ISETP.GT.AND P0, PT, R17, 0x80, PT ;  /* 0x000000801100780c */ /* 0x000fe20003f04270 */
[----:B--23--:R-:W-:Y:S02]  /*27e30*/  IMAD R8, R11, R14, RZ ;  /* 0x0000000e0b087224 */ /* 0x00cfe400078e02ff */
[----:B------:R-:W-:Y:S01]  /*27e40*/  FMUL R3, R3, R16 ;  /* 0x0000001003037220 */ /* 0x000fe20000400000 */
[----:B------:R-:W-:Y:S01]  /*27e50*/  ISETP.GT.AND P4, PT, R0, RZ, P0 ;  /* 0x000000ff0000720c */ /* 0x000fe20000784270 */
[C---:B------:R-:W-:Y:S02]  /*27e60*/  IMAD R165, R167.reuse, R15, R8 ;  /* 0x0000000fa7a57224 */ /* 0x040fe400078e0208 */
[----:B------:R-:W-:-:S05]  /*27e70*/  IMAD.WIDE.U32 R8, R167, R14, R20 ;  /* 0x0000000ea7087225 */ /* 0x000fca00078e0014 */
[----:B------:R-:W-:Y:S01]  /*27e80*/  IADD3 R9, R9, R165, RZ ;  /* 0x000000a509097210 */ /* 0x000fe20007ffe0ff */
[----:B----4-:R-:W-:Y:S01]  /*27e90*/  FFMA R3, R10, R2, R3 ;  /* 0x000000020a037223 */ /* 0x010fe20000000003 */
[----:B------:R-:W-:-:S04]  /*27ea0*/  LEA R10, P2, R8, R12, 0x1 ;  /* 0x0000000c080a7211 */ /* 0x000fc800078408ff */
[----:B------:R-:W-:Y:S02]  /*27eb0*/  F2FP.BF16.F32.PACK_AB R3, RZ, R3 ;  /* 0x00000003ff03723e */ /* 0x000fe400000010ff */
[--C-:B------:R-:W-:Y:S02]  /*27ec0*/  LEA.HI.X R11, R8, R13, R9.reuse, 0x1, P2 ;  /* 0x0000000d080b7211 */ /* 0x100fe400010f0c09 */
[----:B------:R-:W-:-:S05]  /*27ed0*/  PRMT R9, R3, 0x7610, R9 ;  /* 0x0000761003097816 */ /* 0x000fca0000000009 */
[----:B------:R0:W-:Y:S04]  /*27ee0*/  @P1 STG.E.U16 desc[UR36][R6.64+0x1f2], R9 ;  /* 0x0001f20906001986 */ /* 0x0001e8000c101524 */
[----:B------:R-:W2:Y:S01]  /*27ef0*/  @P4 LDG.E.LTC128B.U16 R23, desc[UR36][R10.64] ;  /* 0x000000240a174981 */ /* 0x000ea2000c1e1520 */
[----:B-1----:R-:W-:Y:S01]  /*27f00*/  MOV R159, UR8 ;  /* 0x00000008009f7c02 */ /* 0x002fe20008000f00 */
[----:B------:R-:W-:Y:S01]  /*27f10*/  IMAD.U32 R163, RZ, RZ, UR8 ;  /* 0x00000008ffa37e24 */ /* 0x000fe2000f8e00ff */
[----:B------:R-:W-:Y:S01]  /*27f20*/  ISETP.GT.AND P2, PT, R0, 0x1, P0 ;  /* 0x000000010000780c */ /* 0x000fe20000744270 */
[----:B------:R-:W-:Y:S01]  /*27f30*/  IMAD.U32 R162, RZ, RZ, UR9 ;  /* 0x00000009ffa27e24 */ /* 0x000fe2000f8e00ff */
[----:B------:R-:W-:Y:S01]  /*27f40*/  SHF.L.U32 R159, R159, 0x8, RZ ;  /* 0x000000089f9f7819 */ /* 0x000fe200000006ff */
[----:B------:R-:W-:Y:S01]  /*27f50*/  BSSY B1, `(.L_x_290) ;  /* 0x0000011000017945 */ /* 0x000fe20003800000 */
[----:B0-----:R-:W-:-:S02]  /*27f60*/  IMAD.WIDE.U32 R8, R167, R14, R18 ;  /* 0x0000000ea7087225 */ /* 0x001fc400078e0012 */
[----:B------:R-:W-:Y:S02]  /*27f70*/  SHF.L.U64.HI R163, R163, 0x8, R162 ;  /* 0x00000008a3a37819 */ /* 0x000fe400000102a2 */
[----:B------:R-:W-:Y:S02]  /*27f80*/  IMAD.IADD R9, R165, 0x1, R9 ;  /* 0x00000001a5097824 */ /* 0x000fe400078e0209 */
[----:B------:R-:W-:Y:S01]  /*27f90*/  IMAD.WIDE.U32 R160, R22, UR45, R8 ;  /* 0x0000002d16a07c25 */ /* 0x000fe2000f8e0008 */
[----:B------:R-:W-:-:S03]  /*27fa0*/  IADD3 R8, P1, R159, R4, RZ ;  /* 0x000000049f087210 */ /* 0x000fc60007f3e0ff */
[----:B------:R-:W-:Y:S01]  /*27fb0*/  IMAD.IADD R7, R157, 0x1, R161 ;  /* 0x000000019d077824 */ /* 0x000fe200078e02a1 */
[----:B------:R-:W-:Y:S01]  /*27fc0*/  LEA R6, P3, R160, R12, 0x1 ;  /* 0x0000000ca0067211 */ /* 0x000fe200078608ff */
[----:B------:R-:W-:-:S03]  /*27fd0*/  IMAD.X R9, R163, 0x1, R5, P1 ;  /* 0x00000001a3097824 */ /* 0x000fc600008e0605 */
[----:B------:R-:W-:Y:S01]  /*27fe0*/  LEA.HI.X R7, R160, R13, R7, 0x1, P3 ;  /* 0x0000000da0077211 */ /* 0x000fe200018f0c07 */
[----:B--2---:R-:W-:-:S04]  /*27ff0*/  IMAD.U32 R3, R23, 0x10000, RZ ;  /* 0x0001000017037824 */ /* 0x004fc800078e00ff */
[----:B------:R-:W-:-:S04]  /*28000*/  FMUL R3, R3, R16 ;  /* 0x0000001003037220 */ /* 0x000fc80000400000 */
[----:B------:R-:W-:-:S05]  /*28010*/  FFMA R3, R24, R2, R3 ;  /* 0x0000000218037223 */ /* 0x000fca0000000003 */
[----:B------:R-:W-:-:S05]  /*28020*/  F2FP.BF16.F32.PACK_AB R3, RZ, R3 ;  /* 0x00000003ff03723e */ /* 0x000fca00000010ff */
[----:B------:R0:W-:Y:S01]  /*28030*/  @P4 STG.E.U16 desc[UR36][R8.64], R3 ;  /* 0x0000000308004986 */ /* 0x0001e2000c101524 */
[----:B------:R-:W-:Y:S05]  /*28040*/  @!P2 BRA `(.L_x_291) ;  /* 0x000000000004a947 */ /* 0x000fea0003800000 */
[----:B------:R1:W5:Y:S02]  /*28050*/  LDG.E.LTC128B.U16 R23, desc[UR36][R6.64+0x2] ;  /* 0x0000022406177981 */ /* 0x000364000c1e1520 */
.L_x_291:
[----:B------:R-:W-:Y:S05]  /*28060*/  BSYNC B1 ;  /* 0x0000000000017941 */ /* 0x000fea0003800000 */
.L_x_290:
[----:B0----5:R-:W-:Y:S01]  /*28070*/  SHF.L.U32 R3, R23, 0x10, RZ ;  /* 0x0000001017037819 */ /* 0x021fe200000006ff */
[----:B------:R-:W-:Y:S01]  /*28080*/  IMAD.WIDE.U32 R14, R167, R14, R154 ;  /* 0x0000000ea70e7225 */ /* 0x000fe200078e009a */
[----:B------:R-:W-:Y:S01]  /*28090*/  ISETP.GT.AND P1, PT, R17, 0x88, PT ;  /* 0x000000881100780c */ /* 0x000fe20003f24270 */
[----:B------:R-:W-:Y:S02]  /*280a0*/  BSSY B1, `(.L_x_292) ;  /* 0x0000010000017945 */ /* 0x000fe40003800000 */
[----:B------:R-:W-:Y:S01]  /*280b0*/  FMUL R10, R3, R16 ;  /* 0x00000010030a7220 */ /* 0x000fe20000400000 */
[----:B------:R-:W-:Y:S01]  /*280c0*/  ISETP.GT.AND P3, PT, R0, RZ, P1 ;  /* 0x000000ff0000720c */ /* 0x000fe20000f64270 */
[----:B------:R-:W-:Y:S01]  /*280d0*/  IMAD.IADD R165, R165, 0x1, R15 ;  /* 0x00000001a5a57824 */ /* 0x000fe200078e020f */
[----:B------:R-:W-:Y:S01]  /*280e0*/  IADD3 R152, P4, R152, R14, RZ ;  /* 0x0000000e98987210 */ /* 0x000fe20007f9e0ff */
[----:B------:R-:W-:Y:S01]  /*280f0*/  FFMA R10, R25, R2, R10 ;  /* 0x00000002190a7223 */ /* 0x000fe2000000000a */
[----:B------:R-:W-:-:S03]  /*28100*/  IADD3 R14, P5, R18, R14, RZ ;  /* 0x0000000e120e7210 */ /* 0x000fc60007fbe0ff */
[----:B------:R-:W-:Y:S01]  /*28110*/  IMAD.X R20, R165, 0x1, R21, P4 ;  /* 0x00000001a5147824 */ /* 0x000fe200020e0615 */
[----:B------:R-:W-:Y:S02]  /*28120*/  F2FP.BF16.F32.PACK_AB R3, RZ, R10 ;  /* 0x0000000aff03723e */ /* 0x000fe400000010ff */
[C---:B------:R-:W-:Y:S02]  /*28130*/  LEA R10, P4, R152.reuse, R12, 0x1 ;  /* 0x0000000c980a7211 */ /* 0x040fe400078808ff */
[----:B------:R-:W-:Y:S02]  /*28140*/  PRMT R17, R3, 0x7610, R17 ;  /* 0x0000761003117816 */ /* 0x000fe40000000011 */
[----:B------:R-:W-:Y:S02]  /*28150*/  LEA.HI.X R11, R152, R13, R20, 0x1, P4 ;  /* 0x0000000d980b7211 */ /* 0x000fe400020f0c14 */
[----:B------:R-:W-:Y:S01]  /*28160*/  PRMT R3, R23, 0x7610, R3 ;  /* 0x0000761017037816 */ /* 0x000fe20000000003 */
[----:B------:R0:W-:Y:S01]  /*28170*/  @P2 STG.E.U16 desc[UR36][R8.64+0x2], R17 ;  /* 0x0000021108002986 */ /* 0x0001e2000c101524 */
[----:B------:R-:W-:Y:S05]  /*28180*/  @!P3 BRA `(.L_x_293) ;  /* 0x000000000004b947 */ /* 0x000fea0003800000 */
[----:B------:R2:W5:Y:S02]  /*28190*/  LDG.E.LTC128B.U16 R3, desc[UR36][R10.64] ;  /* 0x000000240a037981 */ /* 0x000564000c1e1520 */
.L_x_293:
[----:B------:R-:W-:Y:S05]  /*281a0*/  BSYNC B1 ;  /* 0x0000000000017941 */ /* 0x000fea0003800000 */
.L_x_292:
[----:B--2--5:R-:W-:Y:S01]  /*281b0*/  SHF.L.U32 R11, R3, 0x10, RZ ;  /* 0x00000010030b7819 */ /* 0x024fe200000006ff */
[----:B------:R-:W-:Y:S01]  /*281c0*/  IMAD.X R15, R19, 0x1, R165, P5 ;  /* 0x00000001130f7824 */ /* 0x000fe200028e06a5 */
[----:B------:R-:W-:Y:S01]  /*281d0*/  IADD3 R10, P2, R8, R158, RZ ;  /* 0x0000009e080a7210 */ /* 0x000fe20007f5e0ff */
[----:B------:R-:W-:Y:S01]  /*281e0*/  BSSY B1, `(.L_x_294) ;  /* 0x000000d000017945 */ /* 0x000fe20003800000 */
[----:B------:R-:W-:Y:S01]  /*281f0*/  ISETP.GT.AND P5, PT, R0, 0x1, P1 ;  /* 0x000000010000780c */ /* 0x000fe20000fa4270 */
[----:B------:R-:W-:Y:S01]  /*28200*/  FMUL R11, R11, R16 ;  /* 0x000000100b0b7220 */ /* 0x000fe20000400000 */
[----:B------:R-:W-:-:S04]  /*28210*/  IMAD.WIDE.U32 R22, R22, UR45, R14 ;  /* 0x0000002d16167c25 */ /* 0x000fc8000f8e000e */
[----:B------:R-:W-:Y:S01]  /*28220*/  FFMA R11, R26, R2, R11 ;  /* 0x000000021a0b7223 */ /* 0x000fe2000000000b */
[----:B------:R-:W-:Y:S01]  /*28230*/  IMAD.IADD R157, R157, 0x1, R23 ;  /* 0x000000019d9d7824 */ /* 0x000fe200078e0217 */
[----:B------:R-:W-:-:S03]  /*28240*/  LEA R12, P4, R22, R12, 0x1 ;  /* 0x0000000c160c7211 */ /* 0x000fc600078808ff */
[----:B------:R-:W-:Y:S02]  /*28250*/  F2FP.BF16.F32.PACK_AB R14, RZ, R11 ;  /* 0x0000000bff0e723e */ /* 0x000fe400000010ff */
[----:B------:R-:W-:Y:S02]  /*28260*/  IADD3.X R11, R9, R156, RZ, P2, !PT ;  /* 0x0000009c090b7210 */ /* 0x000fe400017fe4ff */
[----:B------:R-:W-:-:S03]  /*28270*/  LEA.HI.X R13, R22, R13, R157, 0x1, P4 ;  /* 0x0000000d160d7211 */ /* 0x000fc600020f0c9d */
[----:B------:R2:W-:Y:S01]  /*28280*/  @P3 STG.E.U16 desc[UR36][R10.64], R14 ;  /* 0x0000000e0a003986 */ /* 0x0005e2000c101524 */
[----:B------:R-:W-:Y:S05]  /*28290*/  @!P5 BRA `(.L_x_295) ;  /* 0x000000000004d947 */ /* 0x000fea0003800000 */
[----:B------:R3:W5:Y:S02]  /*282a0*/  LDG.E.LTC128B.U16 R3, desc[UR36][R12.64+0x2] ;  /* 0x000002240c037981 */ /* 0x000764000c1e1520 */
.L_x_295:
[----:B------:R-:W-:Y:S05]  /*282b0*/  BSYNC B1 ;  /* 0x0000000000017941 */ /* 0x000fea0003800000 */
.L_x_294:
[----:B-----5:R-:W-:Y:S01]  /*282c0*/  IMAD.U32 R15, R3, 0x10000, RZ ;  /* 0x00010000030f7824 */ /* 0x020fe200078e00ff */
[----:B------:R-:W-:Y:S01]  /*282d0*/  ISETP.GT.AND P2, PT, R0, 0x8, P0 ;  /* 0x000000080000780c */ /* 0x000fe20000744270 */
[----:B------:R-:W-:Y:S02]  /*282e0*/  BSSY B1, `(.L_x_296) ;  /* 0x0000007000017945 */ /* 0x000fe40003800000 */
[----:B--2---:R-:W-:-:S04]  /*282f0*/  FMUL R14, R15, R16 ;  /* 0x000000100f0e7220 */ /* 0x004fc80000400000 */
[----:B------:R-:W-:-:S05]  /*28300*/  FFMA R14, R27, R2, R14 ;  /* 0x000000021b0e7223 */ /* 0x000fca000000000e */
[----:B------:R-:W-:-:S05]  /*28310*/  F2FP.BF16.F32.PACK_AB R14, RZ, R14 ;  /* 0x0000000eff0e723e */ /* 0x000fca00000010ff */
[----:B------:R2:W-:Y:S01]  /*28320*/  @P5 STG.E.U16 desc[UR36][R10.64+0x2], R14 ;  /* 0x0000020e0a005986 */ /* 0x0005e2000c101524 */
[----:B------:R-:W-:Y:S05]  /*28330*/  @!P2 BRA `(.L_x_297) ;  /* 0x000000000004a947 */ /* 0x000fea0003800000 */
[----:B------:R4:W5:Y:S02]  /*28340*/  LDG.E.LTC128B.U16 R3, desc[UR36][R6.64+0x10] ;  /* 0x0000102406037981 */ /* 0x000964000c1e1520 */
.L_x_297:
[----:B------:R-:W-:Y:S05]  /*28350*/  BSYNC B1 ;  /* 0x0000000000017941 */ /* 0x000fea0003800000 */
.L_x_296:
[----:B--2--5:R-:W-:Y:S01]  /*28360*/  IMAD.U32 R11, R3, 0x10000, RZ ;  /* 0x00010000030b7824 */ /* 0x024fe200078e00ff */
[----:B------:R-:W-:Y:S01]  /*28370*/  ISETP.GT.AND P3, PT, R0, 0x9, P0 ;  /* 0x000000090000780c */ /* 0x000fe20000764270 */
[----:B------:R-:W-:Y:S02]  /*28380*/  BSSY B1, `(.L_x_298) ;  /* 0x0000007000017945 */ /* 0x000fe40003800000 */
[----:B------:R-:W-:-:S04]  /*28390*/  FMUL R11, R11, R16 ;  /* 0x000000100b0b7220 */ /* 0x000fc80000400000 */
[----:B------:R-:W-:-:S05]  /*283a0*/  FFMA R11, R28, R2, R11 ;  /* 0x000000021c0b7223 */ /* 0x000fca000000000b */
[----:B------:R-:W-:-:S05]  /*283b0*/  F2FP.BF16.F32.PACK_AB R11, RZ, R11 ;  /* 0x0000000bff0b723e */ /* 0x000fca00000010ff */
[----:B------:R2:W-:Y:S01]  /*283c0*/  @P2 STG.E.U16 desc[UR36][R8.64+0x10], R11 ;  /* 0x0000100b08002986 */ /* 0x0005e2000c101524 */
[----:B------:R-:W-:Y:S05]  /*283d0*/  @!P3 BRA `(.L_x_299) ;  /* 0x000000000004b947 */ /* 0x000fea0003800000 */
[----:B------:R0:W5:Y:S02]  /*283e0*/  LDG.E.LTC128B.U16 R3, desc[UR36][R6.64+0x12] ;  /* 0x0000122406037981 */ /* 0x000164000c1e1520 */
.L_x_299:
[----:B------:R-:W-:Y:S05]  /*283f0*/  BSYNC B1 ;  /* 0x0000000000017941 */ /* 0x000fea0003800000 */
.L_x_298:
[----:B--2--5:R-:W-:Y:S01]  /*28400*/  SHF.L.U32 R11, R3, 0x10, RZ ;  /* 0x00000010030b7819 */ /* 0x024fe200000006ff */
[----:B------:R-:W-:Y:S01]  /*28410*/  BSSY B1, `(.L_x_300) ;  /* 0x0000008000017945 */ /* 0x000fe20003800000 */
[----:B------:R-:W-:-:S03]  /*28420*/  ISETP.GT.AND P4, PT, R0, 0x8, P1 ;  /* 0x000000080000780c */ /* 0x000fc60000f84270 */
[----:B------:R-:W-:-:S04]  /*28430*/  FMUL R10, R11, R16 ;  /* 0x000000100b0a7220 */ /* 0x000fc80000400000 */
[----:B------:R-:W-:-:S05]  /*28440*/  FFMA R10, R29, R2, R10 ;  /* 0x000000021d0a7223 */ /* 0x000fca000000000a */
[----:B------:R-:W-:-:S05]  /*28450*/  F2FP.BF16.F32.PACK_AB R10, RZ, R10 ;  /* 0x0000000aff0a723e */ /* 0x000fca00000010ff */
[----:B------:R2:W-:Y:S01]  /*28460*/  @P3 STG.E.U16 desc[UR36][R8.64+0x12], R10 ;  /* 0x0000120a08003986 */ /* 0x0005e2000c101524 */
[----:B------:R-:W-:Y:S05]  /*28470*/  @!P4 BRA `(.L_x_301) ;  /* 0x000000000004c947 */ /* 0x000fea0003800000 */
[----:B------:R0:W5:Y:S02]  /*28480*/  LDG.E.LTC128B.U16 R3, desc[UR36][R12.64+0x10] ;  /* 0x000010240c037981 */ /* 0x000164000c1e1520 */
.L_x_301:
[----:B------:R-:W-:Y:S05]  /*28490*/  BSYNC B1 ;  /* 0x0000000000017941 */ /* 0x000fea0003800000 */
.L_x_300:
[----:B-----5:R-:W-:Y:S01]  /*284a0*/  IMAD.U32 R11, R3, 0x10000, RZ ;  /* 0x00010000030b7824 */ /* 0x020fe200078e00ff */
[----:B--2---:R-:W-:Y:S01]  /*284b0*/  IADD3 R10, P3, R158, R8, RZ ;  /* 0x000000089e0a7210 */ /* 0x004fe20007f7e0ff */
[----:B------:R-:W-:Y:S01]  /*284c0*/  BSSY B1, `(.L_x_302) ;  /* 0x0000009000017945 */ /* 0x000fe20003800000 */
[----:B------:R-:W-:Y:S01]  /*284d0*/  ISETP.GT.AND P2, PT, R0, 0x9, P1 ;  /* 0x000000090000780c */ /* 0x000fe20000f44270 */
[----:B------:R-:W-:-:S04]  /*284e0*/  FMUL R11, R11, R16 ;  /* 0x000000100b0b7220 */ /* 0x000fc80000400000 */
[----:B------:R-:W-:-:S05]  /*284f0*/  FFMA R11, R30, R2, R11 ;  /* 0x000000021e0b7223 */ /* 0x000fca000000000b */
[----:B------:R-:W-:Y:S01]  /*28500*/  F2FP.BF16.F32.PACK_AB R14, RZ, R11 ;  /* 0x0000000bff0e723e */ /* 0x000fe200000010ff */
[----:B------:R-:W-:-:S05]  /*28510*/  IMAD.X R11, R156, 0x1, R9, P3 ;  /* 0x000000019c0b7824 */ /* 0x000fca00018e0609 */
[----:B------:R2:W-:Y:S01]  /*28520*/  @P4 STG.E.U16 desc[UR36][R10.64+0x10], R14 ;  /* 0x0000100e0a004986 */ /* 0x0005e2000c101524 */
[----:B------:R-:W-:Y:S05]  /*28530*/  @!P2 BRA `(.L_x_303) ;  /* 0x000000000004a947 */ /* 0x000fea0003800000 */
[----:B------:R0:W5:Y:S02]  /*28540*/  LDG.E.LTC128B.U16 R3, desc[UR36][R12.64+0x12] ;  /* 0x000012240c037981 */ /* 0x000164000c1e1520 */
.L_x_303:
[----:B------:R-:W-:Y:S05]  /*28550*/  BSYNC B1 ;  /* 0x0000000000017941 */ /* 0x000fea0003800000 */
.L_x_302:
[----:B--2--5:R-:W-:Y:S01]  /*28560*/  SHF.L.U32 R11, R3, 0x10, RZ ;  /* 0x00000010030b7819 */ /* 0x024fe200000006ff */
[----:B------:R-:W-:Y:S01]  /*28570*/  BSSY B1, `(.L_x_304) ;  /* 0x000000a000017945 */ /* 0x000fe20003800000 */
[----:B------:R-:W-:Y:S02]  /*28580*/  IADD3 R158, P3, P4, R158, R4, R159 ;  /* 0x000000049e9e7210 */ /* 0x000fe40007c7e09f */
[----:B------:R-:W-:Y:S01]  /*28590*/  ISETP.GT.AND P5, PT, R0, 0x10, P0 ;  /* 0x000000100000780c */ /* 0x000fe200007a4270 */
[----:B------:R-:W-:Y:S01]  /*285a0*/  FMUL R10, R11, R16 ;  /* 0x000000100b0a7220 */ /* 0x000fe20000400000 */
[----:B------:R-:W-:-:S03]  /*285b0*/  IADD3.X R159, R156, R5, R163, P3, P4 ;  /* 0x000000059c9f7210 */ /* 0x000fc60001fe84a3 */
[----:B------:R-:W-:-:S05]  /*285c0*/  FFMA R10, R31, R2, R10 ;  /* 0x000000021f0a7223 */ /* 0x000fca000000000a */
[----:B------:R-:W-:-:S05]  /*285d0*/  F2FP.BF16.F32.PACK_AB R10, RZ, R10 ;  /* 0x0000000aff0a723e */ /* 0x000fca00000010ff */
[----:B------:R2:W-:Y:S01]  /*285e0*/  @P2 STG.E.U16 desc[UR36][R158.64+0x12], R10 ;  /* 0x0000120a9e002986 */ /* 0x0005e2000c101524 */
[----:B------:R-:W-:Y:S05]  /*285f0*/  @!P5 BRA `(.L_x_305) ;  /* 0x000000000004d947 */ /* 0x000fea0003800000 */
[----:B------:R0:W5:Y:S02]  /*28600*/  LDG.E.LTC128B.U16 R3, desc[UR36][R6.64+0x20] ;  /* 0x0000202406037981 */ /* 0x000164000c1e1520 */
.L_x_305:
[----:B------:R-:W-:Y:S05]  /*28610*/  BSYNC B1 ;  /* 0x0000000000017941 */ /* 0x000fea0003800000 */
.L_x_304:
[----:B-----5:R-:W-:Y:S01]  /*28620*/  IMAD.U32 R5, R3, 0x10000, RZ ;  /* 0x0001000003057824 */ /* 0x020fe200078e00ff */
        /* <DEDUP_REMOVED lines=8> */
.L_x_307:
[----:B------:R-:W-:Y:S05]  /*286b0*/  BSYNC B1 ;  /* 0x0000000000017941 */ /* 0x000fea0003800000 */
.L_x_306:
[----:B0----5:R-:W-:Y:S01]  /*286c0*/  IMAD.U32 R5, R3, 0x10000, RZ ;  /* 0x0001000003057824 */ /* 0x021fe200078e00ff */
        /* <DEDUP_REMOVED lines=8> */
.L_x_309:
[----:B------:R-:W-:Y:S05]  /*28750*/  BSYNC B1 ;  /* 0x0000000000017941 */ /* 0x000fea0003800000 */
.L_x_308:
[----:B-----5:R-:W-:Y:S01]  /*28760*/  SHF.L.U32 R5, R3, 0x10, RZ ;  /* 0x0000001003057819 */ /* 0x020fe200000006ff */
[----:B0-----:R-:W-:Y:S01]  /*28770*/  @P3 IMAD.MOV.U32 R4, RZ, RZ, R158 ;  /* 0x000000ffff043224 */ /* 0x001fe200078e009e */
[----:B------:R-:W-:Y:S01]  /*28780*/  ISETP.GT.AND P2, PT, R0, 0x11, P1 ;  /* 0x000000110000780c */ /* 0x000fe20000f44270 */
[----:B------:R-:W-:Y:S02]  /*28790*/  BSSY B1, `(.L_x_310) ;  /* 0x0000009000017945 */ /* 0x000fe40003800000 */
[----:B------:R-:W-:-:S04]  /*287a0*/  FMUL R5, R5, R16 ;  /* 0x0000001005057220 */ /* 0x000fc80000400000 */
[----:B------:R-:W-:-:S05]  /*287b0*/  FFMA R5, R34, R2, R5 ;  /* 0x0000000222057223 */ /* 0x000fca0000000005 */
[----:B------:R-:W-:-:S04]  /*287c0*/  F2FP.BF16.F32.PACK_AB R5, RZ, R5 ;  /* 0x00000005ff05723e */ /* 0x000fc800000010ff */
[----:B--2---:R-:W-:Y:S01]  /*287d0*/  PRMT R10, R5, 0x7610, R10 ;  /* 0x00007610050a7816 */ /* 0x004fe2000000000a */
[----:B------:R-:W-:-:S05]  /*287e0*/  @P3 IMAD.MOV.U32 R5, RZ, RZ, R159 ;  /* 0x000000ffff053224 */ /* 0x000fca00078e009f */
[----:B------:R0:W-:Y:S01]  /*287f0*/  @P3 STG.E.U16 desc[UR36][R4.64+0x20], R10 ;  /* 0x0000200a04003986 */ /* 0x0001e2000c101524 */
[----:B------:R-:W-:Y:S05]  /*28800*/  @!P2 BRA `(.L_x_311) ;  /* 0x000000000004a947 */ /* 0x000fea0003800000 */
[----:B------:R2:W5:Y:S02]  /*28810*/  LDG.E.LTC128B.U16 R3, desc[UR36][R12.64+0x22] ;  /* 0x000022240c037981 */ /* 0x000564000c1e1520 */
.L_x_311:
[----:B------:R-:W-:Y:S05]  /*28820*/  BSYNC B1 ;  /* 0x0000000000017941 */ /* 0x000fea0003800000 */
.L_x_310:
[----:B0----5:R-:W-:Y:S01]  /*28830*/  SHF.L.U32 R5, R3, 0x10, RZ ;  /* 0x0000001003057819 */ /* 0x021fe200000006ff */
[----:B------:R-:W-:Y:S01]  /*28840*/  BSSY B1, `(.L_x_312) ;  /* 0x000000b000017945 */ /* 0x000fe20003800000 */
[----:B------:R-:W-:-:S03]  /*28850*/  ISETP.GT.AND P3, PT, R0, 0x18, P0 ;  /* 0x000000180000780c */ /* 0x000fc60000764270 */
[----:B------:R-:W-:Y:S01]  /*28860*/  FMUL R4, R5, R16 ;  /* 0x0000001005047220 */ /* 0x000fe20000400000 */
[----:B------:R-:W-:-:S03]  /*28870*/  @P2 IMAD.MOV.U32 R5, RZ, RZ, R159 ;  /* 0x000000ffff052224 */ /* 0x000fc600078e009f */
[----:B------:R-:W-:-:S05]  /*28880*/  FFMA R4, R35, R2, R4 ;  /* 0x0000000223047223 */ /* 0x000fca0000000004 */
[----:B------:R-:W-:-:S04]  /*28890*/  F2FP.BF16.F32.PACK_AB R4, RZ, R4 ;  /* 0x00000004ff04723e */ /* 0x000fc800000010ff */
[----:B------:R-:W-:Y:S01]  /*288a0*/  PRMT R10, R4, 0x7610, R10 ;  /* 0x00007610040a7816 */ /* 0x000fe2000000000a */
[----:B------:R-:W-:-:S05]  /*288b0*/  @P2 IMAD.MOV.U32 R4, RZ, RZ, R158 ;  /* 0x000000ffff042224 */ /* 0x000fca00078e009e */
[----:B------:R0:W-:Y:S01]  /*288c0*/  @P2 STG.E.U16 desc[UR36][R4.64+0x22], R10 ;  /* 0x0000220a04002986 */ /* 0x0001e2000c101524 */
[----:B------:R-:W-:Y:S05]  /*288d0*/  @!P3 BRA `(.L_x_313) ;  /* 0x000000000004b947 */ /* 0x000fea0003800000 */
[----:B------:R0:W5:Y:S02]  /*288e0*/  LDG.E.LTC128B.U16 R3, desc[UR36][R6.64+0x30] ;  /* 0x0000302406037981 */ /* 0x000164000c1e1520 */
.L_x_313:
[----:B------:R-:W-:Y:S05]  /*288f0*/  BSYNC B1 ;  /* 0x0000000000017941 */ /* 0x000fea0003800000 */
.L_x_312:
[----:B0----5:R-:W-:Y:S01]  /*28900*/  SHF.L.U32 R5, R3, 0x10, RZ ;  /* 0x0000001003057819 */ /* 0x021fe200000006ff */
        /* <DEDUP_REMOVED lines=8> */
.L_x_315:
[----:B------:R-:W-:Y:S05]  /*28990*/  BSYNC B1 ;  /* 0x0000000000017941 */ /* 0x000fea0003800000 */
.L_x_314:
        /* <DEDUP_REMOVED lines=9> */
.L_x_317:
[----:B------:R-:W-:Y:S05]  /*28a30*/  BSYNC B1 ;  /* 0x0000000000017941 */ /* 0x000fea0003800000 */
.L_x_316:
[----:B-----5:R-:W-:Y:S01]  /*28a40*/  IMAD.U32 R5, R3, 0x10000, RZ ;  /* 0x0001000003057824 */ /* 0x020fe200078e00ff */
[----:B0-----:R-:W-:Y:S01]  /*28a50*/  @P3 MOV R4, R158 ;  /* 0x0000009e00043202 */ /* 0x001fe20000000f00 */
[----:B------:R-:W-:Y:S01]  /*28a60*/  BSSY B1, `(.L_x_318) ;  /* 0x000000a000017945 */ /* 0x000fe20003800000 */
[----:B------:R-:W-:Y:S01]  /*28a70*/  ISETP.GT.AND P2, PT, R0, 0x19, P1 ;  /* 0x000000190000780c */ /* 0x000fe20000f44270 */
[----:B------:R-:W-:-:S04]  /*28a80*/  FMUL R5, R5, R16 ;  /* 0x0000001005057220 */ /* 0x000fc80000400000 */
[----:B------:R-:W-:-:S05]  /*28a90*/  FFMA R5, R38, R2, R5 ;  /* 0x0000000226057223 */ /* 0x000fca0000000005 */
[----:B------:R-:W-:-:S04]  /*28aa0*/  F2FP.BF16.F32.PACK_AB R5, RZ, R5 ;  /* 0x00000005ff05723e */ /* 0x000fc800000010ff */
[----:B------:R-:W-:Y:S01]  /*28ab0*/  PRMT R10, R5, 0x7610, R10 ;  /* 0x00007610050a7816 */ /* 0x000fe2000000000a */
[----:B------:R-:W-:-:S05]  /*28ac0*/  @P3 IMAD.MOV.U32 R5, RZ, RZ, R159 ;  /* 0x000000ffff053224 */ /* 0x000fca00078e009f */
[----:B------:R0:W-:Y:S01]  /*28ad0*/  @P3 STG.E.U16 desc[UR36][R4.64+0x30], R10 ;  /* 0x0000300a04003986 */ /* 0x0001e2000c101524 */
[----:B------:R-:W-:Y:S05]  /*28ae0*/  @!P2 BRA `(.L_x_319) ;  /* 0x000000000004a947 */ /* 0x000fea0003800000 */
[----:B------:R0:W5:Y:S02]  /*28af0*/  LDG.E.LTC128B.U16 R3, desc[UR36][R12.64+0x32] ;  /* 0x000032240c037981 */ /* 0x000164000c1e1520 */
.L_x_319:
[----:B------:R-:W-:Y:S05]  /*28b00*/  BSYNC B1 ;  /* 0x0000000000017941 */ /* 0x000fea0003800000 */
.L_x_318:
[----:B0----5:R-:W-:Y:S01]  /*28b10*/  IMAD.U32 R5, R3, 0x10000, RZ ;  /* 0x0001000003057824 */ /* 0x021fe200078e00ff */
[----:B------:R-:W-:Y:S01]  /*28b20*/  ISETP.GT.AND P3, PT, R0, 0x20, P0 ;  /* 0x000000200000780c */ /* 0x000fe20000764270 */
[----:B------:R-:W-:Y:S02]  /*28b30*/  BSSY B1, `(.L_x_320) ;  /* 0x000000a000017945 */ /* 0x000fe40003800000 */
[----:B------:R-:W-:Y:S01]  /*28b40*/  FMUL R4, R5, R16 ;  /* 0x0000001005047220 */ /* 0x000fe20000400000 */
[----:B------:R-:W-:-:S03]  /*28b50*/  @P2 IMAD.MOV.U32 R5, RZ, RZ, R159 ;  /* 0x000000ffff052224 */ /* 0x000fc600078e009f */
[----:B------:R-:W-:-:S05]  /*28b60*/  FFMA R4, R39, R2, R4 ;  /* 0x0000000227047223 */ /* 0x000fca0000000004 */
[----:B------:R-:W-:-:S04]  /*28b70*/  F2FP.BF16.F32.PACK_AB R4, RZ, R4 ;  /* 0x00000004ff04723e */ /* 0x000fc800000010ff */
[----:B------:R-:W-:Y:S02]  /*28b80*/  PRMT R10, R4, 0x7610, R10 ;  /* 0x00007610040a7816 */ /* 0x000fe4000000000a */
[----:B------:R-:W-:-:S05]  /*28b90*/  @P2 MOV R4, R158 ;  /* 0x0000009e00042202 */ /* 0x000fca0000000f00 */
[----:B------:R0:W-:Y:S01]  /*28ba0*/  @P2 STG.E.U16 desc[UR36][R4.64+0x32], R10 ;  /* 0x0000320a04002986 */ /* 0x0001e2000c101524 */
[----:B------:R-:W-:Y:S05]  /*28bb0*/  @!P3 BRA `(.L_x_321) ;  /* 0x000000000004b947 */ /* 0x000fea0003800000 */
[----:B------:R0:W5:Y:S02]  /*28bc0*/  LDG.E.LTC128B.U16 R3, desc[UR36][R6.64+0x40] ;  /* 0x0000402406037981 */ /* 0x000164000c1e1520 */
.L_x_321:
[----:B------:R-:W-:Y:S05]  /*28bd0*/  BSYNC B1 ;  /* 0x0000000000017941 */ /* 0x000fea0003800000 */
.L_x_320:
        /* <DEDUP_REMOVED lines=9> */
.L_x_323:
[----:B------:R-:W-:Y:S05]  /*28c70*/  BSYNC B1 ;  /* 0x0000000000017941 */ /* 0x000fea0003800000 */
.L_x_322:
        /* <DEDUP_REMOVED lines=9> */
.L_x_325:
[----:B------:R-:W-:Y:S05]  /*28d10*/  BSYNC B1 ;  /* 0x0000000000017941 */ /* 0x000fea0003800000 */
.L_x_324:
[----:B-----5:R-:W-:Y:S01]  /*28d20*/  IMAD.U32 R5, R3, 0x10000, RZ ;  /* 0x0001000003057824 */ /* 0x020fe200078e00ff */
[----:B------:R-:W-:Y:S01]  /*28d30*/  ISETP.GT.AND P2, PT, R0, 0x21, P1 ;  /* 0x000000210000780c */ /* 0x000fe20000f44270 */
[----:B0-----:R-:W-:Y:S01]  /*28d40*/  @P3 IMAD.MOV.U32 R4, RZ, RZ, R158 ;  /* 0x000000ffff043224 */ /* 0x001fe200078e009e */
[----:B------:R-:W-:Y:S01]  /*28d50*/  BSSY B1, `(.L_x_326) ;  /* 0x0000009000017945 */ /* 0x000fe20003800000 */
[----:B------:R-:W-:-:S04]  /*28d60*/  FMUL R5, R5, R16 ;  /* 0x0000001005057220 */ /* 0x000fc80000400000 */
[----:B------:R-:W-:-:S05]  /*28d70*/  FFMA R5, R42, R2, R5 ;  /* 0x000000022a057223 */ /* 0x000fca0000000005 */
[----:B------:R-:W-:-:S04]  /*28d80*/  F2FP.BF16.F32.PACK_AB R5, RZ, R5 ;  /* 0x00000005ff05723e */ /* 0x000fc800000010ff */
[----:B------:R-:W-:Y:S02]  /*28d90*/  PRMT R10, R5, 0x7610, R10 ;  /* 0x00007610050a7816 */ /* 0x000fe4000000000a */
[----:B------:R-:W-:-:S05]  /*28da0*/  @P3 MOV R5, R159 ;  /* 0x0000009f00053202 */ /* 0x000fca0000000f00 */
[----:B------:R0:W-:Y:S01]  /*28db0*/  @P3 STG.E.U16 desc[UR36][R4.64+0x40], R10 ;  /* 0x0000400a04003986 */ /* 0x0001e2000c101524 */
[----:B------:R-:W-:Y:S05]  /*28dc0*/  @!P2 BRA `(.L_x_327) ;  /* 0x000000000004a947 */ /* 0x000fea0003800000 */
[----:B------:R0:W5:Y:S02]  /*28dd0*/  LDG.E.LTC128B.U16 R3, desc[UR36][R12.64+0x42] ;  /* 0x000042240c037981 */ /* 0x000164000c1e1520 */
.L_x_327:
[----:B------:R-:W-:Y:S05]  /*28de0*/  BSYNC B1 ;  /* 0x0000000000017941 */ /* 0x000fea0003800000 */
.L_x_326:
[----:B0----5:R-:W-:Y:S01]  /*28df0*/  IMAD.U32 R5, R3, 0x10000, RZ ;  /* 0x0001000003057824 */ /* 0x021fe200078e00ff */
[----:B------:R-:W-:Y:S01]  /*28e00*/  ISETP.GT.AND P3, PT, R0, 0x28, P0 ;  /* 0x000000280000780c */ /* 0x000fe20000764270 */
[----:B------:R-:W-:Y:S02]  /*28e10*/  BSSY B1, `(.L_x_328) ;  /* 0x000000a000017945 */ /* 0x000fe40003800000 */
[----:B------:R-:W-:Y:S01]  /*28e20*/  FMUL R4, R5, R16 ;  /* 0x0000001005047220 */ /* 0x000fe20000400000 */
[----:B------:R-:W-:-:S03]  /*28e30*/  @P2 MOV R5, R159 ;  /* 0x0000009f00052202 */ /* 0x000fc60000000f00 */
[----:B------:R-:W-:-:S05]  /*28e40*/  FFMA R4, R43, R2, R4 ;  /* 0x000000022b047223 */ /* 0x000fca0000000004 */
[----:B------:R-:W-:-:S04]  /*28e50*/  F2FP.BF16.F32.PACK_AB R4, RZ, R4 ;  /* 0x00000004ff04723e */ /* 0x000fc800000010ff */
[----:B------:R-:W-:Y:S01]  /*28e60*/  PRMT R10, R4, 0x7610, R10 ;  /* 0x00007610040a7816 */ /* 0x000fe2000000000a */
[----:B------:R-:W-:-:S05]  /*28e70*/  @P2 IMAD.MOV.U32 R4, RZ, RZ, R158 ;  /* 0x000000ffff042224 */ /* 0x000fca00078e009e */
[----:B------:R0:W-:Y:S01]  /*28e80*/  @P2 STG.E.U16 desc[UR36][R4.64+0x42], R10 ;  /* 0x0000420a04002986 */ /* 0x0001e2000c101524 */
[----:B------:R-:W-:Y:S05]  /*28e90*/  @!P3 BRA `(.L_x_329) ;  /* 0x000000000004b947 */ /* 0x000fea0003800000 */
[----:B------:R0:W5:Y:S02]  /*28ea0*/  LDG.E.LTC128B.U16 R3, desc[UR36][R6.64+0x50] ;  /* 0x0000502406037981 */ /* 0x000164000c1e1520 */
.L_x_329:
[----:B------:R-:W-:Y:S05]  /*28eb0*/  BSYNC B1 ;  /* 0x0000000000017941 */ /* 0x000fea0003800000 */
.L_x_328:
        /* <DEDUP_REMOVED lines=9> */
.L_x_331:
[----:B------:R-:W-:Y:S05]  /*28f50*/  BSYNC B1 ;  /* 0x0000000000017941 */ /* 0x000fea0003800000 */
.L_x_330:
        /* <DEDUP_REMOVED lines=9> */
.L_x_333:
[----:B------:R-:W-:Y:S05]  /*28ff0*/  BSYNC B1 ;  /* 0x0000000000017941 */ /* 0x000fea0003800000 */
.L_x_332:
[----:B-----5:R-:W-:Y:S01]  /*29000*/  SHF.L.U32 R5, R3, 0x10, RZ ;  /* 0x0000001003057819 */ /* 0x020fe200000006ff */
[----:B0-----:R-:W-:Y:S01]  /*29010*/  @P3 IMAD.MOV.U32 R4, RZ, RZ, R158 ;  /* 0x000000ffff043224 */ /* 0x001fe200078e009e */
[----:B------:R-:W-:Y:S01]  /*29020*/  ISETP.GT.AND P2, PT, R0, 0x29, P1 ;  /* 0x000000290000780c */ /* 0x000fe20000f44270 */
[----:B------:R-:W-:Y:S02]  /*29030*/  BSSY B1, `(.L_x_334) ;  /* 0x0000009000017945 */ /* 0x000fe40003800000 */
        /* <DEDUP_REMOVED lines=8> */
.L_x_335:
[----:B------:R-:W-:Y:S05]  /*290c0*/  BSYNC B1 ;  /* 0x0000000000017941 */ /* 0x000fea0003800000 */
.L_x_334:
        /* <DEDUP_REMOVED lines=12> */
.L_x_337:
[----:B------:R-:W-:Y:S05]  /*29190*/  BSYNC B1 ;  /* 0x0000000000017941 */ /* 0x000fea0003800000 */
.L_x_336:
        /* <DEDUP_REMOVED lines=9> */
.L_x_339:
[----:B------:R-:W-:Y:S05]  /*29230*/  BSYNC B1 ;  /* 0x0000000000017941 */ /* 0x000fea0003800000 */
.L_x_338:
        /* <DEDUP_REMOVED lines=9> */
.L_x_341:
[----:B------:R-:W-:Y:S05]  /*292d0*/  BSYNC B1 ;  /* 0x0000000000017941 */ /* 0x000fea0003800000 */
.L_x_340:
        /* <DEDUP_REMOVED lines=12> */
.L_x_343:
[----:B------:R-:W-:Y:S05]  /*293a0*/  BSYNC B1 ;  /* 0x0000000000017941 */ /* 0x000fea0003800000 */
.L_x_342:
        /* <DEDUP_REMOVED lines=12> */
.L_x_345:
[----:B------:R-:W-:Y:S05]  /*29470*/  BSYNC B1 ;  /* 0x0000000000017941 */ /* 0x000fea0003800000 */
.L_x_344:
        /* <DEDUP_REMOVED lines=9> */
.L_x_347:
[----:B------:R-:W-:Y:S05]  /*29510*/  BSYNC B1 ;  /* 0x0000000000017941 */ /* 0x000fea0003800000 */
.L_x_346:
        /* <DEDUP_REMOVED lines=9> */
.L_x_349:
[----:B------:R-:W-:Y:S05]  /*295b0*/  BSYNC B1 ;  /* 0x0000000000017941 */ /* 0x000fea0003800000 */
.L_x_348:
        /* <DEDUP_REMOVED lines=12> */
.L_x_351:
[----:B------:R-:W-:Y:S05]  /*29680*/  BSYNC B1 ;  /* 0x0000000000017941 */ /* 0x000fea0003800000 */
.L_x_350:
        /* <DEDUP_REMOVED lines=12> */
.L_x_353:
[----:B------:R-:W-:Y:S05]  /*29750*/  BSYNC B1 ;  /* 0x0000000000017941 */ /* 0x000fea0003800000 */
.L_x_352:
        /* <DEDUP_REMOVED lines=9> */
.L_x_355:
[----:B------:R-:W-:Y:S05]  /*297f0*/  BSYNC B1 ;  /* 0x0000000000017941 */ /* 0x000fea0003800000 */
.L_x_354:
        /* <DEDUP_REMOVED lines=9> */
.L_x_357:
[----:B------:R-:W-:Y:S05]  /*29890*/  BSYNC B1 ;  /* 0x0000000000017941 */ /* 0x000fea0003800000 */
.L_x_356:
        /* <DEDUP_REMOVED lines=12> */
.L_x_359:
[----:B------:R-:W-:Y:S05]  /*29960*/  BSYNC B1 ;  /* 0x0000000000017941 */ /* 0x000fea0003800000 */
.L_x_358:
        /* <DEDUP_REMOVED lines=12> */
.L_x_361:
[----:B------:R-:W-:Y:S05]  /*29a30*/  BSYNC B1 ;  /* 0x0000000000017941 */ /* 0x000fea0003800000 */
.L_x_360:
        /* <DEDUP_REMOVED lines=9> */
.L_x_363:
[----:B------:R-:W-:Y:S05]  /*29ad0*/  BSYNC B1 ;  /* 0x0000000000017941 */ /* 0x000fea0003800000 */
.L_x_362:
        /* <DEDUP_REMOVED lines=9> */
.L_x_365:
[----:B------:R-:W-:Y:S05]  /*29b70*/  BSYNC B1 ;  /* 0x0000000000017941 */ /* 0x000fea0003800000 */
.L_x_364:
        /* <DEDUP_REMOVED lines=12> */
.L_x_367:
[----:B------:R-:W-:Y:S05]  /*29c40*/  BSYNC B1 ;  /* 0x0000000000017941 */ /* 0x000fea0003800000 */
.L_x_366:
        /* <DEDUP_REMOVED lines=12> */
.L_x_369:
[----:B------:R-:W-:Y:S05]  /*29d10*/  BSYNC B1 ;  /* 0x0000000000017941 */ /* 0x000fea0003800000 */
.L_x_368:
        /* <DEDUP_REMOVED lines=9> */
.L_x_371:
[----:B------:R-:W-:Y:S05]  /*29db0*/  BSYNC B1 ;  /* 0x0000000000017941 */ /* 0x000fea0003800000 */
.L_x_370:
        /* <DEDUP_REMOVED lines=9> */
.L_x_373:
[----:B------:R-:W-:Y:S05]  /*29e50*/  BSYNC B1 ;  /* 0x0000000000017941 */ /* 0x000fea0003800000 */
.L_x_372:
        /* <DEDUP_REMOVED lines=12> */
.L_x_375:
[----:B------:R-:W-:Y:S05]  /*29f20*/  BSYNC B1 ;  /* 0x0000000000017941 */ /* 0x000fea0003800000 */
.L_x_374:
        /* <DEDUP_REMOVED lines=12> */
.L_x_377:
[----:B------:R-:W-:Y:S05]  /*29ff0*/  BSYNC B1 ;  /* 0x0000000000017941 */ /* 0x000fea0003800000 */
.L_x_376:
        /* <DEDUP_REMOVED lines=9> */
.L_x_379:
[----:B------:R-:W-:Y:S05]  /*2a090*/  BSYNC B1 ;  /* 0x0000000000017941 */ /* 0x000fea0003800000 */
.L_x_378:
        /* <DEDUP_REMOVED lines=9> */
.L_x_381:
[----:B------:R-:W-:Y:S05]  /*2a130*/  BSYNC B1 ;  /* 0x0000000000017941 */ /* 0x000fea0003800000 */
.L_x_380:
        /* <DEDUP_REMOVED lines=12> */
.L_x_383:
[----:B------:R-:W-:Y:S05]  /*2a200*/  BSYNC B1 ;  /* 0x0000000000017941 */ /* 0x000fea0003800000 */
.L_x_382:
        /* <DEDUP_REMOVED lines=12> */
.L_x_385:
[----:B------:R-:W-:Y:S05]  /*2a2d0*/  BSYNC B1 ;  /* 0x0000000000017941 */ /* 0x000fea0003800000 */
.L_x_384:
        /* <DEDUP_REMOVED lines=9> */
.L_x_387:
[----:B------:R-:W-:Y:S05]  /*2a370*/  BSYNC B1 ;  /* 0x0000000000017941 */ /* 0x000fea0003800000 */
.L_x_386:
        /* <DEDUP_REMOVED lines=9> */
.L_x_389:
[----:B------:R-:W-:Y:S05]  /*2a410*/  BSYNC B1 ;  /* 0x0000000000017941 */ /* 0x000fea0003800000 */
.L_x_388:
[----:B-----5:R-:W-:Y:S01]  /*2a420*/  SHF.L.U32 R5, R3, 0x10, RZ ;  /* 0x0000001003057819 */ /* 0x020fe200000006ff */
[----:B0-----:R-:W-:Y:S01]  /*2a430*/  @P3 IMAD.MOV.U32 R4, RZ, RZ, R158 ;  /* 0x000000ffff043224 */ /* 0x001fe200078e009e */
[----:B------:R-:W-:Y:S01]  /*2a440*/  ISETP.GT.AND P2, PT, R0, 0x61, P1 ;  /* 0x000000610000780c */ /* 0x000fe20000f44270 */
[----:B------:R-:W-:Y:S02]  /*2a450*/  BSSY B1, `(.L_x_390) ;  /* 0x0000009000017945 */ /* 0x000fe40003800000 */
        /* <DEDUP_REMOVED lines=8> */
.L_x_391:
[----:B------:R-:W-:Y:S05]  /*2a4e0*/  BSYNC B1 ;  /* 0x0000000000017941 */ /* 0x000fea0003800000 */
.L_x_390:
        /* <DEDUP_REMOVED lines=12> */
.L_x_393:
[----:B------:R-:W-:Y:S05]  /*2a5b0*/  BSYNC B1 ;  /* 0x0000000000017941 */ /* 0x000fea0003800000 */
.L_x_392:
        /* <DEDUP_REMOVED lines=9> */
.L_x_395:
[----:B------:R-:W-:Y:S05]  /*2a650*/  BSYNC B1 ;  /* 0x0000000000017941 */ /* 0x000fea0003800000 */
.L_x_394:
        /* <DEDUP_REMOVED lines=9> */
.L_x_397:
[----:B------:R-:W-:Y:S05]  /*2a6f0*/  BSYNC B1 ;  /* 0x0000000000017941 */ /* 0x000fea0003800000 */
.L_x_396:
        /* <DEDUP_REMOVED lines=12> */
.L_x_399:
[----:B------:R-:W-:Y:S05]  /*2a7c0*/  BSYNC B1 ;  /* 0x0000000000017941 */ /* 0x000fea0003800000 */
.L_x_398:
        /* <DEDUP_REMOVED lines=12> */
.L_x_401:
[----:B------:R-:W-:Y:S05]  /*2a890*/  BSYNC B1 ;  /* 0x0000000000017941 */ /* 0x000fea0003800000 */
.L_x_400:
        /* <DEDUP_REMOVED lines=9> */
.L_x_403:
[----:B------:R-:W-:Y:S05]  /*2a930*/  BSYNC B1 ;  /* 0x0000000000017941 */ /* 0x000fea0003800000 */
.L_x_402:
        /* <DEDUP_REMOVED lines=9> */
.L_x_405:
[----:B------:R-:W-:Y:S05]  /*2a9d0*/  BSYNC B1 ;  /* 0x0000000000017941 */ /* 0x000fea0003800000 */
.L_x_404:
        /* <DEDUP_REMOVED lines=12> */
.L_x_407:
[----:B------:R-:W-:Y:S05]  /*2aaa0*/  BSYNC B1 ;  /* 0x0000000000017941 */ /* 0x000fea0003800000 */
.L_x_406:
        /* <DEDUP_REMOVED lines=12> */
.L_x_409:
[----:B------:R-:W-:Y:S05]  /*2ab70*/  BSYNC B1 ;  /* 0x0000000000017941 */ /* 0x000fea0003800000 */
.L_x_408:
        /* <DEDUP_REMOVED lines=9> */
.L_x_411:
[----:B------:R-:W-:Y:S05]  /*2ac10*/  BSYNC B1 ;  /* 0x0000000000017941 */ /* 0x000fea0003800000 */
.L_x_410:
        /* <DEDUP_REMOVED lines=9> */
.L_x_413:
[----:B------:R-:W-:Y:S05]  /*2acb0*/  BSYNC B1 ;  /* 0x0000000000017941 */ /* 0x000fea0003800000 */
.L_x_412:
        /* <DEDUP_REMOVED lines=12> */
.L_x_415:
[----:B------:R-:W-:Y:S05]  /*2ad80*/  BSYNC B1 ;  /* 0x0000000000017941 */ /* 0x000fea0003800000 */
.L_x_414:
        /* <DEDUP_REMOVED lines=12> */
.L_x_417:
[----:B------:R-:W-:Y:S05]  /*2ae50*/  BSYNC B1 ;  /* 0x0000000000017941 */ /* 0x000fea0003800000 */
.L_x_416:
        /* <DEDUP_REMOVED lines=9> */
.L_x_419:
[----:B------:R-:W-:Y:S05]  /*2aef0*/  BSYNC B1 ;  /* 0x0000000000017941 */ /* 0x000fea0003800000 */
.L_x_418:
        /* <DEDUP_REMOVED lines=9> */
.L_x_421:
[----:B------:R-:W-:Y:S05]  /*2af90*/  BSYNC B1 ;  /* 0x0000000000017941 */ /* 0x000fea0003800000 */
.L_x_420:
        /* <DEDUP_REMOVED lines=12> */
.L_x_423:
[----:B------:R-:W-:Y:S05]  /*2b060*/  BSYNC B1 ;  /* 0x0000000000017941 */ /* 0x000fea0003800000 */
.L_x_422:
        /* <DEDUP_REMOVED lines=12> */
.L_x_425:
[----:B------:R-:W-:Y:S05]  /*2b130*/  BSYNC B1 ;  /* 0x0000000000017941 */ /* 0x000fea0003800000 */
.L_x_424:
        /* <DEDUP_REMOVED lines=9> */
.L_x_427:
[----:B------:R-:W-:Y:S05]  /*2b1d0*/  BSYNC B1 ;  /* 0x0000000000017941 */ /* 0x000fea0003800000 */
.L_x_426:
        /* <DEDUP_REMOVED lines=9> */
.L_x_429:
[----:B------:R-:W-:Y:S05]  /*2b270*/  BSYNC B1 ;  /* 0x0000000000017941 */ /* 0x000fea0003800000 */
.L_x_428:
        /* <DEDUP_REMOVED lines=12> */
.L_x_431:
[----:B------:R-:W-:Y:S05]  /*2b340*/  BSYNC B1 ;  /* 0x0000000000017941 */ /* 0x000fea0003800000 */
.L_x_430:
        /* <DEDUP_REMOVED lines=12> */
.L_x_433:
[----:B------:R-:W-:Y:S05]  /*2b410*/  BSYNC B1 ;  /* 0x0000000000017941 */ /* 0x000fea0003800000 */
.L_x_432:
        /* <DEDUP_REMOVED lines=9> */
.L_x_435:
[----:B------:R-:W-:Y:S05]  /*2b4b0*/  BSYNC B1 ;  /* 0x0000000000017941 */ /* 0x000fea0003800000 */
.L_x_434:
        /* <DEDUP_REMOVED lines=9> */
.L_x_437:
[----:B------:R-:W-:Y:S05]  /*2b550*/  BSYNC B1 ;  /* 0x0000000000017941 */ /* 0x000fea0003800000 */
.L_x_436:
        /* <DEDUP_REMOVED lines=12> */
.L_x_439:
[----:B------:R-:W-:Y:S05]  /*2b620*/  BSYNC B1 ;  /* 0x0000000000017941 */ /* 0x000fea0003800000 */
.L_x_438:
        /* <DEDUP_REMOVED lines=12> */
.L_x_441:
[----:B------:R-:W-:Y:S05]  /*2b6f0*/  BSYNC B1 ;  /* 0x0000000000017941 */ /* 0x000fea0003800000 */
.L_x_440:
        /* <DEDUP_REMOVED lines=9> */
.L_x_443:
[----:B------:R-:W-:Y:S05]  /*2b790*/  BSYNC B1 ;  /* 0x0000000000017941 */ /* 0x000fea0003800000 */
.L_x_442:
        /* <DEDUP_REMOVED lines=9> */
.L_x_445:
[----:B------:R-:W-:Y:S05]  /*2b830*/  BSYNC B1 ;  /* 0x0000000000017941 */ /* 0x000fea0003800000 */
.L_x_444:
        /* <DEDUP_REMOVED lines=12> */
.L_x_447:
[----:B------:R-:W-:Y:S05]  /*2b900*/  BSYNC B1 ;  /* 0x0000000000017941 */ /* 0x000fea0003800000 */
.L_x_446:
        /* <DEDUP_REMOVED lines=12> */
.L_x_449:
[----:B------:R-:W-:Y:S05]  /*2b9d0*/  BSYNC B1 ;  /* 0x0000000000017941 */ /* 0x000fea0003800000 */
.L_x_448:
        /* <DEDUP_REMOVED lines=9> */
.L_x_451:
[----:B------:R-:W-:Y:S05]  /*2ba70*/  BSYNC B1 ;  /* 0x0000000000017941 */ /* 0x000fea0003800000 */
.L_x_450:
        /* <DEDUP_REMOVED lines=9> */
.L_x_453:
[----:B------:R-:W-:Y:S05]  /*2bb10*/  BSYNC B1 ;  /* 0x0000000000017941 */ /* 0x000fea0003800000 */
.L_x_452:
        /* <DEDUP_REMOVED lines=12> */
.L_x_455:
[----:B------:R-:W-:Y:S05]  /*2bbe0*/  BSYNC B1 ;  /* 0x0000000000017941 */ /* 0x000fea0003800000 */
.L_x_454:
        /* <DEDUP_REMOVED lines=12> */
.L_x_457:
[----:B------:R-:W-:Y:S05]  /*2bcb0*/  BSYNC B1 ;  /* 0x0000000000017941 */ /* 0x000fea0003800000 */
.L_x_456:
        /* <DEDUP_REMOVED lines=9> */
.L_x_459:
[----:B------:R-:W-:Y:S05]  /*2bd50*/  BSYNC B1 ;  /* 0x0000000000017941 */ /* 0x000fea0003800000 */
.L_x_458:
        /* <DEDUP_REMOVED lines=9> */
.L_x_461:
[----:B------:R-:W-:Y:S05]  /*2bdf0*/  BSYNC B1 ;  /* 0x0000000000017941 */ /* 0x000fea0003800000 */
.L_x_460:
        /* <DEDUP_REMOVED lines=12> */
.L_x_463:
[----:B------:R-:W-:Y:S05]  /*2bec0*/  BSYNC B1 ;  /* 0x0000000000017941 */ /* 0x000fea0003800000 */
.L_x_462:
        /* <DEDUP_REMOVED lines=12> */
.L_x_465:
[----:B------:R-:W-:Y:S05]  /*2bf90*/  BSYNC B1 ;  /* 0x0000000000017941 */ /* 0x000fea0003800000 */
.L_x_464:
        /* <DEDUP_REMOVED lines=9> */
.L_x_467:
[----:B------:R-:W-:Y:S05]  /*2c030*/  BSYNC B1 ;  /* 0x0000000000017941 */ /* 0x000fea0003800000 */
.L_x_466:
        /* <DEDUP_REMOVED lines=9> */
.L_x_469:
[----:B------:R-:W-:Y:S05]  /*2c0d0*/  BSYNC B1 ;  /* 0x0000000000017941 */ /* 0x000fea0003800000 */
.L_x_468:
        /* <DEDUP_REMOVED lines=12> */
.L_x_471:
[----:B------:R-:W-:Y:S05]  /*2c1a0*/  BSYNC B1 ;  /* 0x0000000000017941 */ /* 0x000fea0003800000 */
.L_x_470:
        /* <DEDUP_REMOVED lines=12> */
.L_x_473:
[----:B------:R-:W-:Y:S05]  /*2c270*/  BSYNC B1 ;  /* 0x0000000000017941 */ /* 0x000fea0003800000 */
.L_x_472:
        /* <DEDUP_REMOVED lines=9> */
.L_x_475:
[----:B------:R-:W-:Y:S05]  /*2c310*/  BSYNC B1 ;  /* 0x0000000000017941 */ /* 0x000fea0003800000 */
.L_x_474:
        /* <DEDUP_REMOVED lines=9> */
.L_x_477:
[----:B------:R-:W-:Y:S05]  /*2c3b0*/  BSYNC B1 ;  /* 0x0000000000017941 */ /* 0x000fea0003800000 */
.L_x_476:
        /* <DEDUP_REMOVED lines=12> */
.L_x_479:
[----:B------:R-:W-:Y:S05]  /*2c480*/  BSYNC B1 ;  /* 0x0000000000017941 */ /* 0x000fea0003800000 */
.L_x_478:
        /* <DEDUP_REMOVED lines=12> */
.L_x_481:
[----:B------:R-:W-:Y:S05]  /*2c550*/  BSYNC B1 ;  /* 0x0000000000017941 */ /* 0x000fea0003800000 */
.L_x_480:
        /* <DEDUP_REMOVED lines=9> */
.L_x_483:
[----:B------:R-:W-:Y:S05]  /*2c5f0*/  BSYNC B1 ;  /* 0x0000000000017941 */ /* 0x000fea0003800000 */
.L_x_482:
        /* <DEDUP_REMOVED lines=9> */
.L_x_485:
[----:B------:R-:W-:Y:S05]  /*2c690*/  BSYNC B1 ;  /* 0x0000000000017941 */ /* 0x000fea0003800000 */
.L_x_484:
        /* <DEDUP_REMOVED lines=12> */
.L_x_487:
[----:B------:R-:W-:Y:S05]  /*2c760*/  BSYNC B1 ;  /* 0x0000000000017941 */ /* 0x000fea0003800000 */
.L_x_486:
        /* <DEDUP_REMOVED lines=12> */
.L_x_489:
[----:B------:R-:W-:Y:S05]  /*2c830*/  BSYNC B1 ;  /* 0x0000000000017941 */ /* 0x000fea0003800000 */
.L_x_488:
        /* <DEDUP_REMOVED lines=9> */
.L_x_491:
[----:B------:R-:W-:Y:S05]  /*2c8d0*/  BSYNC B1 ;  /* 0x0000000000017941 */ /* 0x000fea0003800000 */
.L_x_490:
        /* <DEDUP_REMOVED lines=9> */
.L_x_493:
[----:B------:R-:W-:Y:S05]  /*2c970*/  BSYNC B1 ;  /* 0x0000000000017941 */ /* 0x000fea0003800000 */
.L_x_492:
        /* <DEDUP_REMOVED lines=12> */
.L_x_495:
[----:B------:R-:W-:Y:S05]  /*2ca40*/  BSYNC B1 ;  /* 0x0000000000017941 */ /* 0x000fea0003800000 */
.L_x_494:
        /* <DEDUP_REMOVED lines=12> */
.L_x_497:
[----:B------:R-:W-:Y:S05]  /*2cb10*/  BSYNC B1 ;  /* 0x0000000000017941 */ /* 0x000fea0003800000 */
.L_x_496:
        /* <DEDUP_REMOVED lines=9> */
.L_x_499:
[----:B------:R-:W-:Y:S05]  /*2cbb0*/  BSYNC B1 ;  /* 0x0000000000017941 */ /* 0x000fea0003800000 */
.L_x_498:
        /* <DEDUP_REMOVED lines=9> */
.L_x_501:
[----:B------:R-:W-:Y:S05]  /*2cc50*/  BSYNC B1 ;  /* 0x0000000000017941 */ /* 0x000fea0003800000 */
.L_x_500:
        /* <DEDUP_REMOVED lines=12> */
.L_x_503:
[----:B------:R-:W-:Y:S05]  /*2cd20*/  BSYNC B1 ;  /* 0x0000000000017941 */ /* 0x000fea0003800000 */
.L_x_502:
        /* <DEDUP_REMOVED lines=12> */
.L_x_505:
[----:B------:R-:W-:Y:S05]  /*2cdf0*/  BSYNC B1 ;  /* 0x0000000000017941 */ /* 0x000fea0003800000 */
.L_x_504:
        /* <DEDUP_REMOVED lines=9> */
.L_x_507:
[----:B------:R-:W-:Y:S05]  /*2ce90*/  BSYNC B1 ;  /* 0x0000000000017941 */ /* 0x000fea0003800000 */
.L_x_506:
        /* <DEDUP_REMOVED lines=9> */
.L_x_509:
[----:B------:R-:W-:Y:S05]  /*2cf30*/  BSYNC B1 ;  /* 0x0000000000017941 */ /* 0x000fea0003800000 */
.L_x_508:
        /* <DEDUP_REMOVED lines=12> */
.L_x_511:
[----:B------:R-:W-:Y:S05]  /*2d000*/  BSYNC B1 ;  /* 0x0000000000017941 */ /* 0x000fea0003800000 */
.L_x_510:
        /* <DEDUP_REMOVED lines=12> */
.L_x_513:
[----:B------:R-:W-:Y:S05]  /*2d0d0*/  BSYNC B1 ;  /* 0x0000000000017941 */ /* 0x000fea0003800000 */
.L_x_512:
        /* <DEDUP_REMOVED lines=9> */
.L_x_515:
[----:B------:R-:W-:Y:S05]  /*2d170*/  BSYNC B1 ;  /* 0x0000000000017941 */ /* 0x000fea0003800000 */
.L_x_514:
        /* <DEDUP_REMOVED lines=9> */
.L_x_517:
[----:B------:R-:W-:Y:S05]  /*2d210*/  BSYNC B1 ;  /* 0x0000000000017941 */ /* 0x000fea0003800000 */
.L_x_516:
        /* <DEDUP_REMOVED lines=12> */
.L_x_519:
[----:B------:R-:W-:Y:S05]  /*2d2e0*/  BSYNC B1 ;  /* 0x0000000000017941 */ /* 0x000fea0003800000 */
.L_x_518:
        /* <DEDUP_REMOVED lines=12> */
.L_x_521:
[----:B------:R-:W-:Y:S05]  /*2d3b0*/  BSYNC B1 ;  /* 0x0000000000017941 */ /* 0x000fea0003800000 */
.L_x_520:
        /* <DEDUP_REMOVED lines=9> */
.L_x_523:
[----:B------:R-:W-:Y:S05]  /*2d450*/  BSYNC B1 ;  /* 0x0000000000017941 */ /* 0x000fea0003800000 */
.L_x_522:
        /* <DEDUP_REMOVED lines=9> */
.L_x_525:
[----:B------:R-:W-:Y:S05]  /*2d4f0*/  BSYNC B1 ;  /* 0x0000000000017941 */ /* 0x000fea0003800000 */
.L_x_524:
        /* <DEDUP_REMOVED lines=12> */
.L_x_527:
[----:B------:R-:W-:Y:S05]  /*2d5c0*/  BSYNC B1 ;  /* 0x0000000000017941 */ /* 0x000fea0003800000 */
.L_x_526:
        /* <DEDUP_REMOVED lines=12> */
.L_x_529:
[----:B------:R-:W-:Y:S05]  /*2d690*/  BSYNC B1 ;  /* 0x0000000000017941 */ /* 0x000fea0003800000 */
.L_x_528:
        /* <DEDUP_REMOVED lines=9> */
.L_x_531:
[----:B------:R-:W-:Y:S05]  /*2d730*/  BSYNC B1 ;  /* 0x0000000000017941 */ /* 0x000fea0003800000 */
.L_x_530:
        /* <DEDUP_REMOVED lines=9> */
.L_x_533:
[----:B------:R-:W-:Y:S05]  /*2d7d0*/  BSYNC B1 ;  /* 0x0000000000017941 */ /* 0x000fea0003800000 */
.L_x_532:
        /* <DEDUP_REMOVED lines=12> */
.L_x_535:
[----:B------:R-:W-:Y:S05]  /*2d8a0*/  BSYNC B1 ;  /* 0x0000000000017941 */ /* 0x000fea0003800000 */
.L_x_534:
        /* <DEDUP_REMOVED lines=12> */
.L_x_537:
[----:B------:R-:W-:Y:S05]  /*2d970*/  BSYNC B1 ;  /* 0x0000000000017941 */ /* 0x000fea0003800000 */
.L_x_536:
        /* <DEDUP_REMOVED lines=9> */
.L_x_539:
[----:B------:R-:W-:Y:S05]  /*2da10*/  BSYNC B1 ;  /* 0x0000000000017941 */ /* 0x000fea0003800000 */
.L_x_538:
        /* <DEDUP_REMOVED lines=9> */
.L_x_541:
[----:B------:R-:W-:Y:S05]  /*2dab0*/  BSYNC B1 ;  /* 0x0000000000017941 */ /* 0x000fea0003800000 */
.L_x_540:
[----:B-----5:R-:W-:Y:S01]  /*2dac0*/  SHF.L.U32 R5, R3, 0x10, RZ ;  /* 0x0000001003057819 */ /* 0x020fe200000006ff */
[----:B0-----:R-:W-:Y:S01]  /*2dad0*/  @P2 IMAD.MOV.U32 R4, RZ, RZ, R158 ;  /* 0x000000ffff042224 */ /* 0x001fe200078e009e */
[----:B------:R-:W-:Y:S01]  /*2dae0*/  ISETP.GT.AND P1, PT, R0, 0xf9, P1 ;  /* 0x000000f90000780c */ /* 0x000fe20000f24270 */
[----:B------:R-:W-:Y:S02]  /*2daf0*/  BSSY B1, `(.L_x_542) ;  /* 0x0000009000017945 */ /* 0x000fe40003800000 */
[----:B------:R-:W-:-:S04]  /*2db00*/  FMUL R5, R5, R16 ;  /* 0x0000001005057220 */ /* 0x000fc80000400000 */
[----:B------:R-:W-:-:S05]  /*2db10*/  FFMA R5, R150, R2, R5 ;  /* 0x0000000296057223 */ /* 0x000fca0000000005 */
[----:B------:R-:W-:-:S04]  /*2db20*/  F2FP.BF16.F32.PACK_AB R5, RZ, R5 ;  /* 0x00000005ff05723e */ /* 0x000fc800000010ff */
[----:B-1--4-:R-:W-:Y:S02]  /*2db30*/  PRMT R6, R5, 0x7610, R6 ;  /* 0x0000761005067816 */ /* 0x012fe40000000006 */
[----:B------:R-:W-:-:S05]  /*2db40*/  @P2 MOV R5, R159 ;  /* 0x0000009f00052202 */ /* 0x000fca0000000f00 */
[----:B------:R0:W-:Y:S01]  /*2db50*/  @P2 STG.E.U16 desc[UR36][R4.64+0x1f0], R6 ;  /* 0x0001f00604002986 */ /* 0x0001e2000c101524 */
[----:B------:R-:W-:Y:S05]  /*2db60*/  @!P1 BRA `(.L_x_543) ;  /* 0x0000000000049947 */ /* 0x000fea0003800000 */
[----:B------:R1:W5:Y:S02]  /*2db70*/  LDG.E.LTC128B.U16 R3, desc[UR36][R12.64+0x1f2] ;  /* 0x0001f2240c037981 */ /* 0x000364000c1e1520 */
.L_x_543:
[----:B------:R-:W-:Y:S05]  /*2db80*/  BSYNC B1 ;  /* 0x0000000000017941 */ /* 0x000fea0003800000 */
.L_x_542:
[----:B------:R-:W-:Y:S05]  /*2db90*/  @!P1 BRA `(.L_x_544) ;  /* 0x0000004c00b09947 */ /* 0x000fea0003800000 */
[----:B-----5:R-:W-:-:S04]  /*2dba0*/  IMAD.U32 R3, R3, 0x10000, RZ ;  /* 0x0001000003037824 */ /* 0x020fc800078e00ff */
[----:B------:R-:W-:-:S04]  /*2dbb0*/  FMUL R0, R3, R16 ;  /* 0x0000001003007220 */ /* 0x000fc80000400000 */
[----:B------:R-:W-:-:S05]  /*2dbc0*/  FFMA R0, R151, R2, R0 ;  /* 0x0000000297007223 */ /* 0x000fca0000000000 */
[----:B------:R-:W-:-:S05]  /*2dbd0*/  F2FP.BF16.F32.PACK_AB R0, RZ, R0 ;  /* 0x00000000ff00723e */ /* 0x000fca00000010ff */
[----:B------:R4:W-:Y:S01]  /*2dbe0*/  STG.E.U16 desc[UR36][R158.64+0x1f2], R0 ;  /* 0x0001f2009e007986 */ /* 0x0009e2000c101524 */
[----:B------:R-:W-:Y:S05]  /*2dbf0*/  BRA `(.L_x_544) ;  /* 0x0000004c00987947 */ /* 0x000fea0003800000 */
.L_x_37:
[----:B------:R-:W2:Y:S01]  /*2dc00*/  LDL.LU R3, [R1] ;  /* 0x0000000001037983 */ /* 0x000ea20000300800 */
[----:B------:R-:W-:-:S03]  /*2dc10*/  ULDC.64 UR4, c[0x0][0x7c0] ;  /* 0x0001f00000047ab9 */ /* 0x000fc60000000a00 */
[----:B------:R-:W3:Y:S04]  /*2dc20*/  LDL.LU R9, [R1+0x60] ;  /* 0x0000600001097983 */ /* 0x000ee80000300800 */
[----:B------:R-:W4:Y:S04]  /*2dc30*/  LDL.LU R235, [R1+0x98] ;  /* 0x0000980001eb7983 */ /* 0x000f280000300800 */
[----:B------:R-:W5:Y:S04]  /*2dc40*/  LDL.LU R234, [R1+0x9c] ;  /* 0x00009c0001ea7983 */ /* 0x000f680000300800 */
        /* <DEDUP_REMOVED lines=75> */
[----:B------:R-:W5:Y:S01]  /*2e100*/  LDL.LU R158, [R1+0x1cc] ;  /* 0x0001cc00019e7983 */ /* 0x000f620000300800 */
[----:B--2---:R-:W-:-:S03]  /*2e110*/  FMUL R3, R3, R2 ;  /* 0x0000000203037220 */ /* 0x004fc60000400000 */
[----:B------:R-:W2:Y:S01]  /*2e120*/  LDL.LU R157, [R1+0x1d0] ;  /* 0x0001d000019d7983 */ /* 0x000ea20000300800 */
[----:B------:R-:W-:-:S03]  /*2e130*/  LEA R4, P0, R6, UR4, 0x1 ;  /* 0x0000000406047c11 */ /* 0x000fc6000f8008ff */
[----:B------:R-:W2:Y:S04]  /*2e140*/  LDL.LU R156, [R1+0x1d4] ;  /* 0x0001d400019c7983 */ /* 0x000ea80000300800 */
[----:B------:R-:W2:Y:S04]  /*2e150*/  LDL.LU R155, [R1+0x1d8] ;  /* 0x0001d800019b7983 */ /* 0x000ea80000300800 */
[----:B------:R-:W2:Y:S04]  /*2e160*/  LDL.LU R154, [R1+0x1dc] ;  /* 0x0001dc00019a7983 */ /* 0x000ea80000300800 */
[----:B------:R-:W2:Y:S01]  /*2e170*/  LDL.LU R153, [R1+0x1e0] ;  /* 0x0001e00001997983 */ /* 0x000ea20000300800 */
[----:B------:R-:W-:-:S03]  /*2e180*/  LEA.HI.X R5, R6, UR5, R10, 0x1, P0 ;  /* 0x0000000506057c11 */ /* 0x000fc600080f0c0a */
[----:B------:R-:W2:Y:S01]  /*2e190*/  LDL.LU R152, [R1+0x1e4] ;  /* 0x0001e40001987983 */ /* 0x000ea20000300800 */
[----:B------:R-:W-:-:S03]  /*2e1a0*/  F2FP.BF16.F32.PACK_AB R3, RZ, R3 ;  /* 0x00000003ff03723e */ /* 0x000fc600000010ff */
[----:B------:R-:W2:Y:S04]  /*2e1b0*/  LDL.LU R23, [R1+0x1e8] ;  /* 0x0001e80001177983 */ /* 0x000ea80000300800 */
[----:B------:R-:W2:Y:S04]  /*2e1c0*/  LDL.LU R22, [R1+0x1ec] ;  /* 0x0001ec0001167983 */ /* 0x000ea80000300800 */
[----:B------:R-:W2:Y:S04]  /*2e1d0*/  LDL.LU R21, [R1+0x1f0] ;  /* 0x0001f00001157983 */ /* 0x000ea80000300800 */
[----:B------:R-:W2:Y:S04]  /*2e1e0*/  LDL.LU R20, [R1+0x1f4] ;  /* 0x0001f40001147983 */ /* 0x000ea80000300800 */
[----:B------:R-:W2:Y:S04]  /*2e1f0*/  LDL.LU R19, [R1+0x1f8] ;  /* 0x0001f80001137983 */ /* 0x000ea80000300800 */
[----:B------:R-:W2:Y:S04]  /*2e200*/  LDL.LU R18, [R1+0x1fc] ;  /* 0x0001fc0001127983 */ /* 0x000ea80000300800 */
[----:B------:R-:W3:Y:S04]  /*2e210*/  LDL.LU R7, [R1+0x8] ;  /* 0x0000080001077983 */ /* 0x000ee80000300800 */
[----:B------:R-:W4:Y:S04]  /*2e220*/  LDL.LU R6, [R1+0xc] ;  /* 0x00000c0001067983 */ /* 0x000f280000300800 */
[----:B------:R0:W-:Y:S04]  /*2e230*/  @P1 STG.E.U16 desc[UR36][R4.64], R3 ;  /* 0x0000000304001986 */ /* 0x0001e8000c101524 */
[----:B0-----:R-:W5:Y:S01]  /*2e240*/  LDL.LU R3, [R1+0x4] ;  /* 0x0000040001037983 */ /* 0x001f620000300800 */
[----:B------:R-:W-:Y:S01]  /*2e250*/  ISETP.GT.AND P0, PT, R0, 0x1, P3 ;  /* 0x000000010000780c */ /* 0x000fe20001f04270 */
[----:B------:R-:W-:Y:S01]  /*2e260*/  USHF.L.U32 UR5, UR8, 0x4, URZ ;  /* 0x0000000408057899 */ /* 0x000fe2000800063f */
[----:B------:R-:W-:Y:S01]  /*2e270*/  ISETP.GT.AND P2, PT, R17, 0x8, PT ;  /* 0x000000081100780c */ /* 0x000fe20003f44270 */
[----:B------:R-:W-:Y:S01]  /*2e280*/  USHF.L.U64.HI UR4, UR8, 0x4, UR9 ;  /* 0x0000000408047899 */ /* 0x000fe20008010209 */
[----:B---3--:R-:W-:-:S05]  /*2e290*/  FMUL R7, R7, R2 ;  /* 0x0000000207077220 */ /* 0x008fca0000400000 */
[----:B------:R-:W-:-:S04]  /*2e2a0*/  F2FP.BF16.F32.PACK_AB R7, RZ, R7 ;  /* 0x00000007ff07723e */ /* 0x000fc800000010ff */
[----:B------:R-:W-:Y:S01]  /*2e2b0*/  PRMT R8, R7, 0x7610, R8 ;  /* 0x0000761007087816 */ /* 0x000fe20000000008 */
[----:B-----5:R-:W-:-:S05]  /*2e2c0*/  FMUL R3, R3, R2 ;  /* 0x0000000203037220 */ /* 0x020fca0000400000 */
[----:B------:R-:W-:-:S05]  /*2e2d0*/  F2FP.BF16.F32.PACK_AB R3, RZ, R3 ;  /* 0x00000003ff03723e */ /* 0x000fca00000010ff */
[----:B------:R4:W-:Y:S01]  /*2e2e0*/  @P0 STG.E.U16 desc[UR36][R4.64+0x2], R3 ;  /* 0x0000020304000986 */ /* 0x0009e2000c101524 */
[----:B------:R-:W-:Y:S01]  /*2e2f0*/  ISETP.GT.AND P0, PT, R0, RZ, P2 ;  /* 0x000000ff0000720c */ /* 0x000fe20001704270 */
[----:B----4-:R-:W-:Y:S01]  /*2e300*/  FMUL R3, R6, R2 ;  /* 0x0000000206037220 */ /* 0x010fe20000400000 */
[----:B------:R-:W-:-:S04]  /*2e310*/  IADD3 R6, P1, R4, UR5, RZ ;  /* 0x0000000504067c10 */ /* 0x000fc8000ff3e0ff */
[----:B------:R-:W-:Y:S02]  /*2e320*/  IADD3.X R7, R5, UR4, RZ, P1, !PT ;  /* 0x0000000405077c10 */ /* 0x000fe40008ffe4ff */
[----:B------:R-:W-:-:S05]  /*2e330*/  F2FP.BF16.F32.PACK_AB R3, RZ, R3 ;  /* 0x00000003ff03723e */ /* 0x000fca00000010ff */
[----:B------:R0:W-:Y:S01]  /*2e340*/  @P0 STG.E.U16 desc[UR36][R6.64], R8 ;  /* 0x0000000806000986 */ /* 0x0001e2000c101524 */
[----:B------:R-:W-:-:S03]  /*2e350*/  ISETP.GT.AND P0, PT, R0, 0x1, P2 ;  /* 0x000000010000780c */ /* 0x000fc60001704270 */
[----:B0-----:R-:W3:Y:S10]  /*2e360*/  LDL.LU R8, [R1+0x50] ;  /* 0x0000500001087983 */ /* 0x001ef40000300800 */
[----:B------:R0:W-:Y:S04]  /*2e370*/  @P0 STG.E.U16 desc[UR36][R6.64+0x2], R3 ;  /* 0x0000020306000986 */ /* 0x0001e8000c101524 */
[----:B0-----:R-:W4:Y:S01]  /*2e380*/  LDL.LU R3, [R1+0x10] ;  /* 0x0000100001037983 */ /* 0x001f220000300800 */
[----:B------:R-:W-:Y:S01]  /*2e390*/  ISETP.GT.AND P0, PT, R0, 0x8, P3 ;  /* 0x000000080000780c */ /* 0x000fe20001f04270 */
[----:B----4-:R-:W-:-:S05]  /*2e3a0*/  FMUL R3, R3, R2 ;  /* 0x0000000203037220 */ /* 0x010fca0000400000 */
[----:B------:R-:W-:-:S07]  /*2e3b0*/  F2FP.BF16.F32.PACK_AB R3, RZ, R3 ;  /* 0x00000003ff03723e */ /* 0x000fce00000010ff */
        /* <DEDUP_REMOVED lines=73> */
[----:B---3--:R-:W-:-:S05]  /*2e850*/  FMUL R8, R8, R2 ;  /* 0x0000000208087220 */ /* 0x008fca0000400000 */
[----:B------:R-:W-:Y:S01]  /*2e860*/  F2FP.BF16.F32.PACK_AB R8, RZ, R8 ;  /* 0x00000008ff08723e */ /* 0x000fe200000010ff */
[----:B----4-:R-:W-:-:S05]  /*2e870*/  FMUL R3, R3, R2 ;  /* 0x0000000203037220 */ /* 0x010fca0000400000 */
[----:B------:R-:W-:-:S05]  /*2e880*/  F2FP.BF16.F32.PACK_AB R3, RZ, R3 ;  /* 0x00000003ff03723e */ /* 0x000fca00000010ff */
[----:B------:R0:W-:Y:S01]  /*2e890*/  @P0 STG.E.U16 desc[UR36][R6.64+0x42], R3 ;  /* 0x0000420306000986 */ /* 0x0001e2000c101524 */
[----:B------:R-:W-:-:S03]  /*2e8a0*/  ISETP.GT.AND P0, PT, R0, 0x28, P3 ;  /* 0x000000280000780c */ /* 0x000fc60001f04270 */
[----:B0-----:R-:W3:Y:S01]  /*2e8b0*/  LDL.LU R3, [R1+0x54] ;  /* 0x0000540001037983 */ /* 0x001ee20000300800 */
[----:B------:R-:W-:-:S09]  /*2e8c0*/  ISETP.GT.AND P1, PT, R0, 0x29, P3 ;  /* 0x000000290000780c */ /* 0x000fd20001f24270 */
[----:B------:R0:W-:Y:S04]  /*2e8d0*/  @P0 STG.E.U16 desc[UR36][R4.64+0x50], R8 ;  /* 0x0000500804000986 */ /* 0x0001e8000c101524 */
[----:B0-----:R-:W4:Y:S01]  /*2e8e0*/  LDL.LU R8, [R1+0x58] ;  /* 0x0000580001087983 */ /* 0x001f220000300800 */
[----:B---3--:R-:W-:-:S05]  /*2e8f0*/  FMUL R3, R3, R2 ;  /* 0x0000000203037220 */ /* 0x008fca0000400000 */
[----:B------:R-:W-:-:S05]  /*2e900*/  F2FP.BF16.F32.PACK_AB R3, RZ, R3 ;  /* 0x00000003ff03723e */ /* 0x000fca00000010ff */
[----:B------:R0:W-:Y:S01]  /*2e910*/  @P1 STG.E.U16 desc[UR36][R4.64+0x52], R3 ;  /* 0x0000520304001986 */ /* 0x0001e2000c101524 */
[----:B----4-:R-:W-:-:S05]  /*2e920*/  FMUL R8, R8, R2 ;  /* 0x0000000208087220 */ /* 0x010fca0000400000 */
[----:B------:R-:W-:Y:S01]  /*2e930*/  F2FP.BF16.F32.PACK_AB R8, RZ, R8 ;  /* 0x00000008ff08723e */ /* 0x000fe200000010ff */
[----:B0-----:R-:W3:Y:S03]  /*2e940*/  LDL.LU R3, [R1+0x5c] ;  /* 0x00005c0001037983 */ /* 0x001ee60000300800 */
[----:B------:R-:W-:Y:S02]  /*2e950*/  PRMT R10, R8, 0x7610, R10 ;  /* 0x00007610080a7816 */ /* 0x000fe4000000000a */
[----:B------:R-:W4:Y:S01]  /*2e960*/  LDL.LU R8, [R1+0x64] ;  /* 0x0000640001087983 */ /* 0x000f220000300800 */
[C---:B------:R-:W-:Y:S02]  /*2e970*/  ISETP.GT.AND P1, PT, R0.reuse, 0x28, P2 ;  /* 0x000000280000780c */ /* 0x040fe40001724270 */
[C---:B------:R-:W-:Y:S02]  /*2e980*/  ISETP.GT.AND P4, PT, R0.reuse, 0x29, P2 ;  /* 0x000000290000780c */ /* 0x040fe40001784270 */
[C---:B------:R-:W-:Y:S01]  /*2e990*/  ISETP.GT.AND P5, PT, R0.reuse, 0x30, P3 ;  /* 0x000000300000780c */ /* 0x040fe20001fa4270 */
[----:B------:R-:W-:Y:S01]  /*2e9a0*/  FMUL R9, R9, R2 ;  /* 0x0000000209097220 */ /* 0x000fe20000400000 */
[----:B------:R-:W-:-:S04]  /*2e9b0*/  ISETP.GT.AND P0, PT, R0, 0x31, P3 ;  /* 0x000000310000780c */ /* 0x000fc80001f04270 */
[----:B------:R-:W-:-:S03]  /*2e9c0*/  F2FP.BF16.F32.PACK_AB R9, RZ, R9 ;  /* 0x00000009ff09723e */ /* 0x000fc600000010ff */
[----:B------:R0:W-:Y:S04]  /*2e9d0*/  @P1 STG.E.U16 desc[UR36][R6.64+0x50], R10 ;  /* 0x0000500a06001986 */ /* 0x0001e8000c101524 */
[----:B0-----:R-:W5:Y:S01]  /*2e9e0*/  LDL.LU R10, [R1+0x74] ;  /* 0x00007400010a7983 */ /* 0x001f620000300800 */
[----:B---3--:R-:W-:-:S05]  /*2e9f0*/  FMUL R3, R3, R2 ;  /* 0x0000000203037220 */ /* 0x008fca0000400000 */
[----:B------:R-:W-:Y:S01]  /*2ea00*/  F2FP.BF16.F32.PACK_AB R3, RZ, R3 ;  /* 0x00000003ff03723e */ /* 0x000fe200000010ff */
[----:B----4-:R-:W-:-:S04]  /*2ea10*/  FMUL R8, R8, R2 ;  /* 0x0000000208087220 */ /* 0x010fc80000400000 */
[----:B------:R0:W-:Y:S04]  /*2ea20*/  @P4 STG.E.U16 desc[UR36][R6.64+0x52], R3 ;  /* 0x0000520306004986 */ /* 0x0001e8000c101524 */
[----:B------:R1:W-:Y:S01]  /*2ea30*/  @P5 STG.E.U16 desc[UR36][R4.64+0x60], R9 ;  /* 0x0000600904005986 */ /* 0x0003e2000c101524 */
[----:B0-----:R-:W-:-:S03]  /*2ea40*/  F2FP.BF16.F32.PACK_AB R3, RZ, R8 ;  /* 0x00000008ff03723e */ /* 0x001fc600000010ff */
[----:B------:R-:W3:Y:S01]  /*2ea50*/  LDL.LU R8, [R1+0x68] ;  /* 0x0000680001087983 */ /* 0x000ee20000300800 */
[----:B-1----:R-:W-:-:S03]  /*2ea60*/  PRMT R9, R3, 0x7610, R9 ;  /* 0x0000761003097816 */ /* 0x002fc60000000009 */
[----:B------:R-:W4:Y:S04]  /*2ea70*/  LDL.LU R3, [R1+0x6c] ;  /* 0x00006c0001037983 */ /* 0x000f280000300800 */
[----:B------:R0:W-:Y:S04]  /*2ea80*/  @P0 STG.E.U16 desc[UR36][R4.64+0x62], R9 ;  /* 0x0000620904000986 */ /* 0x0001e8000c101524 */
[----:B0-----:R-:W2:Y:S01]  /*2ea90*/  LDL.LU R9, [R1+0x70] ;  /* 0x0000700001097983 */ /* 0x001ea20000300800 */
[C---:B------:R-:W-:Y:S02]  /*2eaa0*/  ISETP.GT.AND P1, PT, R0.reuse, 0x30, P2 ;  /* 0x000000300000780c */ /* 0x040fe40001724270 */
[----:B------:R-:W-:Y:S01]  /*2eab0*/  ISETP.GT.AND P4, PT, R0, 0x31, P2 ;  /* 0x000000310000780c */ /* 0x000fe20001784270 */
[-C--:B---3--:R-:W-:Y:S01]  /*2eac0*/  FMUL R8, R8, R2.reuse ;  /* 0x0000000208087220 */ /* 0x088fe20000400000 */
[----:B----4-:R-:W-:-:S04]  /*2ead0*/  FMUL R3, R3, R2 ;  /* 0x0000000203037220 */ /* 0x010fc80000400000 */
[----:B------:R-:W-:Y:S02]  /*2eae0*/  F2FP.BF16.F32.PACK_AB R8, RZ, R8 ;  /* 0x00000008ff08723e */ /* 0x000fe400000010ff */
[----:B------:R-:W-:-:S04]  /*2eaf0*/  F2FP.BF16.F32.PACK_AB R3, RZ, R3 ;  /* 0x00000003ff03723e */ /* 0x000fc800000010ff */
[----:B------:R-:W-:Y:S01]  /*2eb00*/  PRMT R11, R3, 0x7610, R11 ;  /* 0x00007610030b7816 */ /* 0x000fe2000000000b */
[----:B--2---:R-:W-:Y:S01]  /*2eb10*/  FMUL R9, R9, R2 ;  /* 0x0000000209097220 */ /* 0x004fe20000400000 */
[----:B------:R-:W-:Y:S04]  /*2eb20*/  @P1 STG.E.U16 desc[UR36][R6.64+0x60], R8 ;  /* 0x0000600806001986 */ /* 0x000fe8000c101524 */
[----:B------:R-:W-:Y:S01]  /*2eb30*/  F2FP.BF16.F32.PACK_AB R3, RZ, R9 ;  /* 0x00000009ff03723e */ /* 0x000fe200000010ff */
[----:B------:R0:W-:Y:S03]  /*2eb40*/  @P4 STG.E.U16 desc[UR36][R6.64+0x62], R11 ;  /* 0x0000620b06004986 */ /* 0x0001e6000c101524 */
[----:B------:R-:W-:Y:S01]  /*2eb50*/  PRMT R9, R3, 0x7610, R9 ;  /* 0x0000761003097816 */ /* 0x000fe20000000009 */
[----:B0-----:R-:W2:Y:S04]  /*2eb60*/  LDL.LU R11, [R1+0x8c] ;  /* 0x00008c00010b7983 */ /* 0x001ea80000300800 */
[----:B------:R-:W3:Y:S01]  /*2eb70*/  LDL.LU R3, [R1+0x78] ;  /* 0x0000780001037983 */ /* 0x000ee20000300800 */
[----:B------:R-:W-:-:S02]  /*2eb80*/  ISETP.GT.AND P5, PT, R0, 0x38, P3 ;  /* 0x000000380000780c */ /* 0x000fc40001fa4270 */
[----:B------:R-:W-:Y:S01]  /*2eb90*/  ISETP.GT.AND P6, PT, R0, 0x39, P3 ;  /* 0x000000390000780c */ /* 0x000fe20001fc4270 */
[----:B-----5:R-:W-:-:S05]  /*2eba0*/  FMUL R10, R10, R2 ;  /* 0x000000020a0a7220 */ /* 0x020fca0000400000 */
[----:B------:R-:W-:-:S05]  /*2ebb0*/  F2FP.BF16.F32.PACK_AB R8, RZ, R10 ;  /* 0x0000000aff08723e */ /* 0x000fca00000010ff */
[----:B------:R0:W-:Y:S04]  /*2ebc0*/  @P5 STG.E.U16 desc[UR36][R4.64+0x70], R9 ;  /* 0x0000700904005986 */ /* 0x0001e8000c101524 */
[----:B------:R1:W-:Y:S04]  /*2ebd0*/  @P6 STG.E.U16 desc[UR36][R4.64+0x72], R8 ;  /* 0x0000720804006986 */ /* 0x0003e8000c101524 */
[----:B0-----:R-:W4:Y:S04]  /*2ebe0*/  LDL.LU R9, [R1+0x7c] ;  /* 0x00007c0001097983 */ /* 0x001f280000300800 */
[----:B-1----:R-:W5:Y:S01]  /*2ebf0*/  LDL.LU R8, [R1+0x80] ;  /* 0x0000800001087983 */ /* 0x002f620000300800 */
[----:B---3--:R-:W-:-:S05]  /*2ec00*/  FMUL R3, R3, R2 ;  /* 0x0000000203037220 */ /* 0x008fca0000400000 */
[----:B------:R-:W-:-:S04]  /*2ec10*/  F2FP.BF16.F32.PACK_AB R3, RZ, R3 ;  /* 0x00000003ff03723e */ /* 0x000fc800000010ff */
[----:B------:R-:W-:Y:S02]  /*2ec20*/  PRMT R10, R3, 0x7610, R10 ;  /* 0x00007610030a7816 */ /* 0x000fe4000000000a */
[----:B------:R-:W3:Y:S01]  /*2ec30*/  LDL.LU R3, [R1+0x84] ;  /* 0x0000840001037983 */ /* 0x000ee20000300800 */
[----:B------:R-:W-:-:S13]  /*2ec40*/  ISETP.GT.AND P0, PT, R0, 0x38, P2 ;  /* 0x000000380000780c */ /* 0x000fda0001704270 */
[----:B------:R0:W-:Y:S01]  /*2ec50*/  @P0 STG.E.U16 desc[UR36][R6.64+0x70], R10 ;  /* 0x0000700a06000986 */ /* 0x0001e2000c101524 */
[----:B-----5:R-:W-:-:S05]  /*2ec60*/  FMUL R8, R8, R2 ;  /* 0x0000000208087220 */ /* 0x020fca0000400000 */
[----:B0-----:R-:W-:Y:S01]  /*2ec70*/  F2FP.BF16.F32.PACK_AB R10, RZ, R8 ;  /* 0x00000008ff0a723e */ /* 0x001fe200000010ff */
[----:B---3--:R-:W-:-:S05]  /*2ec80*/  FMUL R3, R3, R2 ;  /* 0x0000000203037220 */ /* 0x008fca0000400000 */
[----:B------:R-:W-:Y:S02]  /*2ec90*/  F2FP.BF16.F32.PACK_AB R8, RZ, R3 ;  /* 0x00000003ff08723e */ /* 0x000fe400000010ff */
[----:B------:R-:W3:Y:S01]  /*2eca0*/  LDL.LU R3, [R1+0x88] ;  /* 0x0000880001037983 */ /* 0x000ee20000300800 */
[----:B------:R-:W-:Y:S01]  /*2ecb0*/  ISETP.GT.AND P1, PT, R0, 0x39, P2 ;  /* 0x000000390000780c */ /* 0x000fe20001724270 */
[----:B----4-:R-:W-:-:S05]  /*2ecc0*/  FMUL R9, R9, R2 ;  /* 0x0000000209097220 */ /* 0x010fca0000400000 */
[----:B------:R-:W-:-:S07]  /*2ecd0*/  F2FP.BF16.F32.PACK_AB R9, RZ, R9 ;  /* 0x00000009ff09723e */ /* 0x000fce00000010ff */
[----:B------:R0:W-:Y:S04]  /*2ece0*/  @P1 STG.E.U16 desc[UR36][R6.64+0x72], R9 ;  /* 0x0000720906001986 */ /* 0x0001e8000c101524 */
[----:B0-----:R-:W4:Y:S01]  /*2ecf0*/  LDL.LU R9, [R1+0x94] ;  /* 0x0000940001097983 */ /* 0x001f220000300800 */
[----:B---3--:R-:W-:-:S05]  /*2ed00*/  FMUL R3, R3, R2 ;  /* 0x0000000203037220 */ /* 0x008fca0000400000 */
[----:B------:R-:W-:-:S04]  /*2ed10*/  F2FP.BF16.F32.PACK_AB R3, RZ, R3 ;  /* 0x00000003ff03723e */ /* 0x000fc800000010ff */
[----:B------:R-:W-:Y:S02]  /*2ed20*/  PRMT R12, R3, 0x7610, R12 ;  /* 0x00007610030c7816 */ /* 0x000fe4000000000c */
[----:B------:R-:W3:Y:S01]  /*2ed30*/  LDL.LU R3, [R1+0x90] ;  /* 0x0000900001037983 */ /* 0x000ee20000300800 */
[C---:B------:R-:W-:Y:S02]  /*2ed40*/  ISETP.GT.AND P4, PT, R0.reuse, 0x40, P3 ;  /* 0x000000400000780c */ /* 0x040fe40001f84270 */
[C---:B------:R-:W-:Y:S02]  /*2ed50*/  ISETP.GT.AND P5, PT, R0.reuse, 0x41, P3 ;  /* 0x000000410000780c */ /* 0x040fe40001fa4270 */
[C---:B------:R-:W-:Y:S02]  /*2ed60*/  ISETP.GT.AND P0, PT, R0.reuse, 0x40, P2 ;  /* 0x000000400000780c */ /* 0x040fe40001704270 */
[----:B------:R-:W-:Y:S01]  /*2ed70*/  ISETP.GT.AND P1, PT, R0, 0x41, P2 ;  /* 0x000000410000780c */ /* 0x000fe20001724270 */
[----:B--2---:R-:W-:-:S06]  /*2ed80*/  FMUL R11, R11, R2 ;  /* 0x000000020b0b7220 */ /* 0x004fcc0000400000 */
[----:B------:R-:W-:Y:S01]  /*2ed90*/  @P4 STG.E.U16 desc[UR36][R4.64+0x80], R10 ;  /* 0x0000800a04004986 */ /* 0x000fe2000c101524 */
[----:B----4-:R-:W-:Y:S01]  /*2eda0*/  FMUL R9, R9, R2 ;  /* 0x0000000209097220 */ /* 0x010fe20000400000 */
[C---:B------:R-:W-:Y:S02]  /*2edb0*/  ISETP.GT.AND P4, PT, R0.reuse, 0x48, P3 ;  /* 0x000000480000780c */ /* 0x040fe40001f84270 */
[----:B------:R-:W-:Y:S01]  /*2edc0*/  @P5 STG.E.U16 desc[UR36][R4.64+0x82], R8 ;  /* 0x0000820804005986 */ /* 0x000fe2000c101524 */
[C---:B------:R-:W-:Y:S02]  /*2edd0*/  ISETP.GT.AND P5, PT, R0.reuse, 0x49, P3 ;  /* 0x000000490000780c */ /* 0x040fe40001fa4270 */
[----:B------:R-:W-:Y:S01]  /*2ede0*/  F2FP.BF16.F32.PACK_AB R9, RZ, R9 ;  /* 0x00000009ff09723e */ /* 0x000fe200000010ff */
[----:B------:R0:W-:Y:S01]  /*2edf0*/  @P0 STG.E.U16 desc[UR36][R6.64+0x80], R12 ;  /* 0x0000800c06000986 */ /* 0x0001e2000c101524 */
[----:B------:R-:W-:Y:S02]  /*2ee00*/  ISETP.GT.AND P0, PT, R0, 0x48, P2 ;  /* 0x000000480000780c */ /* 0x000fe40001704270 */
[----:B------:R-:W-:-:S05]  /*2ee10*/  F2FP.BF16.F32.PACK_AB R11, RZ, R11 ;  /* 0x0000000bff0b723e */ /* 0x000fca00000010ff */
[----:B------:R1:W-:Y:S01]  /*2ee20*/  @P1 STG.E.U16 desc[UR36][R6.64+0x82], R11 ;  /* 0x0000820b06001986 */ /* 0x0003e2000c101524 */
[----:B0-----:R-:W-:Y:S02]  /*2ee30*/  PRMT R12, R9, 0x7610, R12 ;  /* 0x00007610090c7816 */ /* 0x001fe4000000000c */
[C---:B------:R-:W-:Y:S02]  /*2ee40*/  ISETP.GT.AND P1, PT, R0.reuse, 0x49, P2 ;  /* 0x000000490000780c */ /* 0x040fe40001724270 */
[----:B------:R-:W-:Y:S01]  /*2ee50*/  ISETP.GT.AND P6, PT, R0, 0x71, P3 ;  /* 0x000000710000780c */ /* 0x000fe20001fc4270 */
[----:B---3--:R-:W-:-:S05]  /*2ee60*/  FMUL R3, R3, R2 ;  /* 0x0000000203037220 */ /* 0x008fca0000400000 */
[----:B------:R-:W-:Y:S01]  /*2ee70*/  F2FP.BF16.F32.PACK_AB R10, RZ, R3 ;  /* 0x00000003ff0a723e */ /* 0x000fe200000010ff */
[----:B------:R-:W-:-:S03]  /*2ee80*/  FMUL R3, R235, R2 ;  /* 0x00000002eb037220 */ /* 0x000fc60000400000 */
[----:B------:R-:W-:Y:S02]  /*2ee90*/  PRMT R8, R10, 0x7610, R8 ;  /* 0x000076100a087816 */ /* 0x000fe40000000008 */
[----:B------:R-:W-:Y:S01]  /*2eea0*/  F2FP.BF16.F32.PACK_AB R10, RZ, R3 ;  /* 0x00000003ff0a723e */ /* 0x000fe200000010ff */
[----:B------:R-:W-:-:S05]  /*2eeb0*/  FMUL R3, R234, R2 ;  /* 0x00000002ea037220 */ /* 0x000fca0000400000 */
[----:B------:R-:W-:Y:S01]  /*2eec0*/  F2FP.BF16.F32.PACK_AB R9, RZ, R3 ;  /* 0x00000003ff09723e */ /* 0x000fe200000010ff */
[----:B------:R-:W-:Y:S01]  /*2eed0*/  FMUL R3, R233, R2 ;  /* 0x00000002e9037220 */ /* 0x000fe20000400000 */
[----:B------:R0:W-:Y:S01]  /*2eee0*/  @P4 STG.E.U16 desc[UR36][R4.64+0x90], R8 ;  /* 0x0000900804004986 */ /* 0x0001e2000c101524 */
[----:B------:R-:W-:-:S03]  /*2eef0*/  ISETP.GT.AND P4, PT, R0, 0x50, P3 ;  /* 0x000000500000780c */ /* 0x000fc60001f84270 */
[----:B------:R-:W-:Y:S01]  /*2ef00*/  F2FP.BF16.F32.PACK_AB R3, RZ, R3 ;  /* 0x00000003ff03723e */ /* 0x000fe200000010ff */
[----:B------:R-:W-:Y:S01]  /*2ef10*/  @P5 STG.E.U16 desc[UR36][R4.64+0x92], R12 ;  /* 0x0000920c04005986 */ /* 0x000fe2000c101524 */
[----:B-1----:R-:W-:-:S03]  /*2ef20*/  PRMT R11, R9, 0x7610, R11 ;  /* 0x00007610090b7816 */ /* 0x002fc6000000000b */
[----:B------:R1:W-:Y:S01]  /*2ef30*/  @P0 STG.E.U16 desc[UR36][R6.64+0x90], R10 ;  /* 0x0000900a06000986 */ /* 0x0003e2000c101524 */
[-C--:B0-----:R-:W-:Y:S01]  /*2ef40*/  FMUL R8, R232, R2.reuse ;  /* 0x00000002e8087220 */ /* 0x081fe20000400000 */
[----:B------:R-:W-:Y:S01]  /*2ef50*/  FMUL R9, R231, R2 ;  /* 0x00000002e7097220 */ /* 0x000fe20000400000 */
[----:B------:R-:W-:-:S03]  /*2ef60*/  ISETP.GT.AND P5, PT, R0, 0x51, P3 ;  /* 0x000000510000780c */ /* 0x000fc60001fa4270 */
[----:B------:R-:W-:Y:S02]  /*2ef70*/  F2FP.BF16.F32.PACK_AB R8, RZ, R8 ;  /* 0x00000008ff08723e */ /* 0x000fe400000010ff */
[----:B-1----:R-:W-:Y:S01]  /*2ef80*/  PRMT R10, R3, 0x7610, R10 ;  /* 0x00007610030a7816 */ /* 0x002fe2000000000a */
[-C--:B------:R-:W-:Y:S01]  /*2ef90*/  FMUL R3, R230, R2.reuse ;  /* 0x00000002e6037220 */ /* 0x080fe20000400000 */
[----:B------:R-:W-:Y:S01]  /*2efa0*/  PRMT R12, R8, 0x7610, R12 ;  /* 0x00007610080c7816 */ /* 0x000fe2000000000c */
[----:B------:R0:W-:Y:S01]  /*2efb0*/  @P1 STG.E.U16 desc[UR36][R6.64+0x92], R11 ;  /* 0x0000920b06001986 */ /* 0x0001e2000c101524 */
[C---:B------:R-:W-:Y:S02]  /*2efc0*/  ISETP.GT.AND P1, PT, R0.reuse, 0x50, P2 ;  /* 0x000000500000780c */ /* 0x040fe40001724270 */
[----:B------:R-:W-:Y:S01]  /*2efd0*/  F2FP.BF16.F32.PACK_AB R8, RZ, R3 ;  /* 0x00000003ff08723e */ /* 0x000fe200000010ff */
[----:B------:R-:W-:Y:S01]  /*2efe0*/  FMUL R3, R229, R2 ;  /* 0x00000002e5037220 */ /* 0x000fe20000400000 */
[----:B------:R-:W-:Y:S01]  /*2eff0*/  F2FP.BF16.F32.PACK_AB R9, RZ, R9 ;  /* 0x00000009ff09723e */ /* 0x000fe200000010ff */
[----:B------:R1:W-:Y:S01]  /*2f000*/  @P4 STG.E.U16 desc[UR36][R4.64+0xa0], R10 ;  /* 0x0000a00a04004986 */ /* 0x0003e2000c101524 */
[----:B------:R-:W-:-:S02]  /*2f010*/  ISETP.GT.AND P0, PT, R0, 0x51, P2 ;  /* 0x000000510000780c */ /* 0x000fc40001704270 */
[----:B------:R-:W-:Y:S02]  /*2f020*/  ISETP.GT.AND P4, PT, R0, 0x58, P3 ;  /* 0x000000580000780c */ /* 0x000fe40001f84270 */
[----:B0-----:R-:W-:Y:S02]  /*2f030*/  PRMT R11, R9, 0x7610, R11 ;  /* 0x00007610090b7816 */ /* 0x001fe4000000000b */
[----:B------:R-:W-:Y:S01]  /*2f040*/  F2FP.BF16.F32.PACK_AB R9, RZ, R3 ;  /* 0x00000003ff09723e */ /* 0x000fe200000010ff */
[-C--:B------:R-:W-:Y:S01]  /*2f050*/  FMUL R3, R227, R2.reuse ;  /* 0x00000002e3037220 */ /* 0x080fe20000400000 */
[----:B------:R-:W-:Y:S01]  /*2f060*/  PRMT R13, R8, 0x7610, R13 ;  /* 0x00007610080d7816 */ /* 0x000fe2000000000d */
[----:B------:R-:W-:Y:S01]  /*2f070*/  FMUL R8, R228, R2 ;  /* 0x00000002e4087220 */ /* 0x000fe20000400000 */
[----:B------:R-:W-:Y:S01]  /*2f080*/  @P5 STG.E.U16 desc[UR36][R4.64+0xa2], R12 ;  /* 0x0000a20c04005986 */ /* 0x000fe2000c101524 */
[----:B------:R-:W-:Y:S02]  /*2f090*/  ISETP.GT.AND P5, PT, R0, 0x59, P3 ;  /* 0x000000590000780c */ /* 0x000fe40001fa4270 */
[----:B------:R-:W-:Y:S01]  /*2f0a0*/  F2FP.BF16.F32.PACK_AB R3, RZ, R3 ;  /* 0x00000003ff03723e */ /* 0x000fe200000010ff */
[----:B------:R0:W-:Y:S01]  /*2f0b0*/  @P1 STG.E.U16 desc[UR36][R6.64+0xa0], R11 ;  /* 0x0000a00b06001986 */ /* 0x0001e2000c101524 */
[----:B-1----:R-:W-:Y:S01]  /*2f0c0*/  F2FP.BF16.F32.PACK_AB R10, RZ, R8 ;  /* 0x00000008ff0a723e */ /* 0x002fe200000010ff */
[----:B------:R-:W-:-:S02]  /*2f0d0*/  FMUL R8, R226, R2 ;  /* 0x00000002e2087220 */ /* 0x000fc40000400000 */
[----:B------:R-:W-:Y:S01]  /*2f0e0*/  @P0 STG.E.U16 desc[UR36][R6.64+0xa2], R13 ;  /* 0x0000a20d06000986 */ /* 0x000fe2000c101524 */
[C---:B------:R-:W-:Y:S02]  /*2f0f0*/  ISETP.GT.AND P0, PT, R0.reuse, 0x58, P2 ;  /* 0x000000580000780c */ /* 0x040fe40001704270 */
[C---:B------:R-:W-:Y:S01]  /*2f100*/  ISETP.GT.AND P1, PT, R0.reuse, 0x59, P2 ;  /* 0x000000590000780c */ /* 0x040fe20001724270 */
[----:B------:R1:W-:Y:S01]  /*2f110*/  @P4 STG.E.U16 desc[UR36][R4.64+0xb0], R9 ;  /* 0x0000b00904004986 */ /* 0x0003e2000c101524 */
[----:B------:R-:W-:Y:S02]  /*2f120*/  ISETP.GT.AND P4, PT, R0, 0x60, P3 ;  /* 0x000000600000780c */ /* 0x000fe40001f84270 */
[----:B0-----:R-:W-:Y:S01]  /*2f130*/  PRMT R11, R3, 0x7610, R11 ;  /* 0x00007610030b7816 */ /* 0x001fe2000000000b */
[----:B------:R-:W-:Y:S01]  /*2f140*/  FMUL R3, R225, R2 ;  /* 0x00000002e1037220 */ /* 0x000fe20000400000 */
[----:B------:R-:W-:Y:S01]  /*2f150*/  F2FP.BF16.F32.PACK_AB R8, RZ, R8 ;  /* 0x00000008ff08723e */ /* 0x000fe200000010ff */
[----:B------:R0:W-:Y:S03]  /*2f160*/  @P5 STG.E.U16 desc[UR36][R4.64+0xb2], R10 ;  /* 0x0000b20a04005986 */ /* 0x0001e6000c101524 */
[----:B-1----:R-:W-:Y:S01]  /*2f170*/  F2FP.BF16.F32.PACK_AB R9, RZ, R3 ;  /* 0x00000003ff09723e */ /* 0x002fe200000010ff */
[-C--:B------:R-:W-:Y:S01]  /*2f180*/  FMUL R3, R224, R2.reuse ;  /* 0x00000002e0037220 */ /* 0x080fe20000400000 */
[----:B------:R-:W-:Y:S01]  /*2f190*/  PRMT R12, R8, 0x7610, R12 ;  /* 0x00007610080c7816 */ /* 0x000fe2000000000c */
[----:B------:R-:W-:Y:S01]  /*2f1a0*/  FMUL R8, R223, R2 ;  /* 0x00000002df087220 */ /* 0x000fe20000400000 */
[----:B------:R1:W-:Y:S01]  /*2f1b0*/  @P0 STG.E.U16 desc[UR36][R6.64+0xb0], R11 ;  /* 0x0000b00b06000986 */ /* 0x0003e2000c101524 */
[----:B0-----:R-:W-:-:S02]  /*2f1c0*/  PRMT R10, R9, 0x7610, R10 ;  /* 0x00007610090a7816 */ /* 0x001fc4000000000a */
[----:B------:R-:W-:Y:S01]  /*2f1d0*/  F2FP.BF16.F32.PACK_AB R3, RZ, R3 ;  /* 0x00000003ff03723e */ /* 0x000fe200000010ff */
[----:B------:R0:W-:Y:S01]  /*2f1e0*/  @P1 STG.E.U16 desc[UR36][R6.64+0xb2], R12 ;  /* 0x0000b20c06001986 */ /* 0x0001e2000c101524 */
[----:B------:R-:W-:Y:S01]  /*2f1f0*/  ISETP.GT.AND P5, PT, R0, 0x61, P3 ;  /* 0x000000610000780c */ /* 0x000fe20001fa4270 */
[-C--:B------:R-:W-:Y:S01]  /*2f200*/  FMUL R9, R222, R2.reuse ;  /* 0x00000002de097220 */ /* 0x080fe20000400000 */
[C---:B------:R-:W-:Y:S01]  /*2f210*/  ISETP.GT.AND P1, PT, R0.reuse, 0x60, P2 ;  /* 0x000000600000780c */ /* 0x040fe20001724270 */
[----:B------:R-:W-:Y:S01]  /*2f220*/  @P4 STG.E.U16 desc[UR36][R4.64+0xc0], R10 ;  /* 0x0000c00a04004986 */ /* 0x000fe2000c101524 */
[----:B------:R-:W-:Y:S02]  /*2f230*/  ISETP.GT.AND P4, PT, R0, 0x61, P2 ;  /* 0x000000610000780c */ /* 0x000fe40001784270 */
[----:B-1----:R-:W-:Y:S01]  /*2f240*/  PRMT R11, R3, 0x7610, R11 ;  /* 0x00007610030b7816 */ /* 0x002fe2000000000b */
[----:B------:R-:W-:Y:S01]  /*2f250*/  FMUL R3, R221, R2 ;  /* 0x00000002dd037220 */ /* 0x000fe20000400000 */
[----:B------:R-:W-:-:S02]  /*2f260*/  F2FP.BF16.F32.PACK_AB R8, RZ, R8 ;  /* 0x00000008ff08723e */ /* 0x000fc400000010ff */
[----:B------:R-:W-:Y:S02]  /*2f270*/  F2FP.BF16.F32.PACK_AB R9, RZ, R9 ;  /* 0x00000009ff09723e */ /* 0x000fe400000010ff */
[----:B0-----:R-:W-:Y:S02]  /*2f280*/  PRMT R12, R8, 0x7610, R12 ;  /* 0x00007610080c7816 */ /* 0x001fe4000000000c */
[----:B------:R-:W-:Y:S01]  /*2f290*/  F2FP.BF16.F32.PACK_AB R8, RZ, R3 ;  /* 0x00000003ff08723e */ /* 0x000fe200000010ff */
[-C--:B------:R-:W-:Y:S01]  /*2f2a0*/  FMUL R3, R220, R2.reuse ;  /* 0x00000002dc037220 */ /* 0x080fe20000400000 */
[----:B------:R-:W-:Y:S01]  /*2f2b0*/  PRMT R13, R9, 0x7610, R13 ;  /* 0x00007610090d7816 */ /* 0x000fe2000000000d */
[----:B------:R0:W-:Y:S01]  /*2f2c0*/  @P5 STG.E.U16 desc[UR36][R4.64+0xc2], R11 ;  /* 0x0000c20b04005986 */ /* 0x0001e2000c101524 */
[----:B------:R-:W-:Y:S02]  /*2f2d0*/  ISETP.GT.AND P0, PT, R0, 0x68, P3 ;  /* 0x000000680000780c */ /* 0x000fe40001f04270 */
[----:B------:R-:W-:Y:S01]  /*2f2e0*/  F2FP.BF16.F32.PACK_AB R9, RZ, R3 ;  /* 0x00000003ff09723e */ /* 0x000fe200000010ff */
[----:B------:R1:W-:Y:S01]  /*2f2f0*/  @P1 STG.E.U16 desc[UR36][R6.64+0xc0], R12 ;  /* 0x0000c00c06001986 */ /* 0x0003e2000c101524 */
[----:B------:R-:W-:-:S03]  /*2f300*/  FMUL R3, R218, R2 ;  /* 0x00000002da037220 */ /* 0x000fc60000400000 */
[----:B------:R-:W-:Y:S01]  /*2f310*/  @P4 STG.E.U16 desc[UR36][R6.64+0xc2], R13 ;  /* 0x0000c20d06004986 */ /* 0x000fe2000c101524 */
[----:B------:R-:W-:Y:S02]  /*2f320*/  ISETP.GT.AND P4, PT, R0, 0x69, P3 ;  /* 0x000000690000780c */ /* 0x000fe40001f84270 */
[----:B------:R-:W-:Y:S01]  /*2f330*/  PRMT R14, R8, 0x7610, R14 ;  /* 0x00007610080e7816 */ /* 0x000fe2000000000e */
[-C--:B------:R-:W-:Y:S01]  /*2f340*/  FMUL R8, R219, R2.reuse ;  /* 0x00000002db087220 */ /* 0x080fe20000400000 */
[----:B------:R-:W-:Y:S02]  /*2f350*/  F2FP.BF16.F32.PACK_AB R3, RZ, R3 ;  /* 0x00000003ff03723e */ /* 0x000fe400000010ff */
[----:B------:R-:W-:Y:S01]  /*2f360*/  ISETP.GT.AND P1, PT, R0, 0x68, P2 ;  /* 0x000000680000780c */ /* 0x000fe20001724270 */
[----:B------:R-:W-:Y:S01]  /*2f370*/  @P0 STG.E.U16 desc[UR36][R4.64+0xd0], R14 ;  /* 0x0000d00e04000986 */ /* 0x000fe2000c101524 */
[----:B0-----:R-:W-:Y:S01]  /*2f380*/  PRMT R11, R3, 0x7610, R11 ;  /* 0x00007610030b7816 */ /* 0x001fe2000000000b */
[----:B------:R-:W-:Y:S01]  /*2f390*/  FMUL R3, R216, R2 ;  /* 0x00000002d8037220 */ /* 0x000fe20000400000 */
[----:B------:R-:W-:Y:S01]  /*2f3a0*/  F2FP.BF16.F32.PACK_AB R10, RZ, R8 ;  /* 0x00000008ff0a723e */ /* 0x000fe200000010ff */
[----:B------:R-:W-:Y:S01]  /*2f3b0*/  FMUL R8, R217, R2 ;  /* 0x00000002d9087220 */ /* 0x000fe20000400000 */
[C---:B------:R-:W-:Y:S01]  /*2f3c0*/  ISETP.GT.AND P0, PT, R0.reuse, 0x69, P2 ;  /* 0x000000690000780c */ /* 0x040fe20001704270 */
[----:B------:R0:W-:Y:S01]  /*2f3d0*/  @P4 STG.E.U16 desc[UR36][R4.64+0xd2], R9 ;  /* 0x0000d20904004986 */ /* 0x0001e2000c101524 */
[----:B------:R-:W-:-:S02]  /*2f3e0*/  ISETP.GT.AND P5, PT, R0, 0x70, P3 ;  /* 0x000000700000780c */ /* 0x000fc40001fa4270 */
[----:B------:R-:W-:-:S04]  /*2f3f0*/  F2FP.BF16.F32.PACK_AB R8, RZ, R8 ;  /* 0x00000008ff08723e */ /* 0x000fc800000010ff */
[----:B-1----:R-:W-:Y:S02]  /*2f400*/  PRMT R12, R8, 0x7610, R12 ;  /* 0x00007610080c7816 */ /* 0x002fe4000000000c */
[----:B0-----:R-:W-:Y:S01]  /*2f410*/  F2FP.BF16.F32.PACK_AB R9, RZ, R3 ;  /* 0x00000003ff09723e */ /* 0x001fe200000010ff */
[-C--:B------:R-:W-:Y:S01]  /*2f420*/  FMUL R3, R215, R2.reuse ;  /* 0x00000002d7037220 */ /* 0x080fe20000400000 */
[----:B------:R-:W-:Y:S01]  /*2f430*/  FMUL R8, R214, R2 ;  /* 0x00000002d6087220 */ /* 0x000fe20000400000 */
[----:B------:R0:W-:Y:S03]  /*2f440*/  @P1 STG.E.U16 desc[UR36][R6.64+0xd0], R10 ;  /* 0x0000d00a06001986 */ /* 0x0001e6000c101524 */
[----:B------:R-:W-:Y:S01]  /*2f450*/  F2FP.BF16.F32.PACK_AB R3, RZ, R3 ;  /* 0x00000003ff03723e */ /* 0x000fe200000010ff */
[----:B------:R1:W-:Y:S01]  /*2f460*/  @P0 STG.E.U16 desc[UR36][R6.64+0xd2], R11 ;  /* 0x0000d20b06000986 */ /* 0x0003e2000c101524 */
[----:B------:R-:W-:-:S02]  /*2f470*/  ISETP.GT.AND P1, PT, R0, 0x70, P2 ;  /* 0x000000700000780c */ /* 0x000fc40001724270 */
[----:B------:R-:W-:Y:S01]  /*2f480*/  F2FP.BF16.F32.PACK_AB R8, RZ, R8 ;  /* 0x00000008ff08723e */ /* 0x000fe200000010ff */
[----:B------:R2:W-:Y:S01]  /*2f490*/  @P5 STG.E.U16 desc[UR36][R4.64+0xe0], R12 ;  /* 0x0000e00c04005986 */ /* 0x0005e2000c101524 */
[----:B0-----:R-:W-:Y:S01]  /*2f4a0*/  PRMT R10, R9, 0x7610, R10 ;  /* 0x00007610090a7816 */ /* 0x001fe2000000000a */
[-C--:B------:R-:W-:Y:S01]  /*2f4b0*/  FMUL R9, R213, R2.reuse ;  /* 0x00000002d5097220 */ /* 0x080fe20000400000 */
[----:B-1----:R-:W-:Y:S01]  /*2f4c0*/  PRMT R11, R3, 0x7610, R11 ;  /* 0x00007610030b7816 */ /* 0x002fe2000000000b */
[----:B------:R-:W-:-:S03]  /*2f4d0*/  FMUL R3, R212, R2 ;  /* 0x00000002d4037220 */ /* 0x000fc60000400000 */
[----:B------:R-:W-:Y:S02]  /*2f4e0*/  F2FP.BF16.F32.PACK_AB R9, RZ, R9 ;  /* 0x00000009ff09723e */ /* 0x000fe400000010ff */
[----:B--2---:R-:W-:Y:S02]  /*2f4f0*/  PRMT R12, R8, 0x7610, R12 ;  /* 0x00007610080c7816 */ /* 0x004fe4000000000c */
[----:B------:R-:W-:Y:S01]  /*2f500*/  F2FP.BF16.F32.PACK_AB R8, RZ, R3 ;  /* 0x00000003ff08723e */ /* 0x000fe200000010ff */
[----:B------:R-:W-:Y:S01]  /*2f510*/  FMUL R3, R211, R2 ;  /* 0x00000002d3037220 */ /* 0x000fe20000400000 */
[C---:B------:R-:W-:Y:S02]  /*2f520*/  ISETP.GT.AND P4, PT, R0.reuse, 0x71, P2 ;  /* 0x000000710000780c */ /* 0x040fe40001784270 */
[----:B------:R-:W-:Y:S01]  /*2f530*/  ISETP.GT.AND P5, PT, R0, 0x78, P3 ;  /* 0x000000780000780c */ /* 0x000fe20001fa4270 */
[----:B------:R0:W-:Y:S01]  /*2f540*/  @P6 STG.E.U16 desc[UR36][R4.64+0xe2], R10 ;  /* 0x0000e20a04006986 */ /* 0x0001e2000c101524 */
[----:B------:R-:W-:-:S02]  /*2f550*/  PRMT R13, R9, 0x7610, R13 ;  /* 0x00007610090d7816 */ /* 0x000fc4000000000d */
[----:B------:R-:W-:Y:S01]  /*2f560*/  F2FP.BF16.F32.PACK_AB R9, RZ, R3 ;  /* 0x00000003ff09723e */ /* 0x000fe200000010ff */
[----:B------:R1:W-:Y:S01]  /*2f570*/  @P1 STG.E.U16 desc[UR36][R6.64+0xe0], R11 ;  /* 0x0000e00b06001986 */ /* 0x0003e2000c101524 */
[C---:B------:R-:W-:Y:S01]  /*2f580*/  ISETP.GT.AND P0, PT, R0.reuse, 0x79, P3 ;  /* 0x000000790000780c */ /* 0x040fe20001f04270 */
[-C--:B------:R-:W-:Y:S01]  /*2f590*/  FMUL R3, R209, R2.reuse ;  /* 0x00000002d1037220 */ /* 0x080fe20000400000 */
[----:B------:R-:W-:Y:S02]  /*2f5a0*/  ISETP.GT.AND P1, PT, R0, 0x78, P2 ;  /* 0x000000780000780c */ /* 0x000fe40001724270 */
[----:B------:R-:W-:Y:S01]  /*2f5b0*/  PRMT R14, R8, 0x7610, R14 ;  /* 0x00007610080e7816 */ /* 0x000fe2000000000e */
[----:B------:R-:W-:Y:S01]  /*2f5c0*/  FMUL R8, R210, R2 ;  /* 0x00000002d2087220 */ /* 0x000fe20000400000 */
[----:B------:R-:W-:Y:S01]  /*2f5d0*/  F2FP.BF16.F32.PACK_AB R3, RZ, R3 ;  /* 0x00000003ff03723e */ /* 0x000fe200000010ff */
[----:B------:R2:W-:Y:S01]  /*2f5e0*/  @P4 STG.E.U16 desc[UR36][R6.64+0xe2], R12 ;  /* 0x0000e20c06004986 */ /* 0x0005e2000c101524 */
[----:B------:R-:W-:-:S02]  /*2f5f0*/  ISETP.GT.AND P4, PT, R0, 0x79, P2 ;  /* 0x000000790000780c */ /* 0x000fc40001784270 */
[----:B0-----:R-:W-:Y:S01]  /*2f600*/  F2FP.BF16.F32.PACK_AB R10, RZ, R8 ;  /* 0x00000008ff0a723e */ /* 0x001fe200000010ff */
[----:B------:R-:W-:Y:S01]  /*2f610*/  @P5 STG.E.U16 desc[UR36][R4.64+0xf0], R13 ;  /* 0x0000f00d04005986 */ /* 0x000fe2000c101524 */
[----:B-1----:R-:W-:Y:S01]  /*2f620*/  PRMT R11, R3, 0x7610, R11 ;  /* 0x00007610030b7816 */ /* 0x002fe2000000000b */
[-C--:B------:R-:W-:Y:S01]  /*2f630*/  FMUL R3, R207, R2.reuse ;  /* 0x00000002cf037220 */ /* 0x080fe20000400000 */
[----:B------:R-:W-:Y:S01]  /*2f640*/  FMUL R8, R208, R2 ;  /* 0x00000002d0087220 */ /* 0x000fe20000400000 */
[C---:B------:R-:W-:Y:S01]  /*2f650*/  ISETP.GT.AND P5, PT, R0.reuse, 0x80, P3 ;  /* 0x000000800000780c */ /* 0x040fe20001fa4270 */
[----:B------:R-:W-:Y:S01]  /*2f660*/  @P0 STG.E.U16 desc[UR36][R4.64+0xf2], R14 ;  /* 0x0000f20e04000986 */ /* 0x000fe2000c101524 */
[----:B------:R-:W-:-:S03]  /*2f670*/  ISETP.GT.AND P6, PT, R0, 0x81, P3 ;  /* 0x000000810000780c */ /* 0x000fc60001fc4270 */
[----:B------:R0:W-:Y:S01]  /*2f680*/  @P1 STG.E.U16 desc[UR36][R6.64+0xf0], R9 ;  /* 0x0000f00906001986 */ /* 0x0001e2000c101524 */
[----:B------:R-:W-:-:S04]  /*2f690*/  F2FP.BF16.F32.PACK_AB R8, RZ, R8 ;  /* 0x00000008ff08723e */ /* 0x000fc800000010ff */
[----:B--2---:R-:W-:Y:S01]  /*2f6a0*/  PRMT R12, R8, 0x7610, R12 ;  /* 0x00007610080c7816 */ /* 0x004fe2000000000c */
[-C--:B------:R-:W-:Y:S01]  /*2f6b0*/  FMUL R8, R205, R2.reuse ;  /* 0x00000002cd087220 */ /* 0x080fe20000400000 */
[----:B0-----:R-:W-:Y:S01]  /*2f6c0*/  F2FP.BF16.F32.PACK_AB R9, RZ, R3 ;  /* 0x00000003ff09723e */ /* 0x001fe200000010ff */
[----:B------:R-:W-:Y:S01]  /*2f6d0*/  FMUL R3, R206, R2 ;  /* 0x00000002ce037220 */ /* 0x000fe20000400000 */
[----:B------:R0:W-:Y:S01]  /*2f6e0*/  @P4 STG.E.U16 desc[UR36][R6.64+0xf2], R10 ;  /* 0x0000f20a06004986 */ /* 0x0001e2000c101524 */
[----:B------:R-:W-:-:S03]  /*2f6f0*/  ISETP.GT.AND P0, PT, R0, 0x80, P2 ;  /* 0x000000800000780c */ /* 0x000fc60001704270 */
[----:B------:R-:W-:Y:S01]  /*2f700*/  F2FP.BF16.F32.PACK_AB R3, RZ, R3 ;  /* 0x00000003ff03723e */ /* 0x000fe200000010ff */
[----:B------:R1:W-:Y:S01]  /*2f710*/  @P5 STG.E.U16 desc[UR36][R4.64+0x100], R11 ;  /* 0x0001000b04005986 */ /* 0x0003e2000c101524 */
[----:B------:R-:W-:Y:S02]  /*2f720*/  ISETP.GT.AND P1, PT, R0, 0x81, P2 ;  /* 0x000000810000780c */ /* 0x000fe40001724270 */
[----:B------:R-:W-:Y:S01]  /*2f730*/  F2FP.BF16.F32.PACK_AB R8, RZ, R8 ;  /* 0x00000008ff08723e */ /* 0x000fe200000010ff */
[----:B------:R2:W-:Y:S01]  /*2f740*/  @P6 STG.E.U16 desc[UR36][R4.64+0x102], R12 ;  /* 0x0001020c04006986 */ /* 0x0005e2000c101524 */
[----:B0-----:R-:W-:Y:S01]  /*2f750*/  PRMT R10, R9, 0x7610, R10 ;  /* 0x00007610090a7816 */ /* 0x001fe2000000000a */
[-C--:B------:R-:W-:Y:S01]  /*2f760*/  FMUL R9, R204, R2.reuse ;  /* 0x00000002cc097220 */ /* 0x080fe20000400000 */
[----:B-1----:R-:W-:Y:S01]  /*2f770*/  PRMT R11, R3, 0x7610, R11 ;  /* 0x00007610030b7816 */ /* 0x002fe2000000000b */
[----:B------:R-:W-:Y:S01]  /*2f780*/  FMUL R3, R203, R2 ;  /* 0x00000002cb037220 */ /* 0x000fe20000400000 */
[----:B------:R-:W-:-:S02]  /*2f790*/  ISETP.GT.AND P4, PT, R0, 0x88, P3 ;  /* 0x000000880000780c */ /* 0x000fc40001f84270 */
[----:B--2---:R-:W-:Y:S02]  /*2f7a0*/  PRMT R12, R8, 0x7610, R12 ;  /* 0x00007610080c7816 */ /* 0x004fe4000000000c */
[----:B------:R-:W-:Y:S01]  /*2f7b0*/  F2FP.BF16.F32.PACK_AB R8, RZ, R3 ;  /* 0x00000003ff08723e */ /* 0x000fe200000010ff */
[-C--:B------:R-:W-:Y:S01]  /*2f7c0*/  FMUL R3, R202, R2.reuse ;  /* 0x00000002ca037220 */ /* 0x080fe20000400000 */
[----:B------:R-:W-:Y:S02]  /*2f7d0*/  F2FP.BF16.F32.PACK_AB R9, RZ, R9 ;  /* 0x00000009ff09723e */ /* 0x000fe400000010ff */
[C---:B------:R-:W-:Y:S01]  /*2f7e0*/  ISETP.GT.AND P5, PT, R0.reuse, 0x89, P3 ;  /* 0x000000890000780c */ /* 0x040fe20001fa4270 */
[----:B------:R0:W-:Y:S01]  /*2f7f0*/  @P0 STG.E.U16 desc[UR36][R6.64+0x100], R10 ;  /* 0x0001000a06000986 */ /* 0x0001e2000c101524 */
[----:B------:R-:W-:Y:S02]  /*2f800*/  PRMT R13, R9, 0x7610, R13 ;  /* 0x00007610090d7816 */ /* 0x000fe4000000000d */
[----:B------:R-:W-:Y:S01]  /*2f810*/  F2FP.BF16.F32.PACK_AB R9, RZ, R3 ;  /* 0x00000003ff09723e */ /* 0x000fe200000010ff */
[----:B------:R1:W-:Y:S01]  /*2f820*/  @P1 STG.E.U16 desc[UR36][R6.64+0x102], R11 ;  /* 0x0001020b06001986 */ /* 0x0003e2000c101524 */
[----:B------:R-:W-:Y:S01]  /*2f830*/  ISETP.GT.AND P0, PT, R0, 0x88, P2 ;  /* 0x000000880000780c */ /* 0x000fe20001704270 */
[----:B------:R-:W-:Y:S01]  /*2f840*/  FMUL R3, R200, R2 ;  /* 0x00000002c8037220 */ /* 0x000fe20000400000 */
[----:B------:R-:W-:-:S02]  /*2f850*/  ISETP.GT.AND P1, PT, R0, 0x89, P2 ;  /* 0x000000890000780c */ /* 0x000fc40001724270 */
[----:B------:R-:W-:Y:S01]  /*2f860*/  PRMT R14, R8, 0x7610, R14 ;  /* 0x00007610080e7816 */ /* 0x000fe2000000000e */
[----:B------:R-:W-:Y:S01]  /*2f870*/  FMUL R8, R201, R2 ;  /* 0x00000002c9087220 */ /* 0x000fe20000400000 */
[----:B------:R-:W-:Y:S01]  /*2f880*/  F2FP.BF16.F32.PACK_AB R3, RZ, R3 ;  /* 0x00000003ff03723e */ /* 0x000fe200000010ff */
[----:B------:R2:W-:Y:S01]  /*2f890*/  @P4 STG.E.U16 desc[UR36][R4.64+0x110], R12 ;  /* 0x0001100c04004986 */ /* 0x0005e2000c101524 */
[----:B------:R-:W-:Y:S02]  /*2f8a0*/  ISETP.GT.AND P4, PT, R0, 0x90, P3 ;  /* 0x000000900000780c */ /* 0x000fe40001f84270 */
        /* <DEDUP_REMOVED lines=9> */
[----:B------:R-:W-:Y:S02]  /*2f940*/  F2FP.BF16.F32.PACK_AB R8, RZ, R8 ;  /* 0x00000008ff08723e */ /* 0x000fe400000010ff */
[----:B------:R-:W-:Y:S01]  /*2f950*/  ISETP.GT.AND P1, PT, R0, 0x91, P2 ;  /* 0x000000910000780c */ /* 0x000fe20001724270 */
[----:B------:R1:W-:Y:S01]  /*2f960*/  @P4 STG.E.U16 desc[UR36][R4.64+0x120], R10 ;  /* 0x0001200a04004986 */ /* 0x0003e2000c101524 */
[----:B--2---:R-:W-:Y:S01]  /*2f970*/  PRMT R12, R8, 0x7610, R12 ;  /* 0x00007610080c7816 */ /* 0x004fe2000000000c */
[-C--:B------:R-:W-:Y:S01]  /*2f980*/  FMUL R8, R196, R2.reuse ;  /* 0x00000002c4087220 */ /* 0x080fe20000400000 */
[----:B0-----:R-:W-:Y:S01]  /*2f990*/  F2FP.BF16.F32.PACK_AB R9, RZ, R3 ;  /* 0x00000003ff09723e */ /* 0x001fe200000010ff */
[----:B------:R-:W-:Y:S01]  /*2f9a0*/  FMUL R3, R197, R2 ;  /* 0x00000002c5037220 */ /* 0x000fe20000400000 */
[----:B------:R-:W-:Y:S01]  /*2f9b0*/  ISETP.GT.AND P4, PT, R0, 0x98, P3 ;  /* 0x000000980000780c */ /* 0x000fe20001f84270 */
[----:B------:R0:W-:Y:S03]  /*2f9c0*/  @P5 STG.E.U16 desc[UR36][R4.64+0x122], R11 ;  /* 0x0001220b04005986 */ /* 0x0001e6000c101524 */
[----:B------:R-:W-:-:S02]  /*2f9d0*/  F2FP.BF16.F32.PACK_AB R3, RZ, R3 ;  /* 0x00000003ff03723e */ /* 0x000fc400000010ff */
[----:B-1----:R-:W-:Y:S01]  /*2f9e0*/  PRMT R10, R9, 0x7610, R10 ;  /* 0x00007610090a7816 */ /* 0x002fe2000000000a */
[----:B------:R-:W-:Y:S01]  /*2f9f0*/  FMUL R9, R195, R2 ;  /* 0x00000002c3097220 */ /* 0x000fe20000400000 */
[----:B------:R-:W-:Y:S01]  /*2fa00*/  F2FP.BF16.F32.PACK_AB R8, RZ, R8 ;  /* 0x00000008ff08723e */ /* 0x000fe200000010ff */
[----:B------:R1:W-:Y:S01]  /*2fa10*/  @P0 STG.E.U16 desc[UR36][R6.64+0x120], R12 ;  /* 0x0001200c06000986 */ /* 0x0003e2000c101524 */
[----:B0-----:R-:W-:Y:S01]  /*2fa20*/  PRMT R11, R3, 0x7610, R11 ;  /* 0x00007610030b7816 */ /* 0x001fe2000000000b */
[----:B------:R-:W-:Y:S01]  /*2fa30*/  FMUL R3, R194, R2 ;  /* 0x00000002c2037220 */ /* 0x000fe20000400000 */
[C---:B------:R-:W-:Y:S01]  /*2fa40*/  ISETP.GT.AND P5, PT, R0.reuse, 0x99, P3 ;  /* 0x000000990000780c */ /* 0x040fe20001fa4270 */
[----:B------:R0:W-:Y:S01]  /*2fa50*/  @P1 STG.E.U16 desc[UR36][R6.64+0x122], R10 ;  /* 0x0001220a06001986 */ /* 0x0001e2000c101524 */
[----:B------:R-:W-:Y:S02]  /*2fa60*/  ISETP.GT.AND P1, PT, R0, 0x98, P2 ;  /* 0x000000980000780c */ /* 0x000fe40001724270 */
[----:B------:R-:W-:-:S02]  /*2fa70*/  F2FP.BF16.F32.PACK_AB R9, RZ, R9 ;  /* 0x00000009ff09723e */ /* 0x000fc400000010ff */
[----:B-1----:R-:W-:Y:S02]  /*2fa80*/  PRMT R12, R8, 0x7610, R12 ;  /* 0x00007610080c7816 */ /* 0x002fe4000000000c */
[----:B------:R-:W-:Y:S01]  /*2fa90*/  F2FP.BF16.F32.PACK_AB R8, RZ, R3 ;  /* 0x00000003ff08723e */ /* 0x000fe200000010ff */
[-C--:B------:R-:W-:Y:S01]  /*2faa0*/  FMUL R3, R193, R2.reuse ;  /* 0x00000002c1037220 */ /* 0x080fe20000400000 */
[C---:B------:R-:W-:Y:S01]  /*2fab0*/  ISETP.GT.AND P0, PT, R0.reuse, 0x99, P2 ;  /* 0x000000990000780c */ /* 0x040fe20001704270 */
[----:B------:R1:W-:Y:S01]  /*2fac0*/  @P4 STG.E.U16 desc[UR36][R4.64+0x130], R11 ;  /* 0x0001300b04004986 */ /* 0x0003e2000c101524 */
[----:B------:R-:W-:Y:S02]  /*2fad0*/  ISETP.GT.AND P4, PT, R0, 0xa0, P3 ;  /* 0x000000a00000780c */ /* 0x000fe40001f84270 */
[----:B------:R-:W-:Y:S02]  /*2fae0*/  PRMT R13, R9, 0x7610, R13 ;  /* 0x00007610090d7816 */ /* 0x000fe4000000000d */
[----:B------:R-:W-:Y:S01]  /*2faf0*/  F2FP.BF16.F32.PACK_AB R9, RZ, R3 ;  /* 0x00000003ff09723e */ /* 0x000fe200000010ff */
[-C--:B------:R-:W-:Y:S01]  /*2fb00*/  FMUL R3, R191, R2.reuse ;  /* 0x00000002bf037220 */ /* 0x080fe20000400000 */
[----:B------:R-:W-:Y:S01]  /*2fb10*/  PRMT R14, R8, 0x7610, R14 ;  /* 0x00007610080e7816 */ /* 0x000fe2000000000e */
[----:B------:R-:W-:Y:S01]  /*2fb20*/  FMUL R8, R192, R2 ;  /* 0x00000002c0087220 */ /* 0x000fe20000400000 */
[----:B------:R2:W-:Y:S01]  /*2fb30*/  @P5 STG.E.U16 desc[UR36][R4.64+0x132], R12 ;  /* 0x0001320c04005986 */ /* 0x0005e2000c101524 */
[----:B------:R-:W-:-:S02]  /*2fb40*/  ISETP.GT.AND P5, PT, R0, 0xa1, P3 ;  /* 0x000000a10000780c */ /* 0x000fc40001fa4270 */
[----:B------:R-:W-:Y:S01]  /*2fb50*/  F2FP.BF16.F32.PACK_AB R3, RZ, R3 ;  /* 0x00000003ff03723e */ /* 0x000fe200000010ff */
[----:B------:R-:W-:Y:S01]  /*2fb60*/  @P1 STG.E.U16 desc[UR36][R6.64+0x130], R13 ;  /* 0x0001300d06001986 */ /* 0x000fe2000c101524 */
[----:B0-----:R-:W-:Y:S01]  /*2fb70*/  F2FP.BF16.F32.PACK_AB R10, RZ, R8 ;  /* 0x00000008ff0a723e */ /* 0x001fe200000010ff */
[-C--:B------:R-:W-:Y:S01]  /*2fb80*/  FMUL R8, R190, R2.reuse ;  /* 0x00000002be087220 */ /* 0x080fe20000400000 */
[----:B-1----:R-:W-:Y:S01]  /*2fb90*/  PRMT R11, R3, 0x7610, R11 ;  /* 0x00007610030b7816 */ /* 0x002fe2000000000b */
[----:B------:R-:W-:Y:S01]  /*2fba0*/  @P0 STG.E.U16 desc[UR36][R6.64+0x132], R14 ;  /* 0x0001320e06000986 */ /* 0x000fe2000c101524 */
[C---:B------:R-:W-:Y:S01]  /*2fbb0*/  ISETP.GT.AND P0, PT, R0.reuse, 0xa0, P2 ;  /* 0x000000a00000780c */ /* 0x040fe20001704270 */
[----:B------:R-:W-:Y:S01]  /*2fbc0*/  FMUL R3, R189, R2 ;  /* 0x00000002bd037220 */ /* 0x000fe20000400000 */
[C---:B------:R-:W-:Y:S01]  /*2fbd0*/  ISETP.GT.AND P1, PT, R0.reuse, 0xa1, P2 ;  /* 0x000000a10000780c */ /* 0x040fe20001724270 */
[----:B------:R0:W-:Y:S01]  /*2fbe0*/  @P4 STG.E.U16 desc[UR36][R4.64+0x140], R9 ;  /* 0x0001400904004986 */ /* 0x0001e2000c101524 */
[----:B------:R-:W-:-:S02]  /*2fbf0*/  ISETP.GT.AND P4, PT, R0, 0xa8, P3 ;  /* 0x000000a80000780c */ /* 0x000fc40001f84270 */
[----:B------:R-:W-:Y:S01]  /*2fc00*/  F2FP.BF16.F32.PACK_AB R8, RZ, R8 ;  /* 0x00000008ff08723e */ /* 0x000fe200000010ff */
[----:B------:R1:W-:Y:S03]  /*2fc10*/  @P5 STG.E.U16 desc[UR36][R4.64+0x142], R10 ;  /* 0x0001420a04005986 */ /* 0x0003e6000c101524 */
[----:B--2---:R-:W-:Y:S02]  /*2fc20*/  PRMT R12, R8, 0x7610, R12 ;  /* 0x00007610080c7816 */ /* 0x004fe4000000000c */
[----:B0-----:R-:W-:Y:S01]  /*2fc30*/  F2FP.BF16.F32.PACK_AB R9, RZ, R3 ;  /* 0x00000003ff09723e */ /* 0x001fe200000010ff */
[-C--:B------:R-:W-:Y:S01]  /*2fc40*/  FMUL R3, R188, R2.reuse ;  /* 0x00000002bc037220 */ /* 0x080fe20000400000 */
[-C--:B------:R-:W-:Y:S02]  /*2fc50*/  FMUL R8, R187, R2.reuse ;  /* 0x00000002bb087220 */ /* 0x080fe40000400000 */
[----:B-1----:R-:W-:Y:S01]  /*2fc60*/  PRMT R10, R9, 0x7610, R10 ;  /* 0x00007610090a7816 */ /* 0x002fe2000000000a */
[----:B------:R0:W-:Y:S01]  /*2fc70*/  @P0 STG.E.U16 desc[UR36][R6.64+0x140], R11 ;  /* 0x0001400b06000986 */ /* 0x0001e2000c101524 */
[----:B------:R-:W-:Y:S01]  /*2fc80*/  F2FP.BF16.F32.PACK_AB R3, RZ, R3 ;  /* 0x00000003ff03723e */ /* 0x000fe200000010ff */
[----:B------:R-:W-:Y:S01]  /*2fc90*/  FMUL R9, R186, R2 ;  /* 0x00000002ba097220 */ /* 0x000fe20000400000 */
[C---:B------:R-:W-:Y:S01]  /*2fca0*/  ISETP.GT.AND P5, PT, R0.reuse, 0xa9, P3 ;  /* 0x000000a90000780c */ /* 0x040fe20001fa4270 */
[----:B------:R1:W-:Y:S01]  /*2fcb0*/  @P1 STG.E.U16 desc[UR36][R6.64+0x142], R12 ;  /* 0x0001420c06001986 */ /* 0x0003e2000c101524 */
[----:B------:R-:W-:-:S03]  /*2fcc0*/  ISETP.GT.AND P1, PT, R0, 0xa8, P2 ;  /* 0x000000a80000780c */ /* 0x000fc60001724270 */
[----:B------:R-:W-:Y:S01]  /*2fcd0*/  @P4 STG.E.U16 desc[UR36][R4.64+0x150], R10 ;  /* 0x0001500a04004986 */ /* 0x000fe2000c101524 */
[----:B------:R-:W-:Y:S02]  /*2fce0*/  ISETP.GT.AND P4, PT, R0, 0xa9, P2 ;  /* 0x000000a90000780c */ /* 0x000fe40001784270 */
[----:B------:R-:W-:Y:S02]  /*2fcf0*/  F2FP.BF16.F32.PACK_AB R8, RZ, R8 ;  /* 0x00000008ff08723e */ /* 0x000fe400000010ff */
[----:B0-----:R-:W-:Y:S01]  /*2fd00*/  PRMT R11, R3, 0x7610, R11 ;  /* 0x00007610030b7816 */ /* 0x001fe2000000000b */
[-C--:B------:R-:W-:Y:S01]  /*2fd10*/  FMUL R3, R185, R2.reuse ;  /* 0x00000002b9037220 */ /* 0x080fe20000400000 */
[----:B------:R-:W-:Y:S02]  /*2fd20*/  F2FP.BF16.F32.PACK_AB R9, RZ, R9 ;  /* 0x00000009ff09723e */ /* 0x000fe400000010ff */
[----:B-1----:R-:W-:Y:S02]  /*2fd30*/  PRMT R12, R8, 0x7610, R12 ;  /* 0x00007610080c7816 */ /* 0x002fe4000000000c */
[----:B------:R-:W-:Y:S01]  /*2fd40*/  F2FP.BF16.F32.PACK_AB R8, RZ, R3 ;  /* 0x00000003ff08723e */ /* 0x000fe200000010ff */
[----:B------:R-:W-:Y:S01]  /*2fd50*/  FMUL R3, R184, R2 ;  /* 0x00000002b8037220 */ /* 0x000fe20000400000 */
[----:B------:R-:W-:Y:S01]  /*2fd60*/  PRMT R13, R9, 0x7610, R13 ;  /* 0x00007610090d7816 */ /* 0x000fe2000000000d */
[----:B------:R0:W-:Y:S01]  /*2fd70*/  @P5 STG.E.U16 desc[UR36][R4.64+0x152], R11 ;  /* 0x0001520b04005986 */ /* 0x0001e2000c101524 */
[----:B------:R-:W-:-:S02]  /*2fd80*/  ISETP.GT.AND P0, PT, R0, 0xb0, P3 ;  /* 0x000000b00000780c */ /* 0x000fc40001f04270 */
        /* <DEDUP_REMOVED lines=26> */
[----:B------:R-:W-:Y:S02]  /*2ff30*/  ISETP.GT.AND P1, PT, R0, 0xb8, P2 ;  /* 0x000000b80000780c */ /* 0x000fe40001724270 */
[----:B------:R-:W-:Y:S02]  /*2ff40*/  F2FP.BF16.F32.PACK_AB R8, RZ, R8 ;  /* 0x00000008ff08723e */ /* 0x000fe400000010ff */
[----:B0-----:R-:W-:Y:S01]  /*2ff50*/  PRMT R10, R9, 0x7610, R10 ;  /* 0x00007610090a7816 */ /* 0x001fe2000000000a */
[-C--:B------:R-:W-:Y:S01]  /*2ff60*/  FMUL R9, R177, R2.reuse ;  /* 0x00000002b1097220 */ /* 0x080fe20000400000 */
[----:B-1----:R-:W-:Y:S01]  /*2ff70*/  PRMT R11, R3, 0x7610, R11 ;  /* 0x00007610030b7816 */ /* 0x002fe2000000000b */
[----:B------:R-:W-:Y:S01]  /*2ff80*/  FMUL R3, R176, R2 ;  /* 0x00000002b0037220 */ /* 0x000fe20000400000 */
[----:B------:R0:W-:Y:S02]  /*2ff90*/  @P5 STG.E.U16 desc[UR36][R4.64+0x170], R12 ;  /* 0x0001700c04005986 */ /* 0x0001e4000c101524 */
[----:B------:R-:W-:-:S02]  /*2ffa0*/  F2FP.BF16.F32.PACK_AB R9, RZ, R9 ;  /* 0x00000009ff09723e */ /* 0x000fc400000010ff */
[C---:B------:R-:W-:Y:S02]  /*2ffb0*/  ISETP.GT.AND P4, PT, R0.reuse, 0xb9, P2 ;  /* 0x000000b90000780c */ /* 0x040fe40001784270 */
[----:B------:R-:W-:Y:S02]  /*2ffc0*/  ISETP.GT.AND P5, PT, R0, 0xc0, P3 ;  /* 0x000000c00000780c */ /* 0x000fe40001fa4270 */
[----:B0-----:R-:W-:Y:S02]  /*2ffd0*/  PRMT R12, R8, 0x7610, R12 ;  /* 0x00007610080c7816 */ /* 0x001fe4000000000c */
[----:B------:R-:W-:Y:S01]  /*2ffe0*/  F2FP.BF16.F32.PACK_AB R8, RZ, R3 ;  /* 0x00000003ff08723e */ /* 0x000fe200000010ff */
[----:B------:R-:W-:Y:S01]  /*2fff0*/  FMUL R3, R175, R2 ;  /* 0x00000002af037220 */ /* 0x000fe20000400000 */
[----:B------:R-:W-:Y:S01]  /*30000*/  PRMT R13, R9, 0x7610, R13 ;  /* 0x00007610090d7816 */ /* 0x000fe2000000000d */
[----:B------:R0:W-:Y:S01]  /*30010*/  @P6 STG.E.U16 desc[UR36][R4.64+0x172], R10 ;  /* 0x0001720a04006986 */ /* 0x0001e2000c101524 */
[----:B------:R-:W-:-:S02]  /*30020*/  ISETP.GT.AND P0, PT, R0, 0xc1, P3 ;  /* 0x000000c10000780c */ /* 0x000fc40001f04270 */
[----:B------:R-:W-:Y:S01]  /*30030*/  F2FP.BF16.F32.PACK_AB R9, RZ, R3 ;  /* 0x00000003ff09723e */ /* 0x000fe200000010ff */
[----:B------:R1:W-:Y:S01]  /*30040*/  @P1 STG.E.U16 desc[UR36][R6.64+0x170], R11 ;  /* 0x0001700b06001986 */ /* 0x0003e2000c101524 */
[-C--:B------:R-:W-:Y:S01]  /*30050*/  FMUL R3, R173, R2.reuse ;  /* 0x00000002ad037220 */ /* 0x080fe20000400000 */
[----:B------:R-:W-:Y:S02]  /*30060*/  ISETP.GT.AND P1, PT, R0, 0xc0, P2 ;  /* 0x000000c00000780c */ /* 0x000fe40001724270 */
        /* <DEDUP_REMOVED lines=40> */
[----:B------:R-:W-:Y:S01]  /*302f0*/  ISETP.GT.AND P0, PT, R0, 0xd0, P2 ;  /* 0x000000d00000780c */ /* 0x000fe20001704270 */
        /* <DEDUP_REMOVED lines=11> */
[C---:B------:R-:W-:Y:S01]  /*303b0*/  ISETP.GT.AND P5, PT, R0.reuse, 0xd9, P3 ;  /* 0x000000d90000780c */ /* 0x040fe20001fa4270 */
[----:B------:R-:W-:Y:S01]  /*303c0*/  FMUL R8, R163, R2 ;  /* 0x00000002a3087220 */ /* 0x000fe20000400000 */
[----:B------:R-:W-:Y:S01]  /*303d0*/  @P0 STG.E.U16 desc[UR36][R6.64+0x1a0], R14 ;  /* 0x0001a00e06000986 */ /* 0x000fe2000c101524 */
[----:B------:R-:W-:-:S03]  /*303e0*/  ISETP.GT.AND P0, PT, R0, 0xd8, P2 ;  /* 0x000000d80000780c */ /* 0x000fc60001704270 */
[----:B------:R0:W-:Y:S01]  /*303f0*/  @P1 STG.E.U16 desc[UR36][R6.64+0x1a2], R9 ;  /* 0x0001a20906001986 */ /* 0x0001e2000c101524 */
[----:B------:R-:W-:Y:S02]  /*30400*/  F2FP.BF16.F32.PACK_AB R8, RZ, R8 ;  /* 0x00000008ff08723e */ /* 0x000fe400000010ff */
[----:B------:R-:W-:Y:S02]  /*30410*/  ISETP.GT.AND P1, PT, R0, 0xd9, P2 ;  /* 0x000000d90000780c */ /* 0x000fe40001724270 */
        /* <DEDUP_REMOVED lines=16> */
[----:B------:R1:W-:Y:S01]  /*30520*/  @P1 STG.E.U16 desc[UR36][R6.64+0x1b2], R10 ;  /* 0x0001b20a06001986 */ /* 0x0003e2000c101524 */
[C---:B------:R-:W-:Y:S02]  /*30530*/  ISETP.GT.AND P1, PT, R0.reuse, 0xe0, P2 ;  /* 0x000000e00000780c */ /* 0x040fe40001724270 */
[----:B------:R-:W-:Y:S02]  /*30540*/  ISETP.GT.AND P0, PT, R0, 0xe1, P2 ;  /* 0x000000e10000780c */ /* 0x000fe40001704270 */
[----:B0-----:R-:W-:Y:S02]  /*30550*/  PRMT R12, R8, 0x7610, R12 ;  /* 0x00007610080c7816 */ /* 0x001fe4000000000c */
[----:B------:R-:W-:Y:S01]  /*30560*/  F2FP.BF16.F32.PACK_AB R8, RZ, R3 ;  /* 0x00000003ff08723e */ /* 0x000fe200000010ff */
[----:B------:R-:W-:Y:S01]  /*30570*/  FMUL R3, R157, R2 ;  /* 0x000000029d037220 */ /* 0x000fe20000400000 */
[----:B------:R0:W-:Y:S01]  /*30580*/  @P4 STG.E.U16 desc[UR36][R4.64+0x1c0], R11 ;  /* 0x0001c00b04004986 */ /* 0x0001e2000c101524 */
[----:B-1----:R-:W-:-:S02]  /*30590*/  PRMT R10, R9, 0x7610, R10 ;  /* 0x00007610090a7816 */ /* 0x002fc4000000000a */
[----:B------:R-:W-:Y:S01]  /*305a0*/  PRMT R13, R8, 0x7610, R13 ;  /* 0x00007610080d7816 */ /* 0x000fe2000000000d */
[----:B------:R-:W-:Y:S01]  /*305b0*/  @P5 STG.E.U16 desc[UR36][R4.64+0x1c2], R12 ;  /* 0x0001c20c04005986 */ /* 0x000fe2000c101524 */
[-C--:B------:R-:W-:Y:S01]  /*305c0*/  FMUL R8, R156, R2.reuse ;  /* 0x000000029c087220 */ /* 0x080fe20000400000 */
[C---:B------:R-:W-:Y:S02]  /*305d0*/  ISETP.GT.AND P4, PT, R0.reuse, 0xe8, P3 ;  /* 0x000000e80000780c */ /* 0x040fe40001f84270 */
[----:B------:R-:W-:Y:S01]  /*305e0*/  F2FP.BF16.F32.PACK_AB R9, RZ, R3 ;  /* 0x00000003ff09723e */ /* 0x000fe200000010ff */
[----:B------:R-:W-:Y:S01]  /*305f0*/  FMUL R3, R155, R2 ;  /* 0x000000029b037220 */ /* 0x000fe20000400000 */
[C---:B------:R-:W-:Y:S02]  /*30600*/  ISETP.GT.AND P5, PT, R0.reuse, 0xe9, P3 ;  /* 0x000000e90000780c */ /* 0x040fe40001fa4270 */
[----:B------:R-:W-:Y:S02]  /*30610*/  ISETP.GT.AND P6, PT, R0, 0xe8, P2 ;  /* 0x000000e80000780c */ /* 0x000fe400017c4270 */
[----:B------:R-:W-:Y:S01]  /*30620*/  F2FP.BF16.F32.PACK_AB R8, RZ, R8 ;  /* 0x00000008ff08723e */ /* 0x000fe200000010ff */
[----:B------:R1:W-:Y:S01]  /*30630*/  @P1 STG.E.U16 desc[UR36][R6.64+0x1c0], R10 ;  /* 0x0001c00a06001986 */ /* 0x0003e2000c101524 */
[----:B------:R-:W-:-:S02]  /*30640*/  F2FP.BF16.F32.PACK_AB R3, RZ, R3 ;  /* 0x00000003ff03723e */ /* 0x000fc400000010ff */
[C---:B------:R-:W-:Y:S01]  /*30650*/  ISETP.GT.AND P1, PT, R17.reuse, 0x80, PT ;  /* 0x000000801100780c */ /* 0x040fe20003f24270 */
[----:B------:R2:W-:Y:S01]  /*30660*/  @P0 STG.E.U16 desc[UR36][R6.64+0x1c2], R13 ;  /* 0x0001c20d06000986 */ /* 0x0005e2000c101524 */
[----:B------:R-:W-:Y:S02]  /*30670*/  ISETP.GT.AND P0, PT, R17, 0x88, PT ;  /* 0x000000881100780c */ /* 0x000fe40003f04270 */
[----:B0-----:R-:W-:Y:S02]  /*30680*/  PRMT R11, R8, 0x7610, R11 ;  /* 0x00007610080b7816 */ /* 0x001fe4000000000b */
[----:B------:R-:W-:Y:S02]  /*30690*/  PRMT R17, R3, 0x7610, R17 ;  /* 0x0000761003117816 */ /* 0x000fe40000000011 */
[----:B-1----:R-:W-:Y:S01]  /*306a0*/  PRMT R10, R9, 0x7610, R10 ;  /* 0x00007610090a7816 */ /* 0x002fe2000000000a */
[----:B------:R-:W-:-:S04]  /*306b0*/  FMUL R3, R154, R2 ;  /* 0x000000029a037220 */ /* 0x000fc80000400000 */
[----:B------:R-:W-:Y:S01]  /*306c0*/  @P4 STG.E.U16 desc[UR36][R4.64+0x1d0], R10 ;  /* 0x0001d00a04004986 */ /* 0x000fe2000c101524 */
[----:B------:R-:W-:-:S03]  /*306d0*/  ISETP.GT.AND P4, PT, R0, 0xe9, P2 ;  /* 0x000000e90000780c */ /* 0x000fc60001784270 */
[----:B------:R0:W-:Y:S01]  /*306e0*/  @P5 STG.E.U16 desc[UR36][R4.64+0x1d2], R11 ;  /* 0x0001d20b04005986 */ /* 0x0001e2000c101524 */
[----:B------:R-:W-:-:S03]  /*306f0*/  ISETP.GT.AND P5, PT, R0, 0xf0, P3 ;  /* 0x000000f00000780c */ /* 0x000fc60001fa4270 */
[----:B------:R-:W-:Y:S01]  /*30700*/  @P6 STG.E.U16 desc[UR36][R6.64+0x1d0], R17 ;  /* 0x0001d01106006986 */ /* 0x000fe2000c101524 */
[----:B------:R-:W-:Y:S01]  /*30710*/  ISETP.GT.AND P6, PT, R0, 0xf1, P3 ;  /* 0x000000f10000780c */ /* 0x000fe20001fc4270 */
[-C--:B------:R-:W-:Y:S01]  /*30720*/  FMUL R8, R153, R2.reuse ;  /* 0x0000000299087220 */ /* 0x080fe20000400000 */
[----:B------:R-:W-:Y:S01]  /*30730*/  FMUL R9, R152, R2 ;  /* 0x0000000298097220 */ /* 0x000fe20000400000 */
[----:B--2---:R-:W-:-:S03]  /*30740*/  F2FP.BF16.F32.PACK_AB R13, RZ, R3 ;  /* 0x00000003ff0d723e */ /* 0x004fc600000010ff */
[----:B------:R-:W-:Y:S02]  /*30750*/  F2FP.BF16.F32.PACK_AB R14, RZ, R8 ;  /* 0x00000008ff0e723e */ /* 0x000fe400000010ff */
[----:B------:R-:W-:Y:S01]  /*30760*/  F2FP.BF16.F32.PACK_AB R15, RZ, R9 ;  /* 0x00000009ff0f723e */ /* 0x000fe200000010ff */
[----:B------:R-:W-:Y:S01]  /*30770*/  @P4 STG.E.U16 desc[UR36][R6.64+0x1d2], R13 ;  /* 0x0001d20d06004986 */ /* 0x000fe2000c101524 */
[----:B------:R-:W-:-:S03]  /*30780*/  ISETP.GT.AND P4, PT, R0, 0xf1, P2 ;  /* 0x000000f10000780c */ /* 0x000fc60001784270 */
[----:B------:R-:W-:Y:S04]  /*30790*/  @P5 STG.E.U16 desc[UR36][R4.64+0x1e0], R14 ;  /* 0x0001e00e04005986 */ /* 0x000fe8000c101524 */
[----:B------:R-:W-:Y:S01]  /*307a0*/  @P6 STG.E.U16 desc[UR36][R4.64+0x1e2], R15 ;  /* 0x0001e20f04006986 */ /* 0x000fe2000c101524 */
[----:B------:R-:W-:Y:S01]  /*307b0*/  ISETP.GT.AND P6, PT, R0, 0xf0, P2 ;  /* 0x000000f00000780c */ /* 0x000fe200017c4270 */
[-C--:B0-----:R-:W-:Y:S01]  /*307c0*/  FMUL R11, R23, R2.reuse ;  /* 0x00000002170b7220 */ /* 0x081fe20000400000 */
[----:B------:R-:W-:-:S04]  /*307d0*/  FMUL R12, R22, R2 ;  /* 0x00000002160c7220 */ /* 0x000fc80000400000 */
[----:B------:R-:W-:Y:S02]  /*307e0*/  F2FP.BF16.F32.PACK_AB R11, RZ, R11 ;  /* 0x0000000bff0b723e */ /* 0x000fe400000010ff */
[----:B------:R-:W-:Y:S02]  /*307f0*/  F2FP.BF16.F32.PACK_AB R12, RZ, R12 ;  /* 0x0000000cff0c723e */ /* 0x000fe400000010ff */
[C---:B------:R-:W-:Y:S02]  /*30800*/  ISETP.GT.AND P5, PT, R0.reuse, 0xf8, P3 ;  /* 0x000000f80000780c */ /* 0x040fe40001fa4270 */
[----:B------:R-:W-:Y:S01]  /*30810*/  ISETP.GT.AND P3, PT, R0, 0xf9, P3 ;  /* 0x000000f90000780c */ /* 0x000fe20001f64270 */
[----:B------:R-:W-:Y:S01]  /*30820*/  @P6 STG.E.U16 desc[UR36][R6.64+0x1e0], R11 ;  /* 0x0001e00b06006986 */ /* 0x000fe2000c101524 */
[----:B------:R-:W-:-:S03]  /*30830*/  FMUL R10, R21, R2 ;  /* 0x00000002150a7220 */ /* 0x000fc60000400000 */
[----:B------:R0:W-:Y:S01]  /*30840*/  @P4 STG.E.U16 desc[UR36][R6.64+0x1e2], R12 ;  /* 0x0001e20c06004986 */ /* 0x0001e2000c101524 */
[----:B------:R-:W-:Y:S01]  /*30850*/  ISETP.GT.AND P4, PT, R0, 0xf8, P2 ;  /* 0x000000f80000780c */ /* 0x000fe20001784270 */
[-C--:B------:R-:W-:Y:S01]  /*30860*/  FMUL R9, R20, R2.reuse ;  /* 0x0000000214097220 */ /* 0x080fe20000400000 */
[-C--:B------:R-:W-:Y:S01]  /*30870*/  FMUL R8, R18, R2.reuse ;  /* 0x0000000212087220 */ /* 0x080fe20000400000 */
[----:B------:R-:W-:Y:S01]  /*30880*/  FMUL R3, R19, R2 ;  /* 0x0000000213037220 */ /* 0x000fe20000400000 */
[----:B------:R-:W-:Y:S02]  /*30890*/  F2FP.BF16.F32.PACK_AB R10, RZ, R10 ;  /* 0x0000000aff0a723e */ /* 0x000fe400000010ff */
[----:B------:R-:W-:Y:S02]  /*308a0*/  ISETP.GT.AND P2, PT, R0, 0xf9, P2 ;  /* 0x000000f90000780c */ /* 0x000fe40001744270 */
[----:B------:R-:W-:Y:S02]  /*308b0*/  F2FP.BF16.F32.PACK_AB R9, RZ, R9 ;  /* 0x00000009ff09723e */ /* 0x000fe400000010ff */
[----:B------:R-:W-:-:S02]  /*308c0*/  F2FP.BF16.F32.PACK_AB R8, RZ, R8 ;  /* 0x00000008ff08723e */ /* 0x000fc400000010ff */
[----:B------:R-:W-:Y:S01]  /*308d0*/  F2FP.BF16.F32.PACK_AB R3, RZ, R3 ;  /* 0x00000003ff03723e */ /* 0x000fe200000010ff */
[----:B------:R-:W-:Y:S01]  /*308e0*/  @P5 STG.E.U16 desc[UR36][R4.64+0x1f0], R10 ;  /* 0x0001f00a04005986 */ /* 0x000fe2000c101524 */
[----:B0-----:R-:W-:Y:S02]  /*308f0*/  PRMT R12, R8, 0x7610, R12 ;  /* 0x00007610080c7816 */ /* 0x001fe4000000000c */
[----:B------:R-:W-:Y:S01]  /*30900*/  PRMT R11, R3, 0x7610, R11 ;  /* 0x00007610030b7816 */ /* 0x000fe2000000000b */
[----:B------:R0:W-:Y:S01]  /*30910*/  @P3 STG.E.U16 desc[UR36][R4.64+0x1f2], R9 ;  /* 0x0001f20904003986 */ /* 0x0001e2000c101524 */
[----:B------:R-:W-:Y:S01]  /*30920*/  @P4 MOV R8, R6 ;  /* 0x0000000600084202 */ /* 0x000fe20000000f00 */
[----:B------:R-:W-:Y:S02]  /*30930*/  USHF.L.U32 UR12, UR8, 0x8, URZ ;  /* 0x00000008080c7899 */ /* 0x000fe4000800063f */
[----:B------:R-:W-:Y:S01]  /*30940*/  USHF.L.U64.HI UR11, UR8, 0x8, UR9 ;  /* 0x00000008080b7899 */ /* 0x000fe20008010209 */
[----:B0-----:R-:W-:-:S03]  /*30950*/  @P4 IMAD.MOV.U32 R9, RZ, RZ, R7 ;  /* 0x000000ffff094224 */ /* 0x001fc600078e0007 */
[----:B------:R-:W-:Y:S02]  /*30960*/  MOV R3, UR12 ;  /* 0x0000000c00037c02 */ /* 0x000fe40008000f00 */
[----:B------:R0:W-:Y:S01]  /*30970*/  @P4 STG.E.U16 desc[UR36][R8.64+0x1f0], R11 ;  /* 0x0001f00b08004986 */ /* 0x0001e2000c101524 */
[C---:B------:R-:W-:Y:S02]  /*30980*/  ISETP.GT.AND P3, PT, R0.reuse, RZ, P1 ;  /* 0x000000ff0000720c */ /* 0x040fe40000f64270 */
[----:B------:R-:W-:Y:S01]  /*30990*/  ISETP.GT.AND P4, PT, R0, 0x1, P1 ;  /* 0x000000010000780c */ /* 0x000fe20000f84270 */
[-C--:B------:R-:W-:Y:S01]  /*309a0*/  FMUL R24, R24, R2.reuse ;  /* 0x0000000218187220 */ /* 0x080fe20000400000 */
[----:B------:R-:W-:Y:S01]  /*309b0*/  FMUL R25, R25, R2 ;  /* 0x0000000219197220 */ /* 0x000fe20000400000 */
[----:B0-----:R-:W-:Y:S01]  /*309c0*/  @P2 IMAD.MOV.U32 R8, RZ, RZ, R6 ;  /* 0x000000ffff082224 */ /* 0x001fe200078e0006 */
[----:B------:R-:W-:Y:S01]  /*309d0*/  @P2 MOV R9, R7 ;  /* 0x0000000700092202 */ /* 0x000fe20000000f00 */
[----:B------:R-:W-:-:S04]  /*309e0*/  IMAD.U32 R7, RZ, RZ, UR11 ;  /* 0x0000000bff077e24 */ /* 0x000fc8000f8e00ff */
[----:B------:R0:W-:Y:S01]  /*309f0*/  @P2 STG.E.U16 desc[UR36][R8.64+0x1f2], R12 ;  /* 0x0001f20c08002986 */ /* 0x0001e2000c101524 */
[C---:B------:R-:W-:Y:S02]  /*30a00*/  IADD3 R6, P2, P6, R4.reuse, UR5, R3 ;  /* 0x0000000504067c10 */ /* 0x040fe4000fe5e003 */
[----:B------:R-:W-:Y:S02]  /*30a10*/  IADD3 R4, P5, R4, UR12, RZ ;  /* 0x0000000c04047c10 */ /* 0x000fe4000ffbe0ff */
[C---:B------:R-:W-:Y:S02]  /*30a20*/  IADD3.X R7, R5.reuse, UR4, R7, P2, P6 ;  /* 0x0000000405077c10 */ /* 0x040fe400097ec407 */
[----:B------:R-:W-:Y:S02]  /*30a30*/  F2FP.BF16.F32.PACK_AB R24, RZ, R24 ;  /* 0x00000018ff18723e */ /* 0x000fe400000010ff */
[----:B------:R-:W-:Y:S02]  /*30a40*/  IADD3.X R5, R5, UR11, RZ, P5, !PT ;  /* 0x0000000b05057c10 */ /* 0x000fe4000affe4ff */
[----:B------:R-:W-:-:S02]  /*30a50*/  F2FP.BF16.F32.PACK_AB R25, RZ, R25 ;  /* 0x00000019ff19723e */ /* 0x000fc400000010ff */
[C---:B------:R-:W-:Y:S01]  /*30a60*/  ISETP.GT.AND P2, PT, R0.reuse, RZ, P0 ;  /* 0x000000ff0000720c */ /* 0x040fe20000744270 */
[----:B------:R-:W-:Y:S01]  /*30a70*/  @P3 STG.E.U16 desc[UR36][R4.64], R24 ;  /* 0x0000001804003986 */ /* 0x000fe2000c101524 */
[----:B------:R-:W-:Y:S01]  /*30a80*/  ISETP.GT.AND P3, PT, R0, 0x1, P0 ;  /* 0x000000010000780c */ /* 0x000fe20000764270 */
[-C--:B------:R-:W-:Y:S02]  /*30a90*/  FMUL R26, R26, R2.reuse ;  /* 0x000000021a1a7220 */ /* 0x080fe40000400000 */
[----:B------:R-:W-:Y:S01]  /*30aa0*/  @P4 STG.E.U16 desc[UR36][R4.64+0x2], R25 ;  /* 0x0000021904004986 */ /* 0x000fe2000c101524 */
[----:B------:R-:W-:Y:S01]  /*30ab0*/  ISETP.GT.AND P4, PT, R0, 0x8, P1 ;  /* 0x000000080000780c */ /* 0x000fe20000f84270 */
[-C--:B------:R-:W-:Y:S01]  /*30ac0*/  FMUL R27, R27, R2.reuse ;  /* 0x000000021b1b7220 */ /* 0x080fe20000400000 */
[----:B0-----:R-:W-:Y:S01]  /*30ad0*/  IADD3 R8, P5, R4, UR5, RZ ;  /* 0x0000000504087c10 */ /* 0x001fe2000ffbe0ff */
[----:B------:R-:W-:Y:S01]  /*30ae0*/  FMUL R28, R28, R2 ;  /* 0x000000021c1c7220 */ /* 0x000fe20000400000 */
[----:B------:R-:W-:-:S02]  /*30af0*/  F2FP.BF16.F32.PACK_AB R26, RZ, R26 ;  /* 0x0000001aff1a723e */ /* 0x000fc400000010ff */
[----:B------:R-:W-:Y:S02]  /*30b00*/  IADD3.X R9, R5, UR4, RZ, P5, !PT ;  /* 0x0000000405097c10 */ /* 0x000fe4000affe4ff */
[----:B------:R-:W-:Y:S02]  /*30b10*/  F2FP.BF16.F32.PACK_AB R27, RZ, R27 ;  /* 0x0000001bff1b723e */ /* 0x000fe400000010ff */
[----:B------:R-:W-:Y:S01]  /*30b20*/  F2FP.BF16.F32.PACK_AB R28, RZ, R28 ;  /* 0x0000001cff1c723e */ /* 0x000fe200000010ff */
[----:B------:R-:W-:Y:S01]  /*30b30*/  @P2 STG.E.U16 desc[UR36][R8.64], R26 ;  /* 0x0000001a08002986 */ /* 0x000fe2000c101524 */
[C---:B------:R-:W-:Y:S02]  /*30b40*/  ISETP.GT.AND P5, PT, R0.reuse, 0x9, P1 ;  /* 0x000000090000780c */ /* 0x040fe40000fa4270 */
[C---:B------:R-:W-:Y:S01]  /*30b50*/  ISETP.GT.AND P2, PT, R0.reuse, 0x8, P0 ;  /* 0x000000080000780c */ /* 0x040fe20000744270 */
[----:B------:R-:W-:Y:S01]  /*30b60*/  @P3 STG.E.U16 desc[UR36][R8.64+0x2], R27 ;  /* 0x0000021b08003986 */ /* 0x000fe2000c101524 */
[-C--:B------:R-:W-:Y:S01]  /*30b70*/  FMUL R29, R29, R2.reuse ;  /* 0x000000021d1d7220 */ /* 0x080fe20000400000 */
[----:B------:R-:W-:Y:S01]  /*30b80*/  ISETP.GT.AND P3, PT, R0, 0x9, P0 ;  /* 0x000000090000780c */ /* 0x000fe20000764270 */
[-C--:B------:R-:W-:Y:S01]  /*30b90*/  FMUL R30, R30, R2.reuse ;  /* 0x000000021e1e7220 */ /* 0x080fe20000400000 */
[----:B------:R-:W-:Y:S01]  /*30ba0*/  @P4 STG.E.U16 desc[UR36][R4.64+0x10], R28 ;  /* 0x0000101c04004986 */ /* 0x000fe2000c101524 */
[----:B------:R-:W-:Y:S01]  /*30bb0*/  ISETP.GT.AND P4, PT, R0, 0x10, P1 ;  /* 0x000000100000780c */ /* 0x000fe20000f84270 */
[-C--:B------:R-:W-:Y:S01]  /*30bc0*/  FMUL R31, R31, R2.reuse ;  /* 0x000000021f1f7220 */ /* 0x080fe20000400000 */
[----:B------:R-:W-:Y:S01]  /*30bd0*/  IADD3 R10, P6, R4, UR5, RZ ;  /* 0x00000005040a7c10 */ /* 0x000fe2000ffde0ff */
[----:B------:R-:W-:Y:S01]  /*30be0*/  FMUL R32, R32, R2 ;  /* 0x0000000220207220 */ /* 0x000fe20000400000 */
[----:B------:R-:W-:-:S02]  /*30bf0*/  F2FP.BF16.F32.PACK_AB R29, RZ, R29 ;  /* 0x0000001dff1d723e */ /* 0x000fc400000010ff */
[----:B------:R-:W-:Y:S02]  /*30c00*/  F2FP.BF16.F32.PACK_AB R30, RZ, R30 ;  /* 0x0000001eff1e723e */ /* 0x000fe400000010ff */
[----:B------:R-:W-:Y:S02]  /*30c10*/  IADD3.X R11, R5, UR4, RZ, P6, !PT ;  /* 0x00000004050b7c10 */ /* 0x000fe4000b7fe4ff */
[----:B------:R-:W-:Y:S01]  /*30c20*/  F2FP.BF16.F32.PACK_AB R31, RZ, R31 ;  /* 0x0000001fff1f723e */ /* 0x000fe200000010ff */
[----:B------:R-:W-:Y:S01]  /*30c30*/  @P5 STG.E.U16 desc[UR36][R4.64+0x12], R29 ;  /* 0x0000121d04005986 */ /* 0x000fe2000c101524 */
[----:B------:R-:W-:Y:S02]  /*30c40*/  F2FP.BF16.F32.PACK_AB R32, RZ, R32 ;  /* 0x00000020ff20723e */ /* 0x000fe400000010ff */
[C---:B------:R-:W-:Y:S01]  /*30c50*/  ISETP.GT.AND P5, PT, R0.reuse, 0x11, P1 ;  /* 0x000000110000780c */ /* 0x040fe20000fa4270 */
[----:B------:R-:W-:Y:S01]  /*30c60*/  @P2 STG.E.U16 desc[UR36][R10.64+0x10], R30 ;  /* 0x0000101e0a002986 */ /* 0x000fe2000c101524 */
[----:B------:R-:W-:Y:S01]  /*30c70*/  ISETP.GT.AND P2, PT, R0, 0x10, P0 ;  /* 0x000000100000780c */ /* 0x000fe20000744270 */
[----:B------:R-:W-:-:S02]  /*30c80*/  FMUL R33, R33, R2 ;  /* 0x0000000221217220 */ /* 0x000fc40000400000 */
[----:B------:R-:W-:Y:S01]  /*30c90*/  @P3 STG.E.U16 desc[UR36][R6.64+0x12], R31 ;  /* 0x0000121f06003986 */ /* 0x000fe2000c101524 */
[----:B------:R-:W-:Y:S01]  /*30ca0*/  ISETP.GT.AND P3, PT, R0, 0x11, P0 ;  /* 0x000000110000780c */ /* 0x000fe20000764270 */
[-C--:B------:R-:W-:Y:S02]  /*30cb0*/  FMUL R34, R34, R2.reuse ;  /* 0x0000000222227220 */ /* 0x080fe40000400000 */
[----:B------:R-:W-:Y:S01]  /*30cc0*/  @P4 STG.E.U16 desc[UR36][R4.64+0x20], R32 ;  /* 0x0000202004004986 */ /* 0x000fe2000c101524 */
[----:B------:R-:W-:Y:S01]  /*30cd0*/  ISETP.GT.AND P4, PT, R0, 0x18, P1 ;  /* 0x000000180000780c */ /* 0x000fe20000f84270 */
[-C--:B------:R-:W-:Y:S01]  /*30ce0*/  FMUL R35, R35, R2.reuse ;  /* 0x0000000223237220 */ /* 0x080fe20000400000 */
[----:B------:R-:W-:Y:S01]  /*30cf0*/  FMUL R36, R36, R2 ;  /* 0x0000000224247220 */ /* 0x000fe20000400000 */
[----:B------:R-:W-:Y:S02]  /*30d00*/  F2FP.BF16.F32.PACK_AB R33, RZ, R33 ;  /* 0x00000021ff21723e */ /* 0x000fe400000010ff */
[----:B------:R-:W-:-:S02]  /*30d10*/  F2FP.BF16.F32.PACK_AB R34, RZ, R34 ;  /* 0x00000022ff22723e */ /* 0x000fc400000010ff */
[----:B------:R-:W-:Y:S01]  /*30d20*/  F2FP.BF16.F32.PACK_AB R35, RZ, R35 ;  /* 0x00000023ff23723e */ /* 0x000fe200000010ff */
[----:B------:R-:W-:Y:S01]  /*30d30*/  @P5 STG.E.U16 desc[UR36][R4.64+0x22], R33 ;  /* 0x0000222104005986 */ /* 0x000fe2000c101524 */
[----:B------:R-:W-:Y:S02]  /*30d40*/  F2FP.BF16.F32.PACK_AB R36, RZ, R36 ;  /* 0x00000024ff24723e */ /* 0x000fe400000010ff */
[C---:B------:R-:W-:Y:S01]  /*30d50*/  ISETP.GT.AND P5, PT, R0.reuse, 0x19, P1 ;  /* 0x000000190000780c */ /* 0x040fe20000fa4270 */
[----:B------:R-:W-:Y:S01]  /*30d60*/  @P2 STG.E.U16 desc[UR36][R6.64+0x20], R34 ;  /* 0x0000202206002986 */ /* 0x000fe2000c101524 */
[C---:B------:R-:W-:Y:S01]  /*30d70*/  ISETP.GT.AND P2, PT, R0.reuse, 0x18, P0 ;  /* 0x000000180000780c */ /* 0x040fe20000744270 */
[-C--:B------:R-:W-:Y:S02]  /*30d80*/  FMUL R37, R37, R2.reuse ;  /* 0x0000000225257220 */ /* 0x080fe40000400000 */
[----:B------:R-:W-:Y:S01]  /*30d90*/  @P3 STG.E.U16 desc[UR36][R6.64+0x22], R35 ;  /* 0x0000222306003986 */ /* 0x000fe2000c101524 */
[----:B------:R-:W-:Y:S01]  /*30da0*/  ISETP.GT.AND P3, PT, R0, 0x19, P0 ;  /* 0x000000190000780c */ /* 0x000fe20000764270 */
[----:B------:R-:W-:-:S02]  /*30db0*/  FMUL R38, R38, R2 ;  /* 0x0000000226267220 */ /* 0x000fc40000400000 */
[----:B------:R-:W-:Y:S01]  /*30dc0*/  @P4 STG.E.U16 desc[UR36][R4.64+0x30], R36 ;  /* 0x0000302404004986 */ /* 0x000fe2000c101524 */
[----:B------:R-:W-:Y:S01]  /*30dd0*/  ISETP.GT.AND P4, PT, R0, 0x20, P1 ;  /* 0x000000200000780c */ /* 0x000fe20000f84270 */
[-C--:B------:R-:W-:Y:S01]  /*30de0*/  FMUL R39, R39, R2.reuse ;  /* 0x0000000227277220 */ /* 0x080fe20000400000 */
[----:B------:R-:W-:Y:S01]  /*30df0*/  FMUL R40, R40, R2 ;  /* 0x0000000228287220 */ /* 0x000fe20000400000 */
[----:B------:R-:W-:Y:S02]  /*30e00*/  F2FP.BF16.F32.PACK_AB R37, RZ, R37 ;  /* 0x00000025ff25723e */ /* 0x000fe400000010ff */
[----:B------:R-:W-:Y:S02]  /*30e10*/  F2FP.BF16.F32.PACK_AB R38, RZ, R38 ;  /* 0x00000026ff26723e */ /* 0x000fe400000010ff */
[----:B------:R-:W-:Y:S01]  /*30e20*/  F2FP.BF16.F32.PACK_AB R39, RZ, R39 ;  /* 0x00000027ff27723e */ /* 0x000fe200000010ff */
[----:B------:R-:W-:Y:S01]  /*30e30*/  @P5 STG.E.U16 desc[UR36][R4.64+0x32], R37 ;  /* 0x0000322504005986 */ /* 0x000fe2000c101524 */
[----:B------:R-:W-:-:S02]  /*30e40*/  F2FP.BF16.F32.PACK_AB R40, RZ, R40 ;  /* 0x00000028ff28723e */ /* 0x000fc400000010ff */
[C---:B------:R-:W-:Y:S01]  /*30e50*/  ISETP.GT.AND P5, PT, R0.reuse, 0x21, P1 ;  /* 0x000000210000780c */ /* 0x040fe20000fa4270 */
[----:B------:R-:W-:Y:S01]  /*30e60*/  @P2 STG.E.U16 desc[UR36][R6.64+0x30], R38 ;  /* 0x0000302606002986 */ /* 0x000fe2000c101524 */
[C---:B------:R-:W-:Y:S01]  /*30e70*/  ISETP.GT.AND P2, PT, R0.reuse, 0x20, P0 ;  /* 0x000000200000780c */ /* 0x040fe20000744270 */
[-C--:B------:R-:W-:Y:S02]  /*30e80*/  FMUL R41, R41, R2.reuse ;  /* 0x0000000229297220 */ /* 0x080fe40000400000 */
[----:B------:R-:W-:Y:S01]  /*30e90*/  @P3 STG.E.U16 desc[UR36][R6.64+0x32], R39 ;  /* 0x0000322706003986 */ /* 0x000fe2000c101524 */
[----:B------:R-:W-:Y:S01]  /*30ea0*/  ISETP.GT.AND P3, PT, R0, 0x21, P0 ;  /* 0x000000210000780c */ /* 0x000fe20000764270 */
[-C--:B------:R-:W-:Y:S02]  /*30eb0*/  FMUL R42, R42, R2.reuse ;  /* 0x000000022a2a7220 */ /* 0x080fe40000400000 */
[----:B------:R-:W-:Y:S01]  /*30ec0*/  @P4 STG.E.U16 desc[UR36][R4.64+0x40], R40 ;  /* 0x0000402804004986 */ /* 0x000fe2000c101524 */
[----:B------:R-:W-:Y:S01]  /*30ed0*/  ISETP.GT.AND P4, PT, R0, 0x28, P1 ;  /* 0x000000280000780c */ /* 0x000fe20000f84270 */
[-C--:B------:R-:W-:Y:S01]  /*30ee0*/  FMUL R43, R43, R2.reuse ;  /* 0x000000022b2b7220 */ /* 0x080fe20000400000 */
[----:B------:R-:W-:Y:S01]  /*30ef0*/  FMUL R44, R44, R2 ;  /* 0x000000022c2c7220 */ /* 0x000fe20000400000 */
[----:B------:R-:W-:-:S02]  /*30f00*/  F2FP.BF16.F32.PACK_AB R41, RZ, R41 ;  /* 0x00000029ff29723e */ /* 0x000fc400000010ff */
[----:B------:R-:W-:Y:S02]  /*30f10*/  F2FP.BF16.F32.PACK_AB R42, RZ, R42 ;  /* 0x0000002aff2a723e */ /* 0x000fe400000010ff */
        /* <DEDUP_REMOVED lines=357> */
[----:B------:R-:W-:Y:S01]  /*32570*/  ISETP.GT.AND P2, PT, R0, 0xd8, P0 ;  /* 0x000000d80000780c */ /* 0x000fe20000744270 */
[-C--:B------:R-:W-:Y:S02]  /*32580*/  FMUL R133, R133, R2.reuse ;  /* 0x0000000285857220 */ /* 0x080fe40000400000 */
[----:B------:R-:W-:Y:S01]  /*32590*/  @P3 STG.E.U16 desc[UR36][R6.64+0x1a2], R131 ;  /* 0x0001a28306003986 */ /* 0x000fe2000c101524 */
[----:B------:R-:W-:-:S03]  /*325a0*/  FMUL R134, R134, R2 ;  /* 0x0000000286867220 */ /* 0x000fc60000400000 */
[----:B------:R-:W-:Y:S01]  /*325b0*/  @P4 STG.E.U16 desc[UR36][R4.64+0x1b0], R132 ;  /* 0x0001b08404004986 */ /* 0x000fe2000c101524 */
[C---:B------:R-:W-:Y:S01]  /*325c0*/  ISETP.GT.AND P4, PT, R0.reuse, 0xd9, P0 ;  /* 0x000000d90000780c */ /* 0x040fe20000784270 */
[----:B------:R-:W-:Y:S01]  /*325d0*/  FMUL R135, R135, R2 ;  /* 0x0000000287877220 */ /* 0x000fe20000400000 */
[----:B------:R-:W-:Y:S02]  /*325e0*/  F2FP.BF16.F32.PACK_AB R133, RZ, R133 ;  /* 0x00000085ff85723e */ /* 0x000fe400000010ff */
[----:B------:R-:W-:Y:S02]  /*325f0*/  F2FP.BF16.F32.PACK_AB R134, RZ, R134 ;  /* 0x00000086ff86723e */ /* 0x000fe400000010ff */
[----:B------:R-:W-:Y:S01]  /*32600*/  F2FP.BF16.F32.PACK_AB R135, RZ, R135 ;  /* 0x00000087ff87723e */ /* 0x000fe200000010ff */
[----:B------:R-:W-:Y:S01]  /*32610*/  @P5 STG.E.U16 desc[UR36][R4.64+0x1b2], R133 ;  /* 0x0001b28504005986 */ /* 0x000fe2000c101524 */
[----:B------:R-:W-:-:S03]  /*32620*/  ISETP.GT.AND P5, PT, R0, 0xe0, P1 ;  /* 0x000000e00000780c */ /* 0x000fc60000fa4270 */
[----:B------:R-:W-:Y:S01]  /*32630*/  @P2 STG.E.U16 desc[UR36][R6.64+0x1b0], R134 ;  /* 0x0001b08606002986 */ /* 0x000fe2000c101524 */
[----:B------:R-:W-:Y:S01]  /*32640*/  ISETP.GT.AND P2, PT, R0, 0xe1, P1 ;  /* 0x000000e10000780c */ /* 0x000fe20000f44270 */
[-C--:B------:R-:W-:Y:S01]  /*32650*/  FMUL R136, R136, R2.reuse ;  /* 0x0000000288887220 */ /* 0x080fe20000400000 */
[C---:B------:R-:W-:Y:S01]  /*32660*/  ISETP.GT.AND P3, PT, R0.reuse, 0xe0, P0 ;  /* 0x000000e00000780c */ /* 0x040fe20000764270 */
[----:B------:R-:W-:Y:S01]  /*32670*/  @P4 STG.E.U16 desc[UR36][R6.64+0x1b2], R135 ;  /* 0x0001b28706004986 */ /* 0x000fe2000c101524 */
[-C--:B------:R-:W-:Y:S01]  /*32680*/  FMUL R137, R137, R2.reuse ;  /* 0x0000000289897220 */ /* 0x080fe20000400000 */
[----:B------:R-:W-:Y:S01]  /*32690*/  ISETP.GT.AND P4, PT, R0, 0xe1, P0 ;  /* 0x000000e10000780c */ /* 0x000fe20000784270 */
[-C--:B------:R-:W-:Y:S01]  /*326a0*/  FMUL R138, R138, R2.reuse ;  /* 0x000000028a8a7220 */ /* 0x080fe20000400000 */
[----:B------:R-:W-:Y:S01]  /*326b0*/  FMUL R139, R139, R2 ;  /* 0x000000028b8b7220 */ /* 0x000fe20000400000 */
[----:B------:R-:W-:Y:S02]  /*326c0*/  F2FP.BF16.F32.PACK_AB R136, RZ, R136 ;  /* 0x00000088ff88723e */ /* 0x000fe400000010ff */
[----:B------:R-:W-:-:S02]  /*326d0*/  F2FP.BF16.F32.PACK_AB R137, RZ, R137 ;  /* 0x00000089ff89723e */ /* 0x000fc400000010ff */
[----:B------:R-:W-:Y:S02]  /*326e0*/  F2FP.BF16.F32.PACK_AB R138, RZ, R138 ;  /* 0x0000008aff8a723e */ /* 0x000fe400000010ff */
[----:B------:R-:W-:Y:S01]  /*326f0*/  F2FP.BF16.F32.PACK_AB R139, RZ, R139 ;  /* 0x0000008bff8b723e */ /* 0x000fe200000010ff */
[----:B------:R-:W-:Y:S01]  /*32700*/  @P5 STG.E.U16 desc[UR36][R4.64+0x1c0], R136 ;  /* 0x0001c08804005986 */ /* 0x000fe2000c101524 */
[----:B------:R-:W-:-:S03]  /*32710*/  ISETP.GT.AND P5, PT, R0, 0xe9, P1 ;  /* 0x000000e90000780c */ /* 0x000fc60000fa4270 */
[----:B------:R-:W-:Y:S01]  /*32720*/  @P2 STG.E.U16 desc[UR36][R4.64+0x1c2], R137 ;  /* 0x0001c28904002986 */ /* 0x000fe2000c101524 */
[C---:B------:R-:W-:Y:S02]  /*32730*/  ISETP.GT.AND P2, PT, R0.reuse, 0xe8, P1 ;  /* 0x000000e80000780c */ /* 0x040fe40000f44270 */
[C---:B------:R-:W-:Y:S01]  /*32740*/  ISETP.GT.AND P6, PT, R0.reuse, 0xe8, P0 ;  /* 0x000000e80000780c */ /* 0x040fe200007c4270 */
[----:B------:R-:W-:Y:S01]  /*32750*/  @P3 STG.E.U16 desc[UR36][R6.64+0x1c0], R138 ;  /* 0x0001c08a06003986 */ /* 0x000fe2000c101524 */
[----:B------:R-:W-:Y:S01]  /*32760*/  ISETP.GT.AND P3, PT, R0, 0xe9, P0 ;  /* 0x000000e90000780c */ /* 0x000fe20000764270 */
[-C--:B------:R-:W-:Y:S01]  /*32770*/  FMUL R140, R140, R2.reuse ;  /* 0x000000028c8c7220 */ /* 0x080fe20000400000 */
[-C--:B------:R-:W-:Y:S01]  /*32780*/  FMUL R141, R141, R2.reuse ;  /* 0x000000028d8d7220 */ /* 0x080fe20000400000 */
[----:B------:R-:W-:Y:S01]  /*32790*/  @P4 STG.E.U16 desc[UR36][R6.64+0x1c2], R139 ;  /* 0x0001c28b06004986 */ /* 0x000fe2000c101524 */
[----:B------:R-:W-:Y:S01]  /*327a0*/  ISETP.GT.AND P4, PT, R0, 0xf0, P1 ;  /* 0x000000f00000780c */ /* 0x000fe20000f84270 */
[-C--:B------:R-:W-:Y:S01]  /*327b0*/  FMUL R142, R142, R2.reuse ;  /* 0x000000028e8e7220 */ /* 0x080fe20000400000 */
[-C--:B------:R-:W-:Y:S01]  /*327c0*/  FMUL R143, R143, R2.reuse ;  /* 0x000000028f8f7220 */ /* 0x080fe20000400000 */
[----:B------:R-:W-:Y:S01]  /*327d0*/  FMUL R144, R144, R2 ;  /* 0x0000000290907220 */ /* 0x000fe20000400000 */
[----:B------:R-:W-:-:S02]  /*327e0*/  F2FP.BF16.F32.PACK_AB R140, RZ, R140 ;  /* 0x0000008cff8c723e */ /* 0x000fc400000010ff */
[----:B------:R-:W-:Y:S02]  /*327f0*/  F2FP.BF16.F32.PACK_AB R141, RZ, R141 ;  /* 0x0000008dff8d723e */ /* 0x000fe400000010ff */
[----:B------:R-:W-:Y:S02]  /*32800*/  F2FP.BF16.F32.PACK_AB R142, RZ, R142 ;  /* 0x0000008eff8e723e */ /* 0x000fe400000010ff */
[----:B------:R-:W-:Y:S02]  /*32810*/  F2FP.BF16.F32.PACK_AB R143, RZ, R143 ;  /* 0x0000008fff8f723e */ /* 0x000fe400000010ff */
[----:B------:R-:W-:Y:S01]  /*32820*/  F2FP.BF16.F32.PACK_AB R144, RZ, R144 ;  /* 0x00000090ff90723e */ /* 0x000fe200000010ff */
[----:B------:R-:W-:Y:S01]  /*32830*/  @P2 STG.E.U16 desc[UR36][R4.64+0x1d0], R140 ;  /* 0x0001d08c04002986 */ /* 0x000fe2000c101524 */
[----:B------:R-:W-:-:S03]  /*32840*/  ISETP.GT.AND P2, PT, R0, 0xf1, P1 ;  /* 0x000000f10000780c */ /* 0x000fc60000f44270 */
[----:B------:R-:W-:Y:S01]  /*32850*/  @P5 STG.E.U16 desc[UR36][R4.64+0x1d2], R141 ;  /* 0x0001d28d04005986 */ /* 0x000fe2000c101524 */
[----:B------:R-:W-:-:S03]  /*32860*/  ISETP.GT.AND P5, PT, R0, 0xf0, P0 ;  /* 0x000000f00000780c */ /* 0x000fc600007a4270 */
[----:B------:R-:W-:Y:S01]  /*32870*/  @P6 STG.E.U16 desc[UR36][R6.64+0x1d0], R142 ;  /* 0x0001d08e06006986 */ /* 0x000fe2000c101524 */
[----:B------:R-:W-:-:S03]  /*32880*/  FMUL R145, R145, R2 ;  /* 0x0000000291917220 */ /* 0x000fc60000400000 */
[----:B------:R-:W-:Y:S01]  /*32890*/  @P3 STG.E.U16 desc[UR36][R6.64+0x1d2], R143 ;  /* 0x0001d28f06003986 */ /* 0x000fe2000c101524 */
[----:B------:R-:W-:-:S03]  /*328a0*/  ISETP.GT.AND P3, PT, R0, 0xf8, P1 ;  /* 0x000000f80000780c */ /* 0x000fc60000f64270 */
[----:B------:R-:W-:Y:S01]  /*328b0*/  @P4 STG.E.U16 desc[UR36][R4.64+0x1e0], R144 ;  /* 0x0001e09004004986 */ /* 0x000fe2000c101524 */
[----:B------:R-:W-:Y:S01]  /*328c0*/  ISETP.GT.AND P4, PT, R0, 0xf1, P0 ;  /* 0x000000f10000780c */ /* 0x000fe20000784270 */
[-C--:B------:R-:W-:Y:S01]  /*328d0*/  FMUL R146, R146, R2.reuse ;  /* 0x0000000292927220 */ /* 0x080fe20000400000 */
[C---:B------:R-:W-:Y:S01]  /*328e0*/  ISETP.GT.AND P1, PT, R0.reuse, 0xf9, P1 ;  /* 0x000000f90000780c */ /* 0x040fe20000f24270 */
[-C--:B------:R-:W-:Y:S01]  /*328f0*/  FMUL R147, R147, R2.reuse ;  /* 0x0000000293937220 */ /* 0x080fe20000400000 */
[----:B------:R-:W-:Y:S01]  /*32900*/  ISETP.GT.AND P6, PT, R0, 0xf8, P0 ;  /* 0x000000f80000780c */ /* 0x000fe200007c4270 */
[-C--:B------:R-:W-:Y:S01]  /*32910*/  FMUL R148, R148, R2.reuse ;  /* 0x0000000294947220 */ /* 0x080fe20000400000 */
[----:B------:R-:W-:Y:S01]  /*32920*/  FMUL R149, R149, R2 ;  /* 0x0000000295957220 */ /* 0x000fe20000400000 */
[----:B------:R-:W-:Y:S02]  /*32930*/  F2FP.BF16.F32.PACK_AB R145, RZ, R145 ;  /* 0x00000091ff91723e */ /* 0x000fe400000010ff */
[----:B------:R-:W-:-:S02]  /*32940*/  F2FP.BF16.F32.PACK_AB R146, RZ, R146 ;  /* 0x00000092ff92723e */ /* 0x000fc400000010ff */
[----:B------:R-:W-:Y:S02]  /*32950*/  ISETP.GT.AND P0, PT, R0, 0xf9, P0 ;  /* 0x000000f90000780c */ /* 0x000fe40000704270 */
[----:B------:R-:W-:Y:S01]  /*32960*/  F2FP.BF16.F32.PACK_AB R147, RZ, R147 ;  /* 0x00000093ff93723e */ /* 0x000fe200000010ff */
[----:B------:R-:W-:Y:S01]  /*32970*/  FMUL R150, R150, R2 ;  /* 0x0000000296967220 */ /* 0x000fe20000400000 */
[----:B------:R-:W-:Y:S02]  /*32980*/  F2FP.BF16.F32.PACK_AB R148, RZ, R148 ;  /* 0x00000094ff94723e */ /* 0x000fe400000010ff */
[----:B------:R-:W-:Y:S01]  /*32990*/  F2FP.BF16.F32.PACK_AB R149, RZ, R149 ;  /* 0x00000095ff95723e */ /* 0x000fe200000010ff */
[----:B------:R-:W-:Y:S01]  /*329a0*/  FMUL R151, R151, R2 ;  /* 0x0000000297977220 */ /* 0x000fe20000400000 */
[----:B------:R-:W-:Y:S01]  /*329b0*/  @P2 STG.E.U16 desc[UR36][R4.64+0x1e2], R145 ;  /* 0x0001e29104002986 */ /* 0x000fe2000c101524 */
[----:B------:R-:W-:-:S03]  /*329c0*/  F2FP.BF16.F32.PACK_AB R150, RZ, R150 ;  /* 0x00000096ff96723e */ /* 0x000fc600000010ff */
[----:B------:R-:W-:Y:S01]  /*329d0*/  @P5 STG.E.U16 desc[UR36][R6.64+0x1e0], R146 ;  /* 0x0001e09206005986 */ /* 0x000fe2000c101524 */
[----:B------:R-:W-:-:S03]  /*329e0*/  F2FP.BF16.F32.PACK_AB R151, RZ, R151 ;  /* 0x00000097ff97723e */ /* 0x000fc600000010ff */
[----:B------:R-:W-:Y:S04]  /*329f0*/  @P4 STG.E.U16 desc[UR36][R6.64+0x1e2], R147 ;  /* 0x0001e29306004986 */ /* 0x000fe8000c101524 */
[----:B------:R-:W-:Y:S04]  /*32a00*/  @P3 STG.E.U16 desc[UR36][R4.64+0x1f0], R148 ;  /* 0x0001f09404003986 */ /* 0x000fe8000c101524 */
[----:B------:R0:W-:Y:S02]  /*32a10*/  @P1 STG.E.U16 desc[UR36][R4.64+0x1f2], R149 ;  /* 0x0001f29504001986 */ /* 0x0001e4000c101524 */
[----:B0-----:R-:W-:Y:S01]  /*32a20*/  @P6 MOV R4, R6 ;  /* 0x0000000600046202 */ /* 0x001fe20000000f00 */
[----:B------:R-:W-:-:S05]  /*32a30*/  @P6 IMAD.MOV.U32 R5, RZ, RZ, R7 ;  /* 0x000000ffff056224 */ /* 0x000fca00078e0007 */
[----:B------:R0:W-:Y:S04]  /*32a40*/  @P6 STG.E.U16 desc[UR36][R4.64+0x1f0], R150 ;  /* 0x0001f09604006986 */ /* 0x0001e8000c101524 */
[----:B------:R0:W-:Y:S02]  /*32a50*/  @P0 STG.E.U16 desc[UR36][R6.64+0x1f2], R151 ;  /* 0x0001f29706000986 */ /* 0x0001e4000c101524 */
.L_x_544:
[----:B------:R-:W-:Y:S05]  /*32a60*/  BSYNC B0 ;  /* 0x0000000000007941 */ /* 0x000fea0003800000 */
.L_x_36:
[----:B0-----:R-:W2:Y:S04]  /*32a70*/  LDL.LU R5, [R1+0x200] ;  /* 0x0002000001057983 */ /* 0x001ea80000300800 */
[----:B------:R-:W2:Y:S01]  /*32a80*/  LDL.LU R4, [R1+0x204] ;  /* 0x0002040001047983 */ /* 0x000ea20000300800 */
[----:B------:R-:W-:Y:S01]  /*32a90*/  ULDC UR4, c[0x0][0xc] ;  /* 0x0000030000047ab9 */ /* 0x000fe20000000800 */
[----:B------:R-:W-:Y:S01]  /*32aa0*/  ULDC UR5, c[0x0][0x10] ;  /* 0x0000040000057ab9 */ /* 0x000fe20000000800 */
[----:B-----5:R-:W2:Y:S01]  /*32ab0*/  LDC R3, c[0x0][0x14] ;  /* 0x00000500ff037b82 */ /* 0x020ea20000000800 */
[----:B------:R-:W-:Y:S01]  /*32ac0*/  UIMAD.WIDE.U32 UR4, UR4, UR5, URZ ;  /* 0x00000005040472a5 */ /* 0x000fe2000f8e003f */
[----:B----4-:R-:W-:Y:S01]  /*32ad0*/  PRMT R0, RZ, 0x7610, R0 ;  /* 0x00007610ff007816 */ /* 0x010fe20000000000 */
[----:B------:R-:W-:Y:S01]  /*32ae0*/  UMOV UR42, 0xffffffff ;  /* 0xffffffff002a7882 */ /* 0x000fe20000000000 */
[----:B------:R-:W-:-:S03]  /*32af0*/  UMOV UR45, 0xffffffff ;  /* 0xffffffff002d7882 */ /* 0x000fc60000000000 */
[----:B--2---:R-:W-:-:S04]  /*32b00*/  IMAD.WIDE.U32 R4, R3, UR4, R4 ;  /* 0x0000000403047c25 */ /* 0x004fc8000f8e0004 */
[----:B------:R-:W-:Y:S01]  /*32b10*/  IMAD R3, R3, UR5, RZ ;  /* 0x0000000503037c24 */ /* 0x000fe2000f8e02ff */
[----:B------:R-:W-:Y:S01]  /*32b20*/  ULDC.64 UR4, c[0x0][0x850] ;  /* 0x0002140000047ab9 */ /* 0x000fe20000000a00 */
[----:B------:R-:W-:Y:S01]  /*32b30*/  IMAD.MOV.U32 R7, RZ, RZ, R4 ;  /* 0x000000ffff077224 */ /* 0x000fe200078e0004 */
[----:B------:R-:W-:Y:S02]  /*32b40*/  ISETP.GE.U32.AND P0, PT, R4, UR4, PT ;  /* 0x0000000404007c0c */ /* 0x000fe4000bf06070 */
[----:B------:R-:W-:-:S04]  /*32b50*/  IADD3 R6, R5, R3, RZ ;  /* 0x0000000305067210 */ /* 0x000fc80007ffe0ff */
[----:B------:R-:W-:Y:S01]  /*32b60*/  ISETP.GE.U32.AND.EX P0, PT, R6, UR5, PT, P0 ;  /* 0x0000000506007c0c */ /* 0x000fe2000bf06100 */
[----:B------:R0:W-:Y:S04]  /*32b70*/  STL [R1+0x200], R6 ;  /* 0x0002000601007387 */ /* 0x0001e80000100800 */
[----:B------:R0:W-:Y:S08]  /*32b80*/  STL [R1+0x204], R7 ;  /* 0x0002040701007387 */ /* 0x0001f00000100800 */
[----:B------:R-:W-:Y:S05]  /*32b90*/  @P0 BRA `(.L_x_545) ;  /* 0x0000000400880947 */ /* 0x000fea0003800000 */
[----:B------:R-:W2:Y:S01]  /*32ba0*/  S2UR UR6, SR_CTAID.X ;  /* 0x00000000000679c3 */ /* 0x000ea20000002500 */
[----:B------:R-:W-:Y:S01]  /*32bb0*/  ULDC.64 UR12, c[0x0][0x828] ;  /* 0x00020a00000c7ab9 */ /* 0x000fe20000000a00 */
[----:B------:R-:W-:Y:S01]  /*32bc0*/  ULDC UR4, c[0x0][0x150] ;  /* 0x0000540000047ab9 */ /* 0x000fe20000000800 */
[----:B------:R-:W-:Y:S01]  /*32bd0*/  ISETP.NE.U32.AND P0, PT, RZ, UR12, PT ;  /* 0x0000000cff007c0c */ /* 0x000fe2000bf05070 */
[----:B------:R-:W-:Y:S01]  /*32be0*/  ULDC UR15, c[0x0][0x830] ;  /* 0x00020c00000f7ab9 */ /* 0x000fe20000000800 */
[C---:B------:R-:W-:Y:S01]  /*32bf0*/  R2UR UR16, R7.reuse ;  /* 0x00000000071072ca */ /* 0x040fe200000e0000 */
[----:B------:R-:W-:Y:S01]  /*32c00*/  ULDC UR19, c[0x0][0x154] ;  /* 0x0000550000137ab9 */ /* 0x000fe20000000800 */
[----:B------:R-:W-:Y:S01]  /*32c10*/  ISETP.NE.AND.EX P0, PT, RZ, UR13, PT, P0 ;  /* 0x0000000dff007c0c */ /* 0x000fe2000bf05300 */
[----:B------:R-:W4:Y:S01]  /*32c20*/  S2UR UR18, SR_CTAID.Y ;  /* 0x00000000001279c3 */ /* 0x000f220000002600 */
[----:B------:R-:W-:Y:S02]  /*32c30*/  R2UR UR17, R6 ;  /* 0x00000000061172ca */ /* 0x000fe400000e0000 */
[----:B------:R-:W-:-:S02]  /*32c40*/  R2UR UR10, R7 ;  /* 0x00000000070a72ca */ /* 0x000fc400000e0000 */
[----:B------:R-:W-:Y:S02]  /*32c50*/  R2UR UR11, R6 ;  /* 0x00000000060b72ca */ /* 0x000fe400000e0000 */
[----:B--2---:R-:W-:-:S05]  /*32c60*/  I2FP.F32.U32 R0, UR6 ;  /* 0x0000000600007c45 */ /* 0x004fca0008201000 */
[----:B------:R-:W-:-:S04]  /*32c70*/  FMUL R0, R0, UR4 ;  /* 0x0000000400007c20 */ /* 0x000fc80008400000 */
[----:B------:R2:W0:Y:S01]  /*32c80*/  F2I.U32.TRUNC.NTZ R3, R0 ;  /* 0x0000000000037305 */ /* 0x000422000020f000 */
[----:B----4-:R-:W-:Y:S05]  /*32c90*/  @!P0 BRA `(.L_x_546) ;  /* 0x0000000000308947 */ /* 0x010fea0003800000 */
        /* <DEDUP_REMOVED lines=12> */
.L_x_546:
[----:B------:R-:W-:Y:S01]  /*32d60*/  USHF.R.U64 UR45, UR10, UR15, UR11 ;  /* 0x0000000f0a2d7299 */ /* 0x000fe2000800120b */
[----:B--2---:R-:W-:Y:S01]  /*32d70*/  I2FP.F32.U32 R0, UR18 ;  /* 0x0000001200007c45 */ /* 0x004fe20008201000 */
[----:B------:R-:W-:Y:S02]  /*32d80*/  USHF.R.U32.HI UR4, URZ, UR15, UR11 ;  /* 0x0000000f3f047299 */ /* 0x000fe4000801160b */
[----:B------:R-:W-:Y:S02]  /*32d90*/  UIADD3 UR10, UP0, URZ, -UR45, URZ ;  /* 0x8000002d3f0a7290 */ /* 0x000fe4000ff1e03f */
[----:B------:R-:W-:Y:S01]  /*32da0*/  FMUL R0, R0, UR19 ;  /* 0x0000001300007c20 */ /* 0x000fe20008400000 */
[----:B------:R-:W-:Y:S01]  /*32db0*/  ULDC.64 UR12, c[0x0][0x820] ;  /* 0x00020800000c7ab9 */ /* 0x000fe20000000a00 */
[----:B------:R-:W-:Y:S01]  /*32dc0*/  UIADD3.X UR4, URZ, ~UR4, URZ, UP0, !UPT ;  /* 0x800000043f047290 */ /* 0x000fe200087fe43f */
[----:B------:R-:W-:Y:S01]  /*32dd0*/  UMOV UR8, UR16 ;  /* 0x0000001000087c82 */ /* 0x000fe20008000000 */
[----:B------:R-:W-:-:S02]  /*32de0*/  UMOV UR9, UR17 ;  /* 0x0000001100097c82 */ /* 0x000fc40008000000 */
[----:B------:R-:W-:Y:S01]  /*32df0*/  UIMAD UR4, UR4, UR12, URZ ;  /* 0x0000000c040472a4 */ /* 0x000fe2000f8e023f */
[----:B------:R-:W2:Y:S01]  /*32e00*/  F2I.U32.TRUNC.NTZ R0, R0 ;  /* 0x0000000000007305 */ /* 0x000ea2000020f000 */
[----:B------:R-:W-:Y:S01]  /*32e10*/  UIMAD.WIDE.U32 UR8, UR10, UR12, UR8 ;  /* 0x0000000c0a0872a5 */ /* 0x000fe2000f8e0008 */
[----:B0-----:R-:W-:Y:S01]  /*32e20*/  R2UR UR12, R3 ;  /* 0x00000000030c72ca */ /* 0x001fe200000e0000 */
[----:B------:R-:W-:Y:S01]  /*32e30*/  UIMAD UR10, UR10, UR13, UR4 ;  /* 0x0000000d0a0a72a4 */ /* 0x000fe2000f8e0204 */
[----:B------:R-:W-:Y:S01]  /*32e40*/  ULDC UR11, c[0x0][0x818] ;  /* 0x00020600000b7ab9 */ /* 0x000fe20000000800 */
[----:B------:R-:W-:Y:S02]  /*32e50*/  ULDC UR21, c[0x0][0x858] ;  /* 0x0002160000157ab9 */ /* 0x000fe40000000800 */
[----:B------:R-:W-:Y:S01]  /*32e60*/  UIADD3 UR9, UR9, UR10, URZ ;  /* 0x0000000a09097290 */ /* 0x000fe2000fffe03f */
[----:B------:R-:W-:Y:S01]  /*32e70*/  UMOV UR15, 0xffffffff ;  /* 0xffffffff000f7882 */ /* 0x000fe20000000000 */
[----:B------:R-:W-:Y:S01]  /*32e80*/  ULDC.64 UR4, c[0x0][0x840] ;  /* 0x0002100000047ab9 */ /* 0x000fe20000000a00 */
[----:B------:R-:W-:Y:S01]  /*32e90*/  USHF.L.U32 UR15, UR15, UR21, URZ ;  /* 0x000000150f0f7299 */ /* 0x000fe2000800063f */
[----:B------:R-:W-:Y:S01]  /*32ea0*/  ISETP.NE.U32.AND P0, PT, RZ, UR4, PT ;  /* 0x00000004ff007c0c */ /* 0x000fe2000bf05070 */
[----:B------:R-:W-:-:S02]  /*32eb0*/  USHF.R.U64 UR16, UR8, UR11, UR9 ;  /* 0x0000000b08107299 */ /* 0x000fc40008001209 */
[----:B------:R-:W-:Y:S01]  /*32ec0*/  USHF.R.U32.HI UR8, URZ, UR11, UR9 ;  /* 0x0000000b3f087299 */ /* 0x000fe20008011609 */
[----:B--2---:R-:W-:Y:S01]  /*32ed0*/  R2UR UR14, R0 ;  /* 0x00000000000e72ca */ /* 0x004fe200000e0000 */
[----:B------:R-:W-:Y:S01]  /*32ee0*/  ULDC UR17, c[0x0][0x808] ;  /* 0x0002020000117ab9 */ /* 0x000fe20000000800 */
[----:B------:R-:W-:Y:S01]  /*32ef0*/  ULOP3.LUT UR44, URZ, UR15, URZ, 0x33, !UPT ;  /* 0x0000000f3f2c7292 */ /* 0x000fe2000f8e333f */
[----:B------:R-:W-:Y:S01]  /*32f00*/  ISETP.NE.AND.EX P0, PT, RZ, UR5, PT, P0 ;  /* 0x00000005ff007c0c */ /* 0x000fe2000bf05300 */
[----:B------:R-:W-:Y:S02]  /*32f10*/  USHF.R.U64 UR15, UR16, UR17, UR8 ;  /* 0x00000011100f7299 */ /* 0x000fe40008001208 */
[----:B------:R-:W-:Y:S02]  /*32f20*/  USHF.R.U32.HI UR8, URZ, UR17, UR8 ;  /* 0x000000113f087299 */ /* 0x000fe40008011608 */
[----:B------:R-:W-:Y:S02]  /*32f30*/  UIADD3 UR12, -UR12, URZ, URZ ;  /* 0x0000003f0c0c7290 */ /* 0x000fe4000fffe13f */
[----:B------:R-:W-:Y:S01]  /*32f40*/  USHF.R.U64 UR17, UR15, UR21, UR8 ;  /* 0x000000150f117299 */ /* 0x000fe20008001208 */
[----:B------:R-:W-:Y:S01]  /*32f50*/  UMOV UR19, 0x1 ;  /* 0x0000000100137882 */ /* 0x000fe20000000000 */
[----:B------:R-:W-:Y:S01]  /*32f60*/  ULDC UR13, c[0x0][0x144] ;  /* 0x00005100000d7ab9 */ /* 0x000fe20000000800 */
[----:B------:R-:W-:Y:S01]  /*32f70*/  ULDC UR7, c[0x0][0x800] ;  /* 0x0002000000077ab9 */ /* 0x000fe20000000800 */
[----:B------:R-:W-:-:S02]  /*32f80*/  USHF.L.U32 UR24, UR19, UR21, URZ ;  /* 0x0000001513187299 */ /* 0x000fc4000800063f */
[----:B------:R-:W-:Y:S02]  /*32f90*/  USHF.R.U32.HI UR8, URZ, UR21, UR8 ;  /* 0x000000153f087299 */ /* 0x000fe40008011608 */
[----:B------:R-:W-:Y:S02]  /*32fa0*/  UIMAD UR21, UR13, UR12, UR6 ;  /* 0x0000000c0d1572a4 */ /* 0x000fe4000f8e0206 */
[----:B------:R-:W-:Y:S02]  /*32fb0*/  UIADD3 UR20, UR7, -0x1, URZ ;  /* 0xffffffff07147890 */ /* 0x000fe4000fffe03f */
[----:B------:R-:W-:Y:S01]  /*32fc0*/  UIADD3 UR19, -UR14, URZ, URZ ;  /* 0x0000003f0e137290 */ /* 0x000fe2000fffe13f */
        /* <DEDUP_REMOVED lines=17> */
.L_x_547:
[----:B------:R-:W-:Y:S01]  /*330e0*/  UISETP.NE.AND UP0, UPT, UR41, URZ, UPT ;  /* 0x0000003f2900728c */ /* 0x000fe2000bf05270 */
[----:B------:R-:W-:Y:S01]  /*330f0*/  MOV R0, 0x1 ;  /* 0x0000000100007802 */ /* 0x000fe20000000f00 */
[----:B------:R-:W-:Y:S02]  /*33100*/  USHF.R.U64 UR4, UR6, UR22, UR8 ;  /* 0x0000001606047299 */ /* 0x000fe40008001208 */
[----:B------:R-:W-:Y:S02]  /*33110*/  ULOP3.LUT UR44, UR15, UR44, URZ, 0xc0, !UPT ;  /* 0x0000002c0f2c7292 */ /* 0x000fe4000f8ec03f */
[----:B------:R-:W-:Y:S02]  /*33120*/  UIADD3 UR5, -UR4, URZ, URZ ;  /* 0x0000003f04057290 */ /* 0x000fe4000fffe13f */
[----:B------:R-:W-:Y:S02]  /*33130*/  UIMAD UR44, UR24, UR4, UR44 ;  /* 0x00000004182c72a4 */ /* 0x000fe4000f8e022c */
[----:B------:R-:W-:-:S02]  /*33140*/  ULOP3.LUT UR16, UR16, UR20, URZ, 0xc0, !UPT ;  /* 0x0000001410107292 */ /* 0x000fc4000f8ec03f */
[----:B------:R-:W-:Y:S02]  /*33150*/  @UP0 UIMAD UR21, UR25, UR19, UR18 ;  /* 0x00000013191502a4 */ /* 0x000fe4000f8e0212 */
[----:B------:R-:W-:-:S03]  /*33160*/  UIMAD UR4, UR5, UR23, UR17 ;  /* 0x00000017050472a4 */ /* 0x000fc6000f8e0211 */
[----:B------:R-:W-:Y:S01]  /*33170*/  ULDC UR5, c[0x0][0x810] ;  /* 0x0002040000057ab9 */ /* 0x000fe20000000800 */
[----:B------:R-:W-:Y:S02]  /*33180*/  UIMAD UR4, UR4, UR7, UR16 ;  /* 0x00000007040472a4 */ /* 0x000fe4000f8e0210 */
[----:B------:R-:W-:-:S04]  /*33190*/  UIMAD UR44, UR44, UR5, UR21 ;  /* 0x000000052c2c72a4 */ /* 0x000fc8000f8e0215 */
[----:B------:R-:W-:Y:S02]  /*331a0*/  USEL UR42, UR4, UR44, !UP0 ;  /* 0x0000002c042a7287 */ /* 0x000fe4000c000000 */
[----:B------:R-:W-:-:S12]  /*331b0*/  USEL UR44, UR44, UR4, !UP0 ;  /* 0x000000042c2c7287 */ /* 0x000fd8000c000000 */
.L_x_545:
[----:B------:R-:W-:-:S13]  /*331c0*/  LOP3.LUT P0, RZ, R0, 0xff, RZ, 0xc0, !PT ;  /* 0x000000ff00ff7812 */ /* 0x000fda000780c0ff */
[----:B------:R-:W-:Y:S05]  /*331d0*/  @P0 BRA `(.L_x_548) ;  /* 0xfffffcdc00bc0947 */ /* 0x000fea000383ffff */
[----:B------:R-:W-:Y:S05]  /*331e0*/  EXIT ;  /* 0x000000000000794d */ /* 0x000fea0003800000 */
.L_x_3:
[----:B------:R-:W2:Y:S04]  /*331f0*/  LDL R4, [R1+0x204] ;  /* 0x0002040001047983 */ /* 0x000ea80000100800 */
[----:B------:R-:W3:Y:S01]  /*33200*/  LDL R3, [R1+0x200] ;  /* 0x0002000001037983 */ /* 0x000ee20000100800 */
[----:B------:R-:W-:Y:S01]  /*33210*/  IMAD.MOV.U32 R5, RZ, RZ, -0x1 ;  /* 0xffffffffff057424 */ /* 0x000fe200078e00ff */
[----:B------:R-:W-:Y:S01]  /*33220*/  MOV R2, 0xffffffff ;  /* 0xffffffff00027802 */ /* 0x000fe20000000f00 */
[----:B------:R-:W-:Y:S01]  /*33230*/  ULDC.64 UR8, c[0x0][0x850] ;  /* 0x0002140000087ab9 */ /* 0x000fe20000000a00 */
[----:B------:R-:W-:Y:S01]  /*33240*/  PRMT R0, RZ, 0x7610, R0 ;  /* 0x00007610ff007816 */ /* 0x000fe20000000000 */
[----:B------:R-:W-:Y:S01]  /*33250*/  IMAD.MOV.U32 R16, RZ, RZ, -0x1 ;  /* 0xffffffffff107424 */ /* 0x000fe200078e00ff */
[----:B------:R1:W-:Y:S04]  /*33260*/  STL [R1+0x4], R5 ;  /* 0x0000040501007387 */ /* 0x0003e80000100800 */
[----:B------:R1:W-:Y:S01]  /*33270*/  STL [R1], R2 ;  /* 0x0000000201007387 */ /* 0x0003e20000100800 */
[----:B--2---:R-:W-:-:S04]  /*33280*/  ISETP.GE.U32.AND P0, PT, R4, UR8, PT ;  /* 0x0000000804007c0c */ /* 0x004fc8000bf06070 */
[----:B---3--:R-:W-:-:S13]  /*33290*/  ISETP.GE.U32.AND.EX P0, PT, R3, UR9, PT, P0 ;  /* 0x0000000903007c0c */ /* 0x008fda000bf06100 */
[----:B-1----:R-:W-:Y:S05]  /*332a0*/  @P0 BRA `(.L_x_549) ;  /* 0x0000000400940947 */ /* 0x002fea0003800000 */
[----:B------:R-:W-:Y:S01]  /*332b0*/  I2FP.F32.U32 R0, UR4 ;  /* 0x0000000400007c45 */ /* 0x000fe20008201000 */
[----:B0-----:R-:W-:Y:S01]  /*332c0*/  ULDC.64 UR16, c[0x0][0x828] ;  /* 0x00020a0000107ab9 */ /* 0x001fe20000000a00 */
        /* <DEDUP_REMOVED lines=24> */
.L_x_550:
        /* <DEDUP_REMOVED lines=24> */
[----:B------:R-:W-:Y:S01]  /*335d0*/  UMOV UR19, 0x1 ;  /* 0x0000000100137882 */ /* 0x000fe20000000000 */
[----:B------:R-:W-:Y:S01]  /*335e0*/  ULDC UR20, c[0x0][0x808] ;  /* 0x0002020000147ab9 */ /* 0x000fe20000000800 */
[----:B------:R-:W-:Y:S01]  /*335f0*/  USHF.L.U32 UR26, UR19, UR23, URZ ;  /* 0x00000017131a7299 */ /* 0x000fe2000800063f */
[----:B------:R-:W-:Y:S01]  /*33600*/  ISETP.NE.AND.EX P0, PT, RZ, UR9, PT, P0 ;  /* 0x00000009ff007c0c */ /* 0x000fe2000bf05300 */
[----:B------:R-:W-:Y:S02]  /*33610*/  USHF.R.U64 UR19, UR18, UR20, UR11 ;  /* 0x0000001412137299 */ /* 0x000fe4000800120b */
[----:B------:R-:W-:Y:S02]  /*33620*/  USHF.R.U32.HI UR11, URZ, UR20, UR11 ;  /* 0x000000143f0b7299 */ /* 0x000fe4000801160b */
[----:B------:R-:W-:-:S02]  /*33630*/  UIADD3 UR15, -UR15, URZ, URZ ;  /* 0x0000003f0f0f7290 */ /* 0x000fc4000fffe13f */
[----:B------:R-:W-:Y:S01]  /*33640*/  USHF.R.U64 UR20, UR19, UR23, UR11 ;  /* 0x0000001713147299 */ /* 0x000fe2000800120b */
[----:B------:R-:W-:Y:S01]  /*33650*/  ULDC UR16, c[0x0][0x144] ;  /* 0x0000510000107ab9 */ /* 0x000fe20000000800 */
[----:B------:R-:W-:Y:S01]  /*33660*/  ULDC UR6, c[0x0][0x800] ;  /* 0x0002000000067ab9 */ /* 0x000fe20000000800 */
[----:B------:R-:W-:Y:S02]  /*33670*/  USHF.R.U32.HI UR11, URZ, UR23, UR11 ;  /* 0x000000173f0b7299 */ /* 0x000fe4000801160b */
[----:B------:R-:W-:Y:S02]  /*33680*/  UIMAD UR23, UR16, UR15, UR4 ;  /* 0x0000000f101772a4 */ /* 0x000fe4000f8e0204 */
[----:B------:R-:W-:Y:S02]  /*33690*/  UIADD3 UR22, UR6, -0x1, URZ ;  /* 0xffffffff06167890 */ /* 0x000fe4000fffe03f */
[----:B------:R-:W-:Y:S02]  /*336a0*/  ULOP3.LUT UR27, URZ, UR13, URZ, 0x33, !UPT ;  /* 0x0000000d3f1b7292 */ /* 0x000fe4000f8e333f */
        /* <DEDUP_REMOVED lines=18> */
.L_x_551:
[----:B------:R-:W-:Y:S01]  /*337d0*/  UISETP.NE.AND UP0, UPT, UR41, URZ, UPT ;  /* 0x0000003f2900728c */ /* 0x000fe2000bf05270 */
[----:B------:R-:W-:Y:S01]  /*337e0*/  MOV R0, 0x1 ;  /* 0x0000000100007802 */ /* 0x000fe20000000f00 */
[----:B------:R-:W-:Y:S01]  /*337f0*/  USHF.R.U64 UR8, UR4, UR24, UR11 ;  /* 0x0000001804087299 */ /* 0x000fe2000800120b */
[----:B------:R-:W-:Y:S01]  /*33800*/  IMAD.U32 R16, RZ, RZ, UR5 ;  /* 0x00000005ff107e24 */ /* 0x000fe2000f8e00ff */
[----:B------:R-:W-:Y:S02]  /*33810*/  ULOP3.LUT UR4, UR19, UR27, URZ, 0xc0, !UPT ;  /* 0x0000001b13047292 */ /* 0x000fe4000f8ec03f */
[----:B------:R-:W-:Y:S02]  /*33820*/  ULOP3.LUT UR18, UR18, UR22, URZ, 0xc0, !UPT ;  /* 0x0000001612127292 */ /* 0x000fe4000f8ec03f */
[----:B------:R-:W-:-:S03]  /*33830*/  UIMAD UR4, UR26, UR8, UR4 ;  /* 0x000000081a0472a4 */ /* 0x000fc6000f8e0204 */
[----:B------:R-:W-:Y:S02]  /*33840*/  @UP0 UIMAD UR23, UR28, UR21, UR7 ;  /* 0x000000151c1702a4 */ /* 0x000fe4000f8e0207 */
[----:B------:R-:W-:-:S03]  /*33850*/  UIADD3 UR7, -UR8, URZ, URZ ;  /* 0x0000003f08077290 */ /* 0x000fc6000fffe13f */
[----:B------:R-:W-:Y:S01]  /*33860*/  ULDC UR8, c[0x0][0x810] ;  /* 0x0002040000087ab9 */ /* 0x000fe20000000800 */
[----:B------:R-:W-:Y:S02]  /*33870*/  UIMAD UR7, UR7, UR25, UR20 ;  /* 0x00000019070772a4 */ /* 0x000fe4000f8e0214 */
[----:B------:R-:W-:Y:S02]  /*33880*/  UIMAD UR4, UR4, UR8, UR23 ;  /* 0x00000008040472a4 */ /* 0x000fe4000f8e0217 */
[----:B------:R-:W-:-:S04]  /*33890*/  UIMAD UR7, UR7, UR6, UR18 ;  /* 0x00000006070772a4 */ /* 0x000fc8000f8e0212 */
[----:B------:R-:W-:Y:S02]  /*338a0*/  USEL UR6, UR7, UR4, !UP0 ;  /* 0x0000000407067287 */ /* 0x000fe4000c000000 */
[----:B------:R-:W-:-:S04]  /*338b0*/  USEL UR4, UR4, UR7, !UP0 ;  /* 0x0000000704047287 */ /* 0x000fc8000c000000 */
[----:B------:R-:W-:Y:S02]  /*338c0*/  MOV R3, UR6 ;  /* 0x0000000600037c02 */ /* 0x000fe40008000f00 */
[----:B------:R-:W-:-:S05]  /*338d0*/  IMAD.U32 R2, RZ, RZ, UR4 ;  /* 0x00000004ff027e24 */ /* 0x000fca000f8e00ff */
[----:B------:R1:W-:Y:S04]  /*338e0*/  STL [R1+0x4], R2 ;  /* 0x0000040201007387 */ /* 0x0003e80000100800 */
[----:B------:R1:W-:Y:S02]  /*338f0*/  STL [R1], R3 ;  /* 0x0000000301007387 */ /* 0x0003e40000100800 */
.L_x_549:
[----:B------:R-:W-:-:S08]  /*33900*/  NOP ;  /* 0x0000000000007918 */ /* 0x000fd00000000000 */
[----:B01----:R-:W0:-:S00]  /*33910*/  USETMAXREG.DEALLOC.CTAPOOL 0x18 ;  /* 0x00000018000079c8 */ /* 0x003e0000080e0500 */
[----:B------:R-:W-:-:S13]  /*33920*/  ISETP.NE.AND P0, PT, RZ, UR10, PT ;  /* 0x0000000aff007c0c */ /* 0x000fda000bf05270 */
[----:B------:R-:W-:Y:S05]  /*33930*/  @P0 EXIT ;  /* 0x000000000000094d */ /* 0x000fea0003800000 */
[----:B0-----:R-:W-:Y:S01]  /*33940*/  LOP3.LUT P0, RZ, R0, 0xff, RZ, 0xc0, !PT ;  /* 0x000000ff00ff7812 */ /* 0x001fe2000780c0ff */
[----:B------:R0:W-:Y:S01]  /*33950*/  STL [R1+0x8], RZ ;  /* 0x000008ff01007387 */ /* 0x0001e20000100800 */
[----:B------:R-:W-:-:S05]  /*33960*/  MOV R0, 0x1 ;  /* 0x0000000100007802 */ /* 0x000fca0000000f00 */
[----:B------:R0:W-:Y:S06]  /*33970*/  STL [R1+0xc], R0 ;  /* 0x00000c0001007387 */ /* 0x0001ec0000100800 */
[----:B------:R-:W-:Y:S05]  /*33980*/  @!P0 BRA `(.L_x_552) ;  /* 0x0000001000788947 */ /* 0x000fea0003800000 */
[----:B0-----:R-:W0:Y:S01]  /*33990*/  LDC R0, c[0x0][0x28c] ;  /* 0x0000a300ff007b82 */ /* 0x001e220000000800 */
[----:B------:R-:W1:Y:S01]  /*339a0*/  S2R R2, SR_TID.X ;  /* 0x0000000000027919 */ /* 0x000e620000002100 */
[----:B------:R-:W-:Y:S01]  /*339b0*/  ULDC UR42, c[0x0][0x858] ;  /* 0x00021600002a7ab9 */ /* 0x000fe20000000800 */
[----:B------:R-:W-:Y:S01]  /*339c0*/  UMOV UR5, 0xffffffff ;  /* 0xffffffff00057882 */ /* 0x000fe20000000000 */
[----:B------:R-:W-:Y:S01]  /*339d0*/  ULDC UR4, c[0x0][0xc] ;  /* 0x0000030000047ab9 */ /* 0x000fe20000000800 */
[----:B------:R-:W-:Y:S01]  /*339e0*/  STL [R1+0x8], RZ ;  /* 0x000008ff01007387 */ /* 0x000fe20000100800 */
[----:B------:R-:W-:Y:S01]  /*339f0*/  USHF.L.U32 UR44, UR5, UR42, URZ ;  /* 0x0000002a052c7299 */ /* 0x000fe2000800063f */
[----:B------:R-:W-:Y:S01]  /*33a00*/  BSSY B6, `(.L_x_552) ;  /* 0x0000116000067945 */ /* 0x000fe20003800000 */
[----:B------:R-:W-:Y:S01]  /*33a10*/  UMOV UR6, 0x1 ;  /* 0x0000000100067882 */ /* 0x000fe20000000000 */
[----:B------:R-:W-:Y:S01]  /*33a20*/  ULDC UR5, c[0x0][0x10] ;  /* 0x0000040000057ab9 */ /* 0x000fe20000000800 */
[----:B------:R-:W-:-:S02]  /*33a30*/  USHF.L.U32 UR42, UR6, UR42, URZ ;  /* 0x0000002a062a7299 */ /* 0x000fc4000800063f */
[----:B------:R-:W-:Y:S01]  /*33a40*/  UIMAD.WIDE.U32 UR4, UR4, UR5, URZ ;  /* 0x00000005040472a5 */ /* 0x000fe2000f8e003f */
[----:B------:R-:W-:Y:S01]  /*33a50*/  ULDC UR6, c[0x0][0x14] ;  /* 0x0000050000067ab9 */ /* 0x000fe20000000800 */
[----:B------:R-:W-:Y:S02]  /*33a60*/  ULDC UR43, c[0x0][0x800] ;  /* 0x00020000002b7ab9 */ /* 0x000fe40000000800 */
[----:B------:R-:W-:Y:S02]  /*33a70*/  UIMAD.WIDE.U32 UR38, UR4, UR6, URZ ;  /* 0x00000006042672a5 */ /* 0x000fe4000f8e003f */
[----:B------:R-:W-:Y:S02]  /*33a80*/  UIMAD UR45, UR5, UR6, URZ ;  /* 0x00000006052d72a4 */ /* 0x000fe4000f8e023f */
[----:B------:R-:W-:Y:S02]  /*33a90*/  ULOP3.LUT UR46, UR40, 0x2, URZ, 0xfc, !UPT ;  /* 0x00000002282e7892 */ /* 0x000fe4000f8efc3f */
[----:B------:R-:W-:Y:S01]  /*33aa0*/  UIADD3 UR43, UR43, -0x1, URZ ;  /* 0xffffffff2b2b7890 */ /* 0x000fe2000fffe03f */
[----:B0-----:R-:W-:Y:S01]  /*33ab0*/  VIADD R0, R0, 0x7f ;  /* 0x0000007f00007836 */ /* 0x001fe20000000000 */
[----:B------:R-:W-:-:S02]  /*33ac0*/  ULOP3.LUT UR44, URZ, UR44, URZ, 0x33, !UPT ;  /* 0x0000002c3f2c7292 */ /* 0x000fc4000f8e333f */
[----:B------:R-:W-:Y:S02]  /*33ad0*/  UIADD3 UR45, UR39, UR45, URZ ;  /* 0x0000002d272d7290 */ /* 0x000fe4000fffe03f */
[----:B------:R-:W-:Y:S01]  /*33ae0*/  SHF.R.S32.HI R3, RZ, 0x1f, R0 ;  /* 0x0000001fff037819 */ /* 0x000fe20000011400 */
[----:B------:R-:W-:-:S03]  /*33af0*/  ULDC.64 UR36, c[0x0][0x198] ;  /* 0x0000660000247ab9 */ /* 0x000fc60000000a00 */
[----:B------:R-:W-:Y:S02]  /*33b00*/  LEA.HI R3, R3, R0, RZ, 0x7 ;  /* 0x0000000003037211 */ /* 0x000fe400078f38ff */
[C---:B-1----:R-:W-:Y:S02]  /*33b10*/  LOP3.LUT P1, RZ, R2.reuse, 0x7f, RZ, 0xc0, !PT ;  /* 0x0000007f02ff7812 */ /* 0x042fe4000782c0ff */
[----:B------:R-:W-:Y:S01]  /*33b20*/  LOP3.LUT P0, RZ, R2, 0x1f, RZ, 0xc0, !PT ;  /* 0x0000001f02ff7812 */ /* 0x000fe2000780c0ff */
[----:B------:R-:W-:Y:S01]  /*33b30*/  IMAD.MOV.U32 R2, RZ, RZ, 0x1 ;  /* 0x00000001ff027424 */ /* 0x000fe200078e00ff */
[----:B------:R-:W-:Y:S02]  /*33b40*/  MOV R0, 0x1 ;  /* 0x0000000100007802 */ /* 0x000fe40000000f00 */
[----:B------:R-:W-:Y:S02]  /*33b50*/  PLOP3.LUT P0, PT, P0, P1, PT, 0x8a, 0x0 ;  /* 0x000000000000781c */ /* 0x000fe40000703172 */
[----:B------:R-:W-:Y:S01]  /*33b60*/  SHF.R.S32.HI R19, RZ, 0x7, R3 ;  /* 0x00000007ff137819 */ /* 0x000fe20000011403 */
[----:B------:R0:W-:Y:S01]  /*33b70*/  STL.S16 [R1+0x10], R0 ;  /* 0x0000100001007387 */ /* 0x0001e20000100600 */
[----:B------:R-:W-:-:S03]  /*33b80*/  P2R R17, PR, RZ, 0x1 ;  /* 0x00000001ff117803 */ /* 0x000fc60000000000 */
[----:B------:R1:W-:Y:S01]  /*33b90*/  STL [R1+0xc], R2 ;  /* 0x00000c0201007387 */ /* 0x0003e20000100800 */
[----:B0-----:R-:W-:-:S07]  /*33ba0*/  IADD3 R0, R19, 0x1, RZ ;  /* 0x0000000113007810 */ /* 0x001fce0007ffe0ff */
.L_x_569:
[----:B01----:R-:W0:Y:S01]  /*33bb0*/  S2R R3, SR_CgaCtaId ;  /* 0x0000000000037919 */ /* 0x003e220000008800 */
[----:B------:R-:W-:-:S04]  /*33bc0*/  MOV R18, 0x400 ;  /* 0x0000040000127802 */ /* 0x000fc80000000f00 */
[----:B0-----:R-:W-:-:S05]  /*33bd0*/  LEA R18, R3, R18, 0x18 ;  /* 0x0000001203127211 */ /* 0x001fca00078ec0ff */
[----:B------:R-:W-:-:S05]  /*33be0*/  VIADD R0, R18, 0x800 ;  /* 0x0000080012007836 */ /* 0x000fca0000000000 */
[----:B------:R-:W-:-:S13]  /*33bf0*/  LOP3.LUT P0, RZ, R0, 0x3ff, RZ, 0xc0, !PT ;  /* 0x000003ff00ff7812 */ /* 0x000fda000780c0ff */
[----:B--2---:R-:W-:Y:S05]  /*33c00*/  @!P0 BRA `(.L_x_553) ;  /* 0x0000000000408947 */ /* 0x004fea0003800000 */
[----:B-1----:R-:W-:Y:S01]  /*33c10*/  MOV R2, 0x0 ;  /* 0x0000000000027802 */ /* 0x002fe20000000f00 */
[----:B------:R-:W-:Y:S01]  /*33c20*/  ULDC.64 UR4, c[0x4][0x70] ;  /* 0x01001c0000047ab9 */ /* 0x000fe20000000a00 */
[----:B------:R-:W-:Y:S01]  /*33c30*/  ULDC.64 UR6, c[0x4][0x78] ;  /* 0x01001e0000067ab9 */ /* 0x000fe20000000a00 */
[----:B------:R-:W-:Y:S01]  /*33c40*/  ULDC.64 UR8, c[0x4][0x8] ;  /* 0x0100020000087ab9 */ /* 0x000fe20000000a00 */
[----:B------:R-:W-:Y:S01]  /*33c50*/  MOV R4, UR4 ;  /* 0x0000000400047c02 */ /* 0x000fe20008000f00 */
[----:B------:R-:W-:Y:S01]  /*33c60*/  IMAD.U32 R5, RZ, RZ, UR5 ;  /* 0x00000005ff057e24 */ /* 0x000fe2000f8e00ff */
[----:B------:R-:W0:Y:S01]  /*33c70*/  LDC.64 R2, c[0x4][R2] ;  /* 0x0100000002027b82 */ /* 0x000e220000000a00 */
[----:B------:R-:W-:Y:S01]  /*33c80*/  MOV R6, UR6 ;  /* 0x0000000600067c02 */ /* 0x000fe20008000f00 */
[----:B------:R-:W-:Y:S01]  /*33c90*/  IMAD.U32 R7, RZ, RZ, UR7 ;  /* 0x00000007ff077e24 */ /* 0x000fe2000f8e00ff */
[----:B------:R-:W-:Y:S01]  /*33ca0*/  MOV R10, UR8 ;  /* 0x00000008000a7c02 */ /* 0x000fe20008000f00 */
[----:B------:R-:W-:Y:S01]  /*33cb0*/  IMAD.U32 R11, RZ, RZ, UR9 ;  /* 0x00000009ff0b7e24 */ /* 0x000fe2000f8e00ff */
[----:B------:R-:W-:Y:S01]  /*33cc0*/  MOV R8, 0x70 ;  /* 0x0000007000087802 */ /* 0x000fe20000000f00 */
[----:B------:R-:W-:Y:S01]  /*33cd0*/  IMAD.MOV.U32 R12, RZ, RZ, 0x1 ;  /* 0x00000001ff0c7424 */ /* 0x000fe200078e00ff */
[----:B------:R-:W-:-:S07]  /*33ce0*/  MOV R13, RZ ;  /* 0x000000ff000d7202 */ /* 0x000fce0000000f00 */
[----:B------:R-:W-:-:S07]  /*33cf0*/  LEPC R20, `(.L_x_553) ;  /* 0x000000001014794e */ /* 0x000fce0000000000 */
[----:B0-----:R-:W-:Y:S05]  /*33d00*/  CALL.ABS.NOINC R2 ;  /* 0x0000000002007343 */ /* 0x001fea0003c00000 */
.L_x_553:
[----:B------:R-:W-:-:S05]  /*33d10*/  VIADD R0, R18, 0x10800 ;  /* 0x0001080012007836 */ /* 0x000fca0000000000 */
[----:B------:R-:W-:-:S13]  /*33d20*/  LOP3.LUT P0, RZ, R0, 0x3ff, RZ, 0xc0, !PT ;  /* 0x000003ff00ff7812 */ /* 0x000fda000780c0ff */
[----:B------:R-:W-:Y:S05]  /*33d30*/  @!P0 BRA `(.L_x_554) ;  /* 0x0000000000408947 */ /* 0x000fea0003800000 */
        /* <DEDUP_REMOVED lines=16> */
.L_x_554:
[----:B------:R-:W0:Y:S02]  /*33e40*/  LDC R0, c[0x0][0x28c] ;  /* 0x0000a300ff007b82 */ /* 0x000e240000000800 */
[----:B0-----:R-:W-:-:S13]  /*33e50*/  ISETP.GE.AND P0, PT, R0, 0x1, PT ;  /* 0x000000010000780c */ /* 0x001fda0003f06270 */
[----:B------:R-:W-:Y:S05]  /*33e60*/  @!P0 BRA `(.L_x_555) ;  /* 0x0000000400308947 */ /* 0x000fea0003800000 */
[----:B------:R-:W2:Y:S04]  /*33e70*/  LDL.LU R4, [R1] ;  /* 0x0000000001047983 */ /* 0x000ea80000300800 */
[----:B-1----:R-:W3:Y:S01]  /*33e80*/  LDL.LU R2, [R1+0x4] ;  /* 0x0000040001027983 */ /* 0x002ee20000300800 */
[----:B------:R-:W-:Y:S01]  /*33e90*/  VIADD R3, R19, 0x1 ;  /* 0x0000000113037836 */ /* 0x000fe20000000000 */
[----:B------:R-:W-:Y:S02]  /*33ea0*/  MOV R6, RZ ;  /* 0x000000ff00067202 */ /* 0x000fe40000000f00 */
[----:B------:R0:W5:Y:S01]  /*33eb0*/  LDL R7, [R1+0x8] ;  /* 0x0000080001077983 */ /* 0x0001620000100800 */
[----:B--2---:R-:W-:-:S03]  /*33ec0*/  SHF.L.U32 R0, R4, 0x8, RZ ;  /* 0x0000000804007819 */ /* 0x004fc600000006ff */
[----:B------:R0:W5:Y:S01]  /*33ed0*/  LDL R4, [R1+0xc] ;  /* 0x00000c0001047983 */ /* 0x0001620000100800 */
[----:B------:R-:W-:Y:S01]  /*33ee0*/  BSSY B0, `(.L_x_555) ;  /* 0x0000044000007945 */ /* 0x000fe20003800000 */
[----:B---3--:R-:W-:-:S07]  /*33ef0*/  IMAD.SHL.U32 R2, R2, 0x100, RZ ;  /* 0x0000010002027824 */ /* 0x008fce00078e00ff */
.L_x_564:
[----:B------:R-:W1:Y:S01]  /*33f00*/  S2R R5, SR_TID.X ;  /* 0x0000000000057919 */ /* 0x000e620000002100 */
[----:B-----5:R-:W-:Y:S01]  /*33f10*/  SHF.L.U32 R8, R4, 0x1f, RZ ;  /* 0x0000001f04087819 */ /* 0x020fe200000006ff */
[----:B------:R-:W-:Y:S01]  /*33f20*/  BSSY B1, `(.L_x_556) ;  /* 0x0000006000017945 */ /* 0x000fe20003800000 */
[----:B-1----:R-:W-:Y:S01]  /*33f30*/  LOP3.LUT P1, RZ, R5, 0x7f, RZ, 0xc0, !PT ;  /* 0x0000007f05ff7812 */ /* 0x002fe2000782c0ff */
[----:B------:R-:W-:-:S04]  /*33f40*/  IMAD R5, R7, 0x8, R18 ;  /* 0x0000000807057824 */ /* 0x000fc800078e0212 */
[----:B------:R-:W1:Y:S08]  /*33f50*/  SYNCS.PHASECHK.TRANS64.TRYWAIT P0, [R5+URZ+0x10], R8 ;  /* 0x00001008050075a7 */ /* 0x000e70000800017f */
[----:B------:R-:W2:Y:S01]  /*33f60*/  @!P1 LDC R10, c[0x0][0x70c] ;  /* 0x0001c300ff0a9b82 */ /* 0x000ea20000000800 */
[----:B-1----:R-:W-:Y:S05]  /*33f70*/  @!P0 BRA `(.L_x_557) ;  /* 0x0000000c00e48947 */ /* 0x002fea0003800000 */
.L_x_578:
[----:B------:R-:W-:Y:S05]  /*33f80*/  BSYNC B1 ;  /* 0x0000000000017941 */ /* 0x000fea0003800000 */
.L_x_556:
[----:B------:R-:W3:Y:S01]  /*33f90*/  S2R R9, SR_TID.X ;  /* 0x0000000000097919 */ /* 0x000ee20000002100 */
[----:B------:R-:W-:-:S04]  /*33fa0*/  UPRMT UR4, UR46, 0x9910, URZ ;  /* 0x000099102e047896 */ /* 0x000fc8000800003f */
[----:B------:R-:W-:Y:S01]  /*33fb0*/  UISETP.NE.AND UP0, UPT, UR4, 0x2, UPT ;  /* 0x000000020400788c */ /* 0x000fe2000bf05270 */
[----:B---3--:R-:W-:-:S13]  /*33fc0*/  LOP3.LUT P0, RZ, R9, 0x7f, RZ, 0xc0, !PT ;  /* 0x0000007f09ff7812 */ /* 0x008fda000780c0ff */
[----:B--2---:R2:W-:Y:S01]  /*33fd0*/  @!P0 SYNCS.ARRIVE.TRANS64 RZ, [R5+URZ], R10 ;  /* 0x0000000a05ff89a7 */ /* 0x0045e2000800003f */
[----:B------:R-:W-:-:S13]  /*33fe0*/  PLOP3.LUT P0, PT, PT, PT, UP0, 0x80, 0x0 ;  /* 0x000000000000781c */ /* 0x000fda0003f0f008 */
[----:B--2---:R-:W-:Y:S05]  /*33ff0*/  @P0 BRA `(.L_x_558) ;  /* 0x0000000000040947 */ /* 0x004fea0003800000 */
[----:B------:R-:W-:Y:S01]  /*34000*/  BPT.TRAP 0x1 ;  /* 0x000000040000795c */ /* 0x000fe20000300000 */
.L_x_558:
[----:B------:R-:W-:Y:S01]  /*34010*/  ISETP.NE.AND P0, PT, R17, RZ, PT ;  /* 0x000000ff1100720c */ /* 0x000fe20003f05270 */
[----:B------:R-:W-:-:S12]  /*34020*/  BSSY B1, `(.L_x_559) ;  /* 0x0000003000017945 */ /* 0x000fd80003800000 */
[----:B------:R-:W-:Y:S05]  /*34030*/  @P0 BRA `(.L_x_560) ;  /* 0x0000000000040947 */ /* 0x000fea0003800000 */
[----:B------:R-:W-:Y:S01]  /*34040*/  BPT.TRAP 0x1 ;  /* 0x000000040000795c */ /* 0x000fe20000300000 */
.L_x_560:
[----:B------:R-:W-:Y:S05]  /*34050*/  BSYNC B1 ;  /* 0x0000000000017941 */ /* 0x000fea0003800000 */
.L_x_559:
[----:B------:R-:W-:-:S03]  /*34060*/  UMOV UR4, 0xffffffff ;  /* 0xffffffff00047882 */ /* 0x000fc60000000000 */
[----:B------:R-:W-:Y:S05]  /*34070*/  BRA.DIV UR4, `(.L_x_561) ;  /* 0x0000000e04b87947 */ /* 0x000fea000b800000 */
[----:B------:R-:W-:-:S13]  /*34080*/  ELECT P6, URZ, PT ;  /* 0x00000000003f782f */ /* 0x000fda00038c0000 */
.L_x_581:
[----:B------:R-:W-:Y:S04]  /*34090*/  BSSY B1, `(.L_x_562) ;  /* 0x000001f000017945 */ /* 0x000fe80003800000 */
[----:B------:R-:W-:Y:S05]  /*340a0*/  @!P6 BRA `(.L_x_563) ;  /* 0x000000000074e947 */ /* 0x000fea0003800000 */
[----:B------:R-:W-:Y:S01]  /*340b0*/  R2UR UR25, R5 ;  /* 0x00000000051972ca */ /* 0x000fe200000e0000 */
[----:B------:R-:W-:Y:S01]  /*340c0*/  UIADD3 UR4, UP0, UR36, 0xf0, URZ ;  /* 0x000000f024047890 */ /* 0x000fe2000ff1e03f */
[----:B-1----:R-:W-:Y:S01]  /*340d0*/  LEA R5, R7, R18, 0xf ;  /* 0x0000001207057211 */ /* 0x002fe200078e78ff */
[----:B------:R-:W-:Y:S01]  /*340e0*/  UIADD3 UR14, UP1, UR36, 0x1f0, URZ ;  /* 0x000001f0240e7890 */ /* 0x000fe2000ff3e03f */
[----:B------:R-:W-:Y:S01]  /*340f0*/  R2UR UR26, R6 ;  /* 0x00000000061a72ca */ /* 0x000fe200000e0000 */
[----:B------:R-:W-:Y:S01]  /*34100*/  UIADD3.X UR5, URZ, UR37, URZ, UP0, !UPT ;  /* 0x000000253f057290 */ /* 0x000fe200087fe43f */
[----:B------:R-:W-:Y:S01]  /*34110*/  R2UR UR24, R5 ;  /* 0x00000000051872ca */ /* 0x000fe200000e0000 */
[----:B------:R-:W-:Y:S01]  /*34120*/  IMAD R5, R7, 0x10000, R18 ;  /* 0x0001000007057824 */ /* 0x000fe200078e0212 */
[----:B------:R-:W-:Y:S01]  /*34130*/  R2UR UR28, R16 ;  /* 0x00000000101c72ca */ /* 0x000fe200000e0000 */
[----:B------:R-:W-:Y:S01]  /*34140*/  UIADD3.X UR15, URZ, UR37, URZ, UP1, !UPT ;  /* 0x000000253f0f7290 */ /* 0x000fe20008ffe43f */
[----:B------:R-:W-:Y:S01]  /*34150*/  R2UR UR27, R2 ;  /* 0x00000000021b72ca */ /* 0x000fe200000e0000 */
[----:B------:R-:W-:Y:S01]  /*34160*/  UMOV UR6, 0x0 ;  /* 0x0000000000067882 */ /* 0x000fe20000000000 */
[----:B------:R-:W-:Y:S01]  /*34170*/  R2UR UR8, R5 ;  /* 0x00000000050872ca */ /* 0x000fe200000e0000 */
[----:B------:R-:W-:Y:S01]  /*34180*/  UMOV UR7, 0x10000000 ;  /* 0x1000000000077882 */ /* 0x000fe20000000000 */
[----:B------:R-:W-:Y:S01]  /*34190*/  R2UR UR19, R0 ;  /* 0x00000000001372ca */ /* 0x000fe200000e0000 */
[----:B------:R-:W-:Y:S01]  /*341a0*/  UMOV UR17, UR25 ;  /* 0x0000001900117c82 */ /* 0x000fe20008000000 */
[----:B------:R-:W-:Y:S01]  /*341b0*/  UMOV UR9, UR25 ;  /* 0x0000001900097c82 */ /* 0x000fe20008000000 */
[----:B------:R-:W-:-:S02]  /*341c0*/  UIADD3 UR10, UR26, 0x40, URZ ;  /* 0x000000401a0a7890 */ /* 0x000fc4000fffe03f */
[----:B------:R-:W-:Y:S01]  /*341d0*/  UIADD3 UR24, UR24, 0x800, URZ ;  /* 0x0000080018187890 */ /* 0x000fe2000fffe03f */
[----:B------:R-:W-:Y:S01]  /*341e0*/  UMOV UR18, UR26 ;  /* 0x0000001a00127c82 */ /* 0x000fe20008000000 */
[----:B------:R-:W-:Y:S01]  /*341f0*/  UMOV UR20, UR28 ;  /* 0x0000001c00147c82 */ /* 0x000fe20008000000 */
[----:B------:R-:W-:-:S03]  /*34200*/  UMOV UR12, UR28 ;  /* 0x0000001c000c7c82 */ /* 0x000fc60008000000 */
[----:B------:R-:W-:Y:S02]  /*34210*/  UIADD3 UR16, UR8, 0x10800, URZ ;  /* 0x0001080008107890 */ /* 0x000fe4000fffe03f */
[----:B------:R-:W-:Y:S01]  /*34220*/  UIADD3 UR8, UR8, 0x18800, URZ ;  /* 0x0001880008087890 */ /* 0x000fe2000fffe03f */
[----:B------:R2:W-:Y:S01]  /*34230*/  UTMALDG.3D [UR24], [UR4], desc[UR6] ;  /* 0x00000618040075b4 */ /* 0x0005e20008011000 */
[----:B------:R-:W-:-:S05]  /*34240*/  UMOV UR11, UR19 ;  /* 0x00000013000b7c82 */ /* 0x000fca0008000000 */
[----:B------:R2:W-:Y:S02]  /*34250*/  UTMALDG.3D [UR16], [UR14], desc[UR6] ;  /* 0x000006100e0075b4 */ /* 0x0005e40008011000 */
[----:B------:R2:W-:Y:S02]  /*34260*/  UTMALDG.3D [UR8], [UR14], desc[UR6] ;  /* 0x000006080e0075b4 */ /* 0x0005e40008011000 */
[----:B--2---:R-:W-:Y:S01]  /*34270*/  NOP ;  /* 0x0000000000007918 */ /* 0x004fe20000000000 */
.L_x_563:
[----:B------:R-:W-:Y:S05]  /*34280*/  BSYNC B1 ;  /* 0x0000000000017941 */ /* 0x000fea0003800000 */
.L_x_562:
[----:B------:R-:W-:Y:S01]  /*34290*/  VIADD R3, R3, 0xffffffff ;  /* 0xffffffff03037836 */ /* 0x000fe20000000000 */
[----:B------:R-:W-:Y:S02]  /*342a0*/  IADD3 R7, R7, 0x1, RZ ;  /* 0x0000000107077810 */ /* 0x000fe40007ffe0ff */
[----:B------:R-:W-:Y:S02]  /*342b0*/  IADD3 R6, R6, 0x80, RZ ;  /* 0x0000008006067810 */ /* 0x000fe40007ffe0ff */
[----:B------:R-:W-:Y:S02]  /*342c0*/  ISETP.GT.AND P1, PT, R3, 0x1, PT ;  /* 0x000000010300780c */ /* 0x000fe40003f24270 */
[----:B------:R-:W-:-:S04]  /*342d0*/  ISETP.NE.AND P0, PT, R7, 0x2, PT ;  /* 0x000000020700780c */ /* 0x000fc80003f05270 */
[----:B-1----:R-:W-:Y:S02]  /*342e0*/  SEL R5, RZ, 0x1, P0 ;  /* 0x00000001ff057807 */ /* 0x002fe40000000000 */
[----:B------:R-:W-:Y:S02]  /*342f0*/  SEL R7, R7, RZ, P0 ;  /* 0x000000ff07077207 */ /* 0x000fe40000000000 */
[----:B------:R-:W-:-:S03]  /*34300*/  LOP3.LUT R4, R4, R5, RZ, 0x3c, !PT ;  /* 0x0000000504047212 */ /* 0x000fc600078e3cff */
[----:B------:R-:W-:Y:S05]  /*34310*/  @P1 BRA `(.L_x_564) ;  /* 0xfffffff800f81947 */ /* 0x000fea000383ffff */
[----:B------:R-:W-:Y:S05]  /*34320*/  BSYNC B0 ;  /* 0x0000000000007941 */ /* 0x000fea0003800000 */
.L_x_555:
[----:B------:R-:W2:Y:S01]  /*34330*/  LDL.LU R0, [R1+0x8] ;  /* 0x0000080001007983 */ /* 0x000ea20000300800 */
[----:B------:R-:W-:-:S03]  /*34340*/  ULDC.64 UR4, c[0x0][0x850] ;  /* 0x0002140000047ab9 */ /* 0x000fc60000000a00 */
[----:B-1----:R-:W3:Y:S04]  /*34350*/  LDL.LU R2, [R1+0x10] ;  /* 0x0000100001027983 */ /* 0x002ee80000300800 */
[----:B------:R-:W4:Y:S04]  /*34360*/  LDL.LU R4, [R1+0xc] ;  /* 0x00000c0001047983 */ /* 0x000f280000300800 */
[----:B------:R-:W5:Y:S04]  /*34370*/  LDL.LU R9, [R1+0x200] ;  /* 0x0002000001097983 */ /* 0x000f680000300800 */
[----:B------:R-:W4:Y:S01]  /*34380*/  LDL.LU R8, [R1+0x204] ;  /* 0x0002040001087983 */ /* 0x000f220000300800 */
[----:B------:R-:W-:Y:S01]  /*34390*/  BSSY B0, `(.L_x_565) ;  /* 0x000007a000007945 */ /* 0x000fe20003800000 */
[----:B------:R-:W-:Y:S01]  /*343a0*/  MOV R16, 0xffffffff ;  /* 0xffffffff00107802 */ /* 0x000fe20000000f00 */
[----:B--2---:R-:W-:Y:S01]  /*343b0*/  IMAD.IADD R0, R19, 0x1, R0 ;  /* 0x0000000113007824 */ /* 0x004fe200078e0200 */
[----:B---3--:R-:W-:-:S04]  /*343c0*/  LOP3.LUT P2, RZ, R2, 0xff, RZ, 0xc0, !PT ;  /* 0x000000ff02ff7812 */ /* 0x008fc8000784c0ff */
[----:B------:R-:W-:Y:S02]  /*343d0*/  SHF.R.U32.HI R2, RZ, 0x1, R0 ;  /* 0x00000001ff027819 */ /* 0x000fe40000011600 */
[----:B------:R-:W-:Y:S02]  /*343e0*/  ISETP.GT.U32.AND P0, PT, R0, 0x1, PT ;  /* 0x000000010000780c */ /* 0x000fe40003f04070 */
[----:B------:R-:W-:Y:S02]  /*343f0*/  LOP3.LUT R2, R2, 0x1, RZ, 0xc0, !PT ;  /* 0x0000000102027812 */ /* 0x000fe400078ec0ff */
[C---:B------:R-:W-:Y:S02]  /*34400*/  ISETP.LT.U32.AND P0, PT, R19.reuse, 0x2, P0 ;  /* 0x000000021300780c */ /* 0x040fe40000701070 */
[----:B------:R-:W-:Y:S02]  /*34410*/  ISETP.NE.U32.AND P1, PT, R2, 0x1, PT ;  /* 0x000000010200780c */ /* 0x000fe40003f25070 */
[----:B------:R-:W-:Y:S01]  /*34420*/  SEL R2, RZ, 0x1, !P0 ;  /* 0x00000001ff027807 */ /* 0x000fe20004000000 */
[----:B------:R1:W-:Y:S01]  /*34430*/  @P2 SYNCS.ARRIVE.TRANS64.A1T0 RZ, [R18+URZ+0x38], RZ ;  /* 0x000038ff12ff29a7 */ /* 0x0003e2000810003f */
[----:B------:R-:W-:-:S02]  /*34440*/  ISETP.GT.U32.AND P1, PT, R19, 0x1, !P1 ;  /* 0x000000011300780c */ /* 0x000fc40004f24070 */
[----:B----4-:R-:W-:Y:S02]  /*34450*/  IADD3 R8, P0, R8, UR38, RZ ;  /* 0x0000002608087c10 */ /* 0x010fe4000ff1e0ff */
[----:B------:R-:W-:Y:S02]  /*34460*/  SEL R3, RZ, 0x1, !P1 ;  /* 0x00000001ff037807 */ /* 0x000fe40004800000 */
[----:B-----5:R-:W-:Y:S02]  /*34470*/  IADD3.X R9, R9, UR45, RZ, P0, !PT ;  /* 0x0000002d09097c10 */ /* 0x020fe400087fe4ff */
[--C-:B------:R-:W-:Y:S01]  /*34480*/  LOP3.LUT R4, R3, R4, R2.reuse, 0x96, !PT ;  /* 0x0000000403047212 */ /* 0x100fe200078e9602 */
[----:B------:R-:W-:Y:S01]  /*34490*/  IMAD.MOV.U32 R3, RZ, RZ, -0x1 ;  /* 0xffffffffff037424 */ /* 0x000fe200078e00ff */
[----:B------:R-:W-:Y:S02]  /*344a0*/  LOP3.LUT R5, R0, 0x1, RZ, 0xc0, !PT ;  /* 0x0000000100057812 */ /* 0x000fe400078ec0ff */
[----:B------:R-:W-:Y:S01]  /*344b0*/  PRMT R2, RZ, 0x7610, R2 ;  /* 0x00007610ff027816 */ /* 0x000fe20000000002 */
[----:B------:R2:W-:Y:S01]  /*344c0*/  STL [R1+0xc], R4 ;  /* 0x00000c0401007387 */ /* 0x0005e20000100800 */
[----:B------:R-:W-:-:S02]  /*344d0*/  ISETP.GE.U32.AND P0, PT, R8, UR4, PT ;  /* 0x0000000408007c0c */ /* 0x000fc4000bf06070 */
[----:B------:R-:W-:Y:S01]  /*344e0*/  PRMT R0, RZ, 0x7610, R0 ;  /* 0x00007610ff007816 */ /* 0x000fe20000000000 */
[----:B------:R1:W-:Y:S01]  /*344f0*/  STL [R1+0x204], R8 ;  /* 0x0002040801007387 */ /* 0x0003e20000100800 */
[----:B------:R-:W-:-:S03]  /*34500*/  ISETP.GE.U32.AND.EX P0, PT, R9, UR5, PT, P0 ;  /* 0x0000000509007c0c */ /* 0x000fc6000bf06100 */
[----:B------:R1:W-:Y:S01]  /*34510*/  STL [R1+0x200], R9 ;  /* 0x0002000901007387 */ /* 0x0003e20000100800 */
[----:B--2---:R-:W-:-:S03]  /*34520*/  MOV R4, 0xffffffff ;  /* 0xffffffff00047802 */ /* 0x004fc60000000f00 */
[----:B------:R1:W-:Y:S04]  /*34530*/  STL [R1+0x8], R5 ;  /* 0x0000080501007387 */ /* 0x0003e80000100800 */
[----:B------:R1:W-:Y:S04]  /*34540*/  STL [R1+0x4], R4 ;  /* 0x0000040401007387 */ /* 0x0003e80000100800 */
[----:B------:R1:W-:Y:S04]  /*34550*/  STL [R1], R3 ;  /* 0x0000000301007387 */ /* 0x0003e80000100800 */
[----:B------:R1:W-:Y:S01]  /*34560*/  STL.S16 [R1+0x10], R2 ;  /* 0x0000100201007387 */ /* 0x0003e20000100600 */
[----:B------:R-:W-:Y:S05]  /*34570*/  @P0 BRA `(.L_x_566) ;  /* 0x00000004006c0947 */ /* 0x000fea0003800000 */
[----:B------:R-:W2:Y:S01]  /*34580*/  S2R R0, SR_CTAID.X ;  /* 0x0000000000007919 */ /* 0x000ea20000002500 */
[----:B------:R-:W-:Y:S01]  /*34590*/  ULDC UR4, c[0x0][0x150] ;  /* 0x0000540000047ab9 */ /* 0x000fe20000000800 */
[----:B-1----:R-:W1:Y:S01]  /*345a0*/  LDC R5, c[0x0][0x144] ;  /* 0x00005100ff057b82 */ /* 0x002e620000000800 */
[----:B------:R-:W-:Y:S01]  /*345b0*/  UISETP.NE.AND UP0, UPT, UR41, URZ, UPT ;  /* 0x0000003f2900728c */ /* 0x000fe2000bf05270 */
[----:B------:R-:W3:Y:S01]  /*345c0*/  S2R R2, SR_CTAID.Y ;  /* 0x0000000000027919 */ /* 0x000ee20000002600 */
[----:B------:R-:W-:-:S04]  /*345d0*/  ULDC UR7, c[0x0][0x830] ;  /* 0x00020c0000077ab9 */ /* 0x000fc80000000800 */
[----:B------:R-:W-:Y:S01]  /*345e0*/  PLOP3.LUT P0, PT, PT, PT, UP0, 0x80, 0x0 ;  /* 0x000000000000781c */ /* 0x000fe20003f0f008 */
[----:B------:R-:W4:Y:S01]  /*345f0*/  LDC R7, c[0x0][0x148] ;  /* 0x00005200ff077b82 */ /* 0x000f220000000800 */
[----:B--2---:R-:W-:Y:S02]  /*34600*/  I2FP.F32.U32 R3, R0 ;  /* 0x0000000000037245 */ /* 0x004fe40000201000 */
[----:B---3--:R-:W-:-:S03]  /*34610*/  I2FP.F32.U32 R4, R2 ;  /* 0x0000000200047245 */ /* 0x008fc60000201000 */
[----:B------:R-:W-:Y:S01]  /*34620*/  FMUL R3, R3, UR4 ;  /* 0x0000000403037c20 */ /* 0x000fe20008400000 */
[----:B------:R-:W-:Y:S02]  /*34630*/  ULDC UR4, c[0x0][0x154] ;  /* 0x0000550000047ab9 */ /* 0x000fe40000000800 */
[----:B------:R-:W-:Y:S01]  /*34640*/  FMUL R6, R4, UR4 ;  /* 0x0000000404067c20 */ /* 0x000fe20008400000 */
[----:B------:R-:W-:Y:S02]  /*34650*/  ULDC.64 UR4, c[0x0][0x828] ;  /* 0x00020a0000047ab9 */ /* 0x000fe40000000a00 */
[----:B------:R-:W2:Y:S08]  /*34660*/  F2I.U32.TRUNC.NTZ R3, R3 ;  /* 0x0000000300037305 */ /* 0x000eb0000020f000 */
[----:B------:R-:W3:Y:S01]  /*34670*/  F2I.U32.TRUNC.NTZ R6, R6 ;  /* 0x0000000600067305 */ /* 0x000ee2000020f000 */
[----:B--2---:R-:W-:Y:S01]  /*34680*/  IMAD.MOV R4, RZ, RZ, -R3 ;  /* 0x000000ffff047224 */ /* 0x004fe200078e0a03 */
[----:B------:R-:W-:-:S03]  /*34690*/  MOV R3, R9 ;  /* 0x0000000900037202 */ /* 0x000fc60000000f00 */
[----:B-1----:R-:W-:Y:S01]  /*346a0*/  IMAD R0, R5, R4, R0 ;  /* 0x0000000405007224 */ /* 0x002fe200078e0200 */
[----:B---3--:R-:W-:-:S05]  /*346b0*/  IADD3 R4, -R6, RZ, RZ ;  /* 0x000000ff06047210 */ /* 0x008fca0007ffe1ff */
[----:B----4-:R-:W-:Y:S01]  /*346c0*/  @P0 IMAD R0, R7, R4, R2 ;  /* 0x0000000407000224 */ /* 0x010fe200078e0202 */
[----:B------:R-:W-:Y:S01]  /*346d0*/  ISETP.NE.U32.AND P0, PT, RZ, UR4, PT ;  /* 0x00000004ff007c0c */ /* 0x000fe2000bf05070 */
[----:B------:R-:W-:-:S03]  /*346e0*/  IMAD.MOV.U32 R2, RZ, RZ, R8 ;  /* 0x000000ffff027224 */ /* 0x000fc600078e0008 */
[----:B------:R-:W-:-:S13]  /*346f0*/  ISETP.NE.AND.EX P0, PT, RZ, UR5, PT, P0 ;  /* 0x00000005ff007c0c */ /* 0x000fda000bf05300 */
[----:B------:R-:W-:Y:S05]  /*34700*/  @!P0 BRA `(.L_x_567) ;  /* 0x0000000000288947 */ /* 0x000fea0003800000 */
[----:B------:R-:W-:Y:S02]  /*34710*/  ULDC UR6, c[0x0][0x834] ;  /* 0x00020d0000067ab9 */ /* 0x000fe40000000800 */
[----:B------:R-:W-:-:S05]  /*34720*/  IADD3 R3, P0, R8, UR6, RZ ;  /* 0x0000000608037c10 */ /* 0x000fca000ff1e0ff */
[----:B------:R-:W-:-:S04]  /*34730*/  IMAD.X R7, RZ, RZ, R9, P0 ;  /* 0x000000ffff077224 */ /* 0x000fc800000e0609 */
[----:B------:R-:W-:-:S04]  /*34740*/  IMAD.WIDE.U32 R4, R7, UR4, RZ ;  /* 0x0000000407047c25 */ /* 0x000fc8000f8e00ff */
[----:B------:R-:W-:-:S04]  /*34750*/  IMAD.WIDE.U32 R4, P0, R3, UR5, R4 ;  /* 0x0000000503047c25 */ /* 0x000fc8000f800004 */
[----:B------:R-:W-:-:S04]  /*34760*/  IMAD.WIDE.U32 R2, R3, UR4, RZ ;  /* 0x0000000403027c25 */ /* 0x000fc8000f8e00ff */
[----:B------:R-:W-:Y:S01]  /*34770*/  IMAD.MOV.U32 R2, RZ, RZ, R5 ;  /* 0x000000ffff027224 */ /* 0x000fe200078e0005 */
[----:B------:R-:W-:Y:S02]  /*34780*/  IADD3 RZ, P1, R3, R4, RZ ;  /* 0x0000000403ff7210 */ /* 0x000fe40007f3e0ff */
[----:B------:R-:W-:-:S03]  /*34790*/  IADD3.X R3, RZ, RZ, RZ, P0, !PT ;  /* 0x000000ffff037210 */ /* 0x000fc600007fe4ff */
[----:B------:R-:W-:-:S08]  /*347a0*/  IMAD.WIDE.U32.X R2, R7, UR5, R2, P1 ;  /* 0x0000000507027c25 */ /* 0x000fd000088e0402 */
.L_x_567:
[--C-:B------:R-:W-:Y:S01]  /*347b0*/  SHF.R.U64 R16, R2, UR7, R3.reuse ;  /* 0x0000000702107c19 */ /* 0x100fe20008001203 */
[----:B------:R-:W-:Y:S01]  /*347c0*/  ULDC.64 UR4, c[0x0][0x820] ;  /* 0x0002080000047ab9 */ /* 0x000fe20000000a00 */
[----:B------:R-:W-:Y:S01]  /*347d0*/  SHF.R.U32.HI R2, RZ, UR7, R3 ;  /* 0x00000007ff027c19 */ /* 0x000fe20008011603 */
[----:B------:R-:W-:Y:S01]  /*347e0*/  ULDC.64 UR6, c[0x0][0x840] ;  /* 0x0002100000067ab9 */ /* 0x000fe20000000a00 */
[----:B------:R-:W-:Y:S02]  /*347f0*/  IADD3 R7, P0, RZ, -R16, RZ ;  /* 0x80000010ff077210 */ /* 0x000fe40007f1e0ff */
[----:B------:R-:W-:Y:S02]  /*34800*/  MOV R3, R9 ;  /* 0x0000000900037202 */ /* 0x000fe40000000f00 */
[----:B------:R-:W-:Y:S02]  /*34810*/  IADD3.X R2, RZ, ~R2, RZ, P0, !PT ;  /* 0x80000002ff027210 */ /* 0x000fe400007fe4ff */
[----:B------:R-:W-:-:S03]  /*34820*/  ISETP.NE.U32.AND P0, PT, RZ, UR6, PT ;  /* 0x00000006ff007c0c */ /* 0x000fc6000bf05070 */
[----:B------:R-:W-:Y:S01]  /*34830*/  IMAD R2, R2, UR4, RZ ;  /* 0x0000000402027c24 */ /* 0x000fe2000f8e02ff */
[----:B------:R-:W-:-:S03]  /*34840*/  ISETP.NE.AND.EX P0, PT, RZ, UR7, PT, P0 ;  /* 0x00000007ff007c0c */ /* 0x000fc6000bf05300 */
[----:B------:R-:W-:Y:S02]  /*34850*/  IMAD R5, R7, UR5, R2 ;  /* 0x0000000507057c24 */ /* 0x000fe4000f8e0202 */
[----:B------:R-:W-:-:S04]  /*34860*/  IMAD.MOV.U32 R2, RZ, RZ, R8 ;  /* 0x000000ffff027224 */ /* 0x000fc800078e0008 */
[----:B------:R-:W-:Y:S01]  /*34870*/  IMAD.WIDE.U32 R2, R7, UR4, R2 ;  /* 0x0000000407027c25 */ /* 0x000fe2000f8e0002 */
[----:B------:R-:W-:-:S03]  /*34880*/  ULDC UR4, c[0x0][0x818] ;  /* 0x0002060000047ab9 */ /* 0x000fc60000000800 */
[----:B------:R-:W-:-:S05]  /*34890*/  IMAD.IADD R3, R3, 0x1, R5 ;  /* 0x0000000103037824 */ /* 0x000fca00078e0205 */
[--C-:B------:R-:W-:Y:S02]  /*348a0*/  SHF.R.U64 R6, R2, UR4, R3.reuse ;  /* 0x0000000402067c19 */ /* 0x100fe40008001203 */
[----:B------:R-:W-:Y:S01]  /*348b0*/  SHF.R.U32.HI R3, RZ, UR4, R3 ;  /* 0x00000004ff037c19 */ /* 0x000fe20008011603 */
[----:B------:R-:W-:-:S03]  /*348c0*/  ULDC UR4, c[0x0][0x808] ;  /* 0x0002020000047ab9 */ /* 0x000fc60000000800 */
[--C-:B------:R-:W-:Y:S02]  /*348d0*/  SHF.R.U32.HI R2, RZ, UR4, R3.reuse ;  /* 0x00000004ff027c19 */ /* 0x100fe40008011603 */
[----:B------:R-:W-:Y:S01]  /*348e0*/  SHF.R.U64 R7, R6, UR4, R3 ;  /* 0x0000000406077c19 */ /* 0x000fe20008001203 */
[----:B------:R-:W-:Y:S02]  /*348f0*/  ULDC UR4, c[0x0][0x858] ;  /* 0x0002160000047ab9 */ /* 0x000fe40000000800 */
[--C-:B------:R-:W-:Y:S02]  /*34900*/  SHF.R.U32.HI R9, RZ, UR4, R2.reuse ;  /* 0x00000004ff097c19 */ /* 0x100fe40008011602 */
[----:B------:R-:W-:-:S03]  /*34910*/  SHF.R.U64 R8, R7, UR4, R2 ;  /* 0x0000000407087c19 */ /* 0x000fc60008001202 */
[----:B------:R-:W-:Y:S01]  /*34920*/  IMAD.MOV.U32 R3, RZ, RZ, R9 ;  /* 0x000000ffff037224 */ /* 0x000fe200078e0009 */
[----:B------:R-:W-:Y:S01]  /*34930*/  MOV R2, R8 ;  /* 0x0000000800027202 */ /* 0x000fe20000000f00 */
[----:B------:R-:W-:Y:S06]  /*34940*/  @!P0 BRA `(.L_x_568) ;  /* 0x0000000000288947 */ /* 0x000fec0003800000 */
[----:B------:R-:W-:Y:S02]  /*34950*/  ULDC UR4, c[0x0][0x84c] ;  /* 0x0002130000047ab9 */ /* 0x000fe40000000800 */
[----:B------:R-:W-:-:S04]  /*34960*/  IADD3 R3, P0, R8, UR4, RZ ;  /* 0x0000000408037c10 */ /* 0x000fc8000ff1e0ff */
[----:B------:R-:W-:-:S05]  /*34970*/  IADD3.X R9, RZ, R9, RZ, P0, !PT ;  /* 0x00000009ff097210 */ /* 0x000fca00007fe4ff */
[----:B------:R-:W-:-:S04]  /*34980*/  IMAD.WIDE.U32 R4, R9, UR6, RZ ;  /* 0x0000000609047c25 */ /* 0x000fc8000f8e00ff */
[----:B------:R-:W-:-:S04]  /*34990*/  IMAD.WIDE.U32 R4, P0, R3, UR7, R4 ;  /* 0x0000000703047c25 */ /* 0x000fc8000f800004 */
[----:B------:R-:W-:Y:S01]  /*349a0*/  IMAD.WIDE.U32 R2, R3, UR6, RZ ;  /* 0x0000000603027c25 */ /* 0x000fe2000f8e00ff */
[----:B------:R-:W-:-:S04]  /*349b0*/  MOV R2, R5 ;  /* 0x0000000500027202 */ /* 0x000fc80000000f00 */
[----:B------:R-:W-:Y:S01]  /*349c0*/  IADD3 RZ, P1, R3, R4, RZ ;  /* 0x0000000403ff7210 */ /* 0x000fe20007f3e0ff */
[----:B------:R-:W-:-:S04]  /*349d0*/  IMAD.X R3, RZ, RZ, RZ, P0 ;  /* 0x000000ffff037224 */ /* 0x000fc800000e06ff */
[----:B------:R-:W-:-:S08]  /*349e0*/  IMAD.WIDE.U32.X R2, R9, UR7, R2, P1 ;  /* 0x0000000709027c25 */ /* 0x000fd000088e0402 */
.L_x_568:
[----:B------:R-:W-:Y:S01]  /*349f0*/  ULDC UR4, c[0x0][0x848] ;  /* 0x0002120000047ab9 */ /* 0x000fe20000000800 */
[----:B------:R-:W-:Y:S01]  /*34a00*/  LOP3.LUT R7, R7, UR44, RZ, 0xc0, !PT ;  /* 0x0000002c07077c12 */ /* 0x000fe2000f8ec0ff */
[----:B------:R-:W-:Y:S01]  /*34a10*/  UISETP.NE.AND UP0, UPT, UR41, URZ, UPT ;  /* 0x0000003f2900728c */ /* 0x000fe2000bf05270 */
[----:B------:R-:W-:Y:S01]  /*34a20*/  SHF.R.U64 R2, R2, UR4, R3 ;  /* 0x0000000402027c19 */ /* 0x000fe20008001203 */
[----:B------:R-:W-:-:S04]  /*34a30*/  ULDC UR4, c[0x0][0x838] ;  /* 0x00020e0000047ab9 */ /* 0x000fc80000000800 */
[----:B------:R-:W-:Y:S01]  /*34a40*/  IMAD.MOV R3, RZ, RZ, -R2 ;  /* 0x000000ffff037224 */ /* 0x000fe200078e0a02 */
[----:B------:R-:W-:Y:S01]  /*34a50*/  PLOP3.LUT P0, PT, PT, PT, UP0, 0x40, 0x0 ;  /* 0x000000000000781c */ /* 0x000fe20003f0e808 */
[----:B------:R-:W-:Y:S01]  /*34a60*/  IMAD R7, R2, UR42, R7 ;  /* 0x0000002a02077c24 */ /* 0x000fe2000f8e0207 */
[----:B------:R-:W-:Y:S01]  /*34a70*/  PLOP3.LUT P1, PT, PT, PT, UP0, 0x40, 0x0 ;  /* 0x000000000000781c */ /* 0x000fe20003f2e808 */
[----:B------:R-:W-:Y:S01]  /*34a80*/  IMAD R8, R3, UR4, R8 ;  /* 0x0000000403087c24 */ /* 0x000fe2000f8e0208 */
[----:B------:R-:W-:Y:S01]  /*34a90*/  ULDC UR4, c[0x0][0x810] ;  /* 0x0002040000047ab9 */ /* 0x000fe20000000800 */
[----:B------:R-:W-:Y:S01]  /*34aa0*/  LOP3.LUT R3, R6, UR43, RZ, 0xc0, !PT ;  /* 0x0000002b06037c12 */ /* 0x000fe2000f8ec0ff */
[----:B------:R-:W-:Y:S01]  /*34ab0*/  IMAD R0, R7, UR4, R0 ;  /* 0x0000000407007c24 */ /* 0x000fe2000f8e0200 */
[----:B------:R-:W-:-:S03]  /*34ac0*/  ULDC UR4, c[0x0][0x800] ;  /* 0x0002000000047ab9 */ /* 0x000fc60000000800 */
[----:B------:R-:W-:-:S05]  /*34ad0*/  IMAD R3, R8, UR4, R3 ;  /* 0x0000000408037c24 */ /* 0x000fca000f8e0203 */
[----:B------:R-:W-:Y:S02]  /*34ae0*/  SEL R4, R3, R0, P0 ;  /* 0x0000000003047207 */ /* 0x000fe40000000000 */
[----:B------:R-:W-:Y:S02]  /*34af0*/  SEL R2, R0, R3, P1 ;  /* 0x0000000300027207 */ /* 0x000fe40000800000 */
[----:B------:R-:W-:Y:S01]  /*34b00*/  MOV R0, 0x1 ;  /* 0x0000000100007802 */ /* 0x000fe20000000f00 */
[----:B------:R2:W-:Y:S04]  /*34b10*/  STL [R1], R4 ;  /* 0x0000000401007387 */ /* 0x0005e80000100800 */
[----:B------:R2:W-:Y:S02]  /*34b20*/  STL [R1+0x4], R2 ;  /* 0x0000040201007387 */ /* 0x0005e40000100800 */
.L_x_566:
[----:B------:R-:W-:Y:S05]  /*34b30*/  BSYNC B0 ;  /* 0x0000000000007941 */ /* 0x000fea0003800000 */
.L_x_565:
[----:B------:R-:W-:-:S13]  /*34b40*/  LOP3.LUT P0, RZ, R0, 0xff, RZ, 0xc0, !PT ;  /* 0x000000ff00ff7812 */ /* 0x000fda000780c0ff */
[----:B------:R-:W-:Y:S05]  /*34b50*/  @P0 BRA `(.L_x_569) ;  /* 0xfffffff000140947 */ /* 0x000fea000383ffff */
[----:B------:R-:W-:Y:S05]  /*34b60*/  BSYNC B6 ;  /* 0x0000000000067941 */ /* 0x000fea0003800000 */
.L_x_552:
[----:B------:R-:W-:-:S03]  /*34b70*/  UMOV UR4, 0xffffffff ;  /* 0xffffffff00047882 */ /* 0x000fc60000000000 */
[----:B------:R-:W-:Y:S05]  /*34b80*/  BRA.DIV UR4, `(.L_x_570) ;  /* 0x0000000604147947 */ /* 0x000fea000b800000 */
[----:B------:R-:W-:-:S13]  /*34b90*/  ELECT P6, URZ, PT ;  /* 0x00000000003f782f */ /* 0x000fda00038c0000 */
.L_x_584:
[----:B------:R-:W-:Y:S04]  /*34ba0*/  BSSY B0, `(.L_x_571) ;  /* 0x000001e000007945 */ /* 0x000fe80003800000 */
[----:B------:R-:W-:Y:S05]  /*34bb0*/  @!P6 BRA `(.L_x_572) ;  /* 0x000000000070e947 */ /* 0x000fea0003800000 */
[----:B------:R-:W-:-:S04]  /*34bc0*/  ULOP3.LUT UR4, UR40, 0x2, URZ, 0xfc, !UPT ;  /* 0x0000000228047892 */ /* 0x000fc8000f8efc3f */
[----:B------:R-:W-:-:S06]  /*34bd0*/  UISETP.NE.AND UP0, UPT, UR4, 0x3, UPT ;  /* 0x000000030400788c */ /* 0x000fcc000bf05270 */
[----:B------:R-:W-:-:S13]  /*34be0*/  PLOP3.LUT P0, PT, PT, PT, UP0, 0x80, 0x0 ;  /* 0x000000000000781c */ /* 0x000fda0003f0f008 */
[----:B------:R-:W-:Y:S05]  /*34bf0*/  @!P0 BRA `(.L_x_573) ;  /* 0x0000000000048947 */ /* 0x000fea0003800000 */
[----:B------:R-:W-:Y:S01]  /*34c00*/  BPT.TRAP 0x1 ;  /* 0x000000040000795c */ /* 0x000fe20000300000 */
.L_x_573:
[----:B-12---:R-:W2:Y:S04]  /*34c10*/  LDL R2, [R1+0xc] ;  /* 0x00000c0001027983 */ /* 0x006ea80000100800 */
[----:B------:R-:W3:Y:S01]  /*34c20*/  LDL R4, [R1+0x8] ;  /* 0x0000080001047983 */ /* 0x000ee20000100800 */
[----:B0-----:R-:W-:Y:S01]  /*34c30*/  MOV R0, 0x400 ;  /* 0x0000040000007802 */ /* 0x001fe20000000f00 */
[----:B------:R-:W0:Y:S03]  /*34c40*/  S2R R3, SR_CgaCtaId ;  /* 0x0000000000037919 */ /* 0x000e260000008800 */
[----:B0-----:R-:W-:-:S05]  /*34c50*/  LEA R0, R3, R0, 0x18 ;  /* 0x0000000003007211 */ /* 0x001fca00078ec0ff */
[----:B------:R-:W-:Y:S01]  /*34c60*/  VIADD R0, R0, 0x10 ;  /* 0x0000001000007836 */ /* 0x000fe20000000000 */
[----:B--2---:R-:W-:-:S04]  /*34c70*/  SHF.L.U32 R2, R2, 0x1f, RZ ;  /* 0x0000001f02027819 */ /* 0x004fc800000006ff */
[----:B---3--:R-:W-:-:S04]  /*34c80*/  LEA R3, R4, R0, 0x3 ;  /* 0x0000000004037211 */ /* 0x008fc800078e18ff */
[----:B------:R-:W0:Y:S02]  /*34c90*/  SYNCS.PHASECHK.TRANS64.TRYWAIT P0, [R3+URZ], R2 ;  /* 0x00000002030075a7 */ /* 0x000e24000800017f */
[----:B0-----:R-:W-:Y:S05]  /*34ca0*/  @!P0 BRA `(.L_x_574) ;  /* 0x0000000000ec8947 */ /* 0x001fea0003800000 */
.L_x_585:
[----:B------:R-:W0:Y:S04]  /*34cb0*/  LDL.LU R4, [R1+0x8] ;  /* 0x0000080001047983 */ /* 0x000e280000300800 */
[----:B------:R-:W2:Y:S01]  /*34cc0*/  LDL.LU R5, [R1+0xc] ;  /* 0x00000c0001057983 */ /* 0x000ea20000300800 */
[----:B0-----:R-:W-:-:S05]  /*34cd0*/  VIADD R2, R4, 0x1 ;  /* 0x0000000104027836 */ /* 0x001fca0000000000 */
[----:B------:R-:W-:-:S04]  /*34ce0*/  ISETP.NE.AND P0, PT, R2, 0x2, PT ;  /* 0x000000020200780c */ /* 0x000fc80003f05270 */
[----:B------:R-:W-:Y:S02]  /*34cf0*/  SEL R4, RZ, 0x1, P0 ;  /* 0x00000001ff047807 */ /* 0x000fe40000000000 */
[----:B------:R-:W-:Y:S02]  /*34d00*/  SEL R3, R2, RZ, P0 ;  /* 0x000000ff02037207 */ /* 0x000fe40000000000 */
[----:B--2---:R-:W-:Y:S02]  /*34d10*/  LOP3.LUT R4, R5, R4, RZ, 0x3c, !PT ;  /* 0x0000000405047212 */ /* 0x004fe400078e3cff */
[----:B------:R-:W-:Y:S02]  /*34d20*/  LEA R3, R3, R0, 0x3 ;  /* 0x0000000003037211 */ /* 0x000fe400078e18ff */
[----:B------:R-:W-:-:S07]  /*34d30*/  SHF.L.U32 R0, R4, 0x1f, RZ ;  /* 0x0000001f04007819 */ /* 0x000fce00000006ff */
.L_x_575:
[----:B0-----:R0:W1:Y:S02]  /*34d40*/  SYNCS.PHASECHK.TRANS64.TRYWAIT P0, [R3+URZ], R0 ;  /* 0x00000000030075a7 */ /* 0x001064000800017f */
[----:B-1----:R-:W-:Y:S05]  /*34d50*/  @!P0 NANOSLEEP.SYNCS 0x989680 ;  /* 0x009896800000895d */ /* 0x002fea0003900000 */
[----:B------:R-:W1:Y:S02]  /*34d60*/  @!P0 SYNCS.PHASECHK.TRANS64 P0, [R3+URZ], R0 ;  /* 0x00000000030085a7 */ /* 0x000e64000800007f */
[----:B-1----:R-:W-:Y:S05]  /*34d70*/  @!P0 BRA `(.L_x_575) ;  /* 0xfffffffc00f08947 */ /* 0x002fea000383ffff */
.L_x_572:
[----:B------:R-:W-:Y:S05]  /*34d80*/  BSYNC B0 ;  /* 0x0000000000007941 */ /* 0x000fea0003800000 */
.L_x_571:
[----:B------:R-:W-:Y:S05]  /*34d90*/  EXIT ;  /* 0x000000000000794d */ /* 0x000fea0003800000 */
.L_x_14:
[----:B------:R-:W-:Y:S01]  /*34da0*/  IMAD.MOV.U32 R12, RZ, RZ, RZ ;  /* 0x000000ffff0c7224 */ /* 0x000fe200078e00ff */
[----:B------:R-:W-:Y:S01]  /*34db0*/  MOV R11, 0x1f ;  /* 0x0000001f000b7802 */ /* 0x000fe20000000f00 */
[----:B------:R-:W-:-:S07]  /*34dc0*/  IMAD.MOV.U32 R15, RZ, RZ, -0x1 ;  /* 0xffffffffff0f7424 */ /* 0x000fce00078e00ff */
[----:B012--5:R-:W-:Y:S05]  /*34dd0*/  WARPSYNC.COLLECTIVE R15, `(.L_x_576) ;  /* 0x000000000f087348 */ /* 0x027fea0003c00000 */
[----:B------:R3:W4:Y:S02]  /*34de0*/  SHFL.IDX P6, R14, R13, R12, R11 ;  /* 0x0000000c0d0e7389 */ /* 0x00072400000c000b */
[----:B012345:R-:W-:Y:S01]  /*34df0*/  ENDCOLLECTIVE ;  /* 0x000000000000791b */ /* 0x03ffe20003800000 */
.L_x_576:
[----:B------:R-:W-:Y:S05]  /*34e00*/  BRA `(.L_x_577) ;  /* 0xfffffcc4002c7947 */ /* 0x000fea000383ffff */
.L_x_18:
[----:B-1----:R1:W3:Y:S02]  /*34e10*/  SYNCS.PHASECHK.TRANS64.TRYWAIT P1, [R3+URZ], R0 ;  /* 0x00000000030075a7 */ /* 0x0022e4000802017f */
[----:B---3--:R-:W-:Y:S05]  /*34e20*/  @!P1 NANOSLEEP.SYNCS 0x989680 ;  /* 0x009896800000995d */ /* 0x008fea0003900000 */
[----:B------:R-:W3:Y:S02]  /*34e30*/  @!P1 SYNCS.PHASECHK.TRANS64 P1, [R3+URZ], R0 ;  /* 0x00000000030095a7 */ /* 0x000ee4000802007f */
[----:B---3--:R-:W-:Y:S05]  /*34e40*/  @!P1 BRA `(.L_x_18) ;  /* 0xfffffffc00f09947 */ /* 0x008fea000383ffff */
[----:B------:R-:W-:Y:S05]  /*34e50*/  BRA `(.L_x_17) ;  /* 0xfffffcc400487947 */ /* 0x000fea000383ffff */
.L_x_23:
[----:B0-----:R0:W1:Y:S02]  /*34e60*/  SYNCS.PHASECHK.TRANS64.TRYWAIT P1, [R11+URZ], R0 ;  /* 0x000000000b0075a7 */ /* 0x001064000802017f */
[----:B-1----:R-:W-:Y:S05]  /*34e70*/  @!P1 NANOSLEEP.SYNCS 0x989680 ;  /* 0x009896800000995d */ /* 0x002fea0003900000 */
[----:B------:R-:W1:Y:S02]  /*34e80*/  @!P1 SYNCS.PHASECHK.TRANS64 P1, [R11+URZ], R0 ;  /* 0x000000000b0095a7 */ /* 0x000e64000802007f */
[----:B-1----:R-:W-:Y:S05]  /*34e90*/  @!P1 BRA `(.L_x_23) ;  /* 0xfffffffc00f09947 */ /* 0x002fea000383ffff */
[----:B------:R-:W-:Y:S05]  /*34ea0*/  BRA `(.L_x_22) ;  /* 0xfffffd7400787947 */ /* 0x000fea000383ffff */
.L_x_31:
[----:B0-----:R-:W-:-:S04]  /*34eb0*/  MOV R0, UR14 ;  /* 0x0000000e00007c02 */ /* 0x001fc80008000f00 */
[----:B------:R0:W1:Y:S03]  /*34ec0*/  SYNCS.PHASECHK.TRANS64.TRYWAIT P1, [R0+URZ], R10 ;  /* 0x0000000a000075a7 */ /* 0x000066000802017f */
[----:B-1----:R-:W-:Y:S05]  /*34ed0*/  @!P1 NANOSLEEP.SYNCS 0x989680 ;  /* 0x009896800000995d */ /* 0x002fea0003900000 */
[----:B------:R-:W1:Y:S02]  /*34ee0*/  @!P1 SYNCS.PHASECHK.TRANS64 P1, [R0+URZ], R10 ;  /* 0x0000000a000095a7 */ /* 0x000e64000802007f */
[----:B-1----:R-:W-:Y:S05]  /*34ef0*/  @!P1 BRA `(.L_x_31) ;  /* 0xfffffffc00ec9947 */ /* 0x002fea000383ffff */
[----:B------:R-:W-:Y:S05]  /*34f00*/  BRA `(.L_x_30) ;  /* 0xfffffe20008c7947 */ /* 0x000fea000383ffff */
.L_x_557:
[----:B-1----:R1:W3:Y:S02]  /*34f10*/  SYNCS.PHASECHK.TRANS64.TRYWAIT P0, [R5+URZ+0x10], R8 ;  /* 0x00001008050075a7 */ /* 0x0022e4000800017f */
[----:B---3--:R-:W-:Y:S05]  /*34f20*/  @!P0 NANOSLEEP.SYNCS 0x989680 ;  /* 0x009896800000895d */ /* 0x008fea0003900000 */
[----:B------:R-:W3:Y:S02]  /*34f30*/  @!P0 SYNCS.PHASECHK.TRANS64 P0, [R5+URZ+0x10], R8 ;  /* 0x00001008050085a7 */ /* 0x000ee4000800007f */
[----:B---3--:R-:W-:Y:S05]  /*34f40*/  @!P0 BRA `(.L_x_557) ;  /* 0xfffffffc00f08947 */ /* 0x008fea000383ffff */
[----:B------:R-:W-:Y:S05]  /*34f50*/  BRA `(.L_x_578) ;  /* 0xfffffff000087947 */ /* 0x000fea000383ffff */
.L_x_561:
[----:B------:R-:W-:Y:S01]  /*34f60*/  BSSY B1, `(.L_x_579) ;  /* 0x0000006000017945 */ /* 0x000fe20003800000 */
[----:B------:R-:W-:-:S07]  /*34f70*/  IMAD.MOV.U32 R15, RZ, RZ, -0x1 ;  /* 0xffffffffff0f7424 */ /* 0x000fce00078e00ff */
[----:B01----:R-:W-:Y:S05]  /*34f80*/  WARPSYNC.COLLECTIVE R15, `(.L_x_580) ;  /* 0x000000000f0c7348 */ /* 0x003fea0003c00000 */
[----:B------:R-:W-:Y:S02]  /*34f90*/  ELECT P6, UR62, PT ;  /* 0x00000000003e782f */ /* 0x000fe400038c0000 */
[----:B------:R-:W-:Y:S01]  /*34fa0*/  MOV R14, UR62 ;  /* 0x0000003e000e7c02 */ /* 0x000fe20008000f00 */
[----:B01----:R-:W-:Y:S10]  /*34fb0*/  ENDCOLLECTIVE ;  /* 0x000000000000791b */ /* 0x003ff40003800000 */
.L_x_580:
[----:B------:R-:W-:Y:S05]  /*34fc0*/  BSYNC B1 ;  /* 0x0000000000017941 */ /* 0x000fea0003800000 */
.L_x_579:
[----:B------:R-:W-:Y:S05]  /*34fd0*/  BRA `(.L_x_581) ;  /* 0xfffffff0002c7947 */ /* 0x000fea000383ffff */
.L_x_570:
[----:B------:R-:W-:Y:S01]  /*34fe0*/  BSSY B0, `(.L_x_582) ;  /* 0x0000006000007945 */ /* 0x000fe20003800000 */
[----:B------:R-:W-:-:S07]  /*34ff0*/  MOV R15, 0xffffffff ;  /* 0xffffffff000f7802 */ /* 0x000fce0000000f00 */
[----:B012---:R-:W-:Y:S05]  /*35000*/  WARPSYNC.COLLECTIVE R15, `(.L_x_583) ;  /* 0x000000000f0c7348 */ /* 0x007fea0003c00000 */
[----:B------:R-:W-:Y:S02]  /*35010*/  ELECT P6, UR62, PT ;  /* 0x00000000003e782f */ /* 0x000fe400038c0000 */
[----:B------:R-:W-:Y:S01]  /*35020*/  MOV R14, UR62 ;  /* 0x0000003e000e7c02 */ /* 0x000fe20008000f00 */
[----:B012---:R-:W-:Y:S10]  /*35030*/  ENDCOLLECTIVE ;  /* 0x000000000000791b */ /* 0x007ff40003800000 */
.L_x_583:
[----:B------:R-:W-:Y:S05]  /*35040*/  BSYNC B0 ;  /* 0x0000000000007941 */ /* 0x000fea0003800000 */
.L_x_582:
[----:B------:R-:W-:Y:S05]  /*35050*/  BRA `(.L_x_584) ;  /* 0xfffffff800d07947 */ /* 0x000fea000383ffff */
.L_x_574:
[----:B0-----:R0:W1:Y:S02]  /*35060*/  SYNCS.PHASECHK.TRANS64.TRYWAIT P0, [R3+URZ], R2 ;  /* 0x00000002030075a7 */ /* 0x001064000800017f */
[----:B-1----:R-:W-:Y:S05]  /*35070*/  @!P0 NANOSLEEP.SYNCS 0x989680 ;  /* 0x009896800000895d */ /* 0x002fea0003900000 */
[----:B------:R-:W1:Y:S02]  /*35080*/  @!P0 SYNCS.PHASECHK.TRANS64 P0, [R3+URZ], R2 ;  /* 0x00000002030085a7 */ /* 0x000e64000800007f */
[----:B-1----:R-:W-:Y:S05]  /*35090*/  @!P0 BRA `(.L_x_574) ;  /* 0xfffffffc00f08947 */ /* 0x002fea000383ffff */
[----:B------:R-:W-:Y:S05]  /*350a0*/  BRA `(.L_x_585) ;  /* 0xfffffffc00007947 */ /* 0x000fea000383ffff */
.L_x_586:
[----:B------:R-:W-:-:S00]  /*350b0*/  BRA `(.L_x_586) ;  /* 0xfffffffc00fc7947 */ /* 0x000fc0000383ffff */
[----:B------:R-:W-:-:S00]  /*350c0*/  NOP ;  /* 0x0000000000007918 */ /* 0x000fc00000000000 */
        /* <DEDUP_REMOVED lines=11> */
.L_x_587:


//--------------------- .nv.global.init           --------------------------
	.section	.nv.global.init,"aw",@progbits
.nv.global.init:
	.type		$str$24,@object
	.size		$str$24,($str$25 - $str$24)
$str$24:
        /*0000*/ 	.byte	0x28, 0x61, 0x64, 0x64, 0x72, 0x65, 0x73, 0x73, 0x20, 0x26, 0x20, 0x6d, 0x61, 0x73, 0x6b, 0x29
        /*0010*/ 	.byte	0x20, 0x3d, 0x3d, 0x20, 0x30, 0x00
	.type		$str$25,@object
	.size		$str$25,(__unnamed_2 - $str$25)
$str$25:
        /*0016*/ 	.byte	0x2f, 0x74, 0x6d, 0x70, 0x2f, 0x63, 0x75, 0x74, 0x6c, 0x61, 0x73, 0x73, 0x5f, 0x73, 0x77, 0x65
        /*0026*/ 	.byte	0x65, 0x70, 0x5f, 0x73, 0x72, 0x63, 0x2f, 0x69, 0x6e, 0x63, 0x6c, 0x75, 0x64, 0x65, 0x2f, 0x63
        /*0036*/ 	.byte	0x75, 0x74, 0x65, 0x2f, 0x70, 0x6f, 0x69, 0x6e, 0x74, 0x65, 0x72, 0x5f, 0x66, 0x6c, 0x61, 0x67
        /*0046*/ 	.byte	0x67, 0x65, 0x64, 0x2e, 0x68, 0x70, 0x70, 0x00
	.type		__unnamed_2,@object
	.size		__unnamed_2,(__unnamed_1 - __unnamed_2)
__unnamed_2:
        /* <DEDUP_REMOVED lines=29> */
        /*021e*/ 	.byte	0x26, 0x5d, 0x00
	.type		__unnamed_1,@object
	.size		__unnamed_1,(.L_0 - __unnamed_1)
__unnamed_1:
        /* <DEDUP_REMOVED lines=30> */
.L_0:


//--------------------- .nv.shared._ZN7cutlass13device_kernelINS_4gemm6kernel13GemmUniversalIN4cute5tupleIJiiiiEEENS1_10collective13CollectiveMmaINS1_49MainloopSm90TmaGmmaRmemAWarpSpecializedMixedInputILi2ENS5_IJNS4_1CILi1EEESB_SB_EEENS1_35KernelTmaWarpSpecializedCooperativeEEENS5_IJNSA_ILi256EEESF_NSA_ILi128EEEEEENS_10bfloat16_tENS5_IJlSB_lEEENS5_IJNS_12float_e4m3_tEEEESJ_NS4_8TiledMMAINS4_8MMA_AtomIJNS4_4SM904GMMA28MMA_64x256x16_F32BF16BF16_RSILNSP_5MajorE0ELSR_0ELNSP_7ScaleInE1ELSS_1EEEEEENS4_6LayoutINS5_IJNSA_ILi2EEESB_SB_EEENS5_IJSB_NSA_ILi0EEESY_EEEEENS5_IJNS4_10UnderscoreES11_S11_EEEEENS4_13SM90_TMA_LOADENS4_14ComposedLayoutINS4_7SwizzleILi3ELi4ELi3EEENS4_18smem_ptr_flag_bitsILi16EEENSV_INS5_IJNSA_ILi8EEENSA_ILi64EEEEEENS5_IJS1B_SB_EEEEEEEvNS4_8identityES14_NS15_IS17_NS18_ILi8EEENSV_INS5_IJS1A_SG_EEENS5_IJSG_SB_EEEEEEENS4_9Copy_AtomIJNS4_39AutoVectorizingCopyWithAssumedAlignmentILi128EEESK_EEES1G_EENS_8epilogue10collective6detail29Sm90TmaWarpSpecializedAdapterINS1S_15DefaultEpilogueISI_SJ_SJ_NS1R_6thread17LinearCombinationISI_Li1EffLNS1W_9ScaleType4KindE0ELNS_15FloatRoundStyleE2ESI_EENS1_15EpilogueDefaultEEEEEvvEEEEvNT_6ParamsE --------------------------
	.section	.nv.shared._ZN7cutlass13device_kernelINS_4gemm6kernel13GemmUniversalIN4cute5tupleIJiiiiEEENS1_10collective13CollectiveMmaINS1_49MainloopSm90TmaGmmaRmemAWarpSpecializedMixedInputILi2ENS5_IJNS4_1CILi1EEESB_SB_EEENS1_35KernelTmaWarpSpecializedCooperativeEEENS5_IJNSA_ILi256EEESF_NSA_ILi128EEEEEENS_10bfloat16_tENS5_IJlSB_lEEENS5_IJNS_12float_e4m3_tEEEESJ_NS4_8TiledMMAINS4_8MMA_AtomIJNS4_4SM904GMMA28MMA_64x256x16_F32BF16BF16_RSILNSP_5MajorE0ELSR_0ELNSP_7ScaleInE1ELSS_1EEEEEENS4_6LayoutINS5_IJNSA_ILi2EEESB_SB_EEENS5_IJSB_NSA_ILi0EEESY_EEEEENS5_IJNS4_10UnderscoreES11_S11_EEEEENS4_13SM90_TMA_LOADENS4_14ComposedLayoutINS4_7SwizzleILi3ELi4ELi3EEENS4_18smem_ptr_flag_bitsILi16EEENSV_INS5_IJNSA_ILi8EEENSA_ILi64EEEEEENS5_IJS1B_SB_EEEEEEEvNS4_8identityES14_NS15_IS17_NS18_ILi8EEENSV_INS5_IJS1A_SG_EEENS5_IJSG_SB_EEEEEEENS4_9Copy_AtomIJNS4_39AutoVectorizingCopyWithAssumedAlignmentILi128EEESK_EEES1G_EENS_8epilogue10collective6detail29Sm90TmaWarpSpecializedAdapterINS1S_15DefaultEpilogueISI_SJ_SJ_NS1R_6thread17LinearCombinationISI_Li1EffLNS1W_9ScaleType4KindE0ELNS_15FloatRoundStyleE2ESI_EENS1_15EpilogueDefaultEEEEEvvEEEEvNT_6ParamsE,"aw",@nobits
	.sectionflags	@""
	.align	16
	.zero		1024


//--------------------- .nv.shared.reserved.0     --------------------------
	.section	.nv.shared.reserved.0,"aw",@nobits
	.weak		__nv_reservedSMEM_offset_0_alias
	.size		__nv_reservedSMEM_offset_0_alias, 0, 0
	.other		__nv_reservedSMEM_offset_0_alias,@"STO_CUDA_RESERVED_SHARED STV_DEFAULT"
__nv_reservedSMEM_offset_0_alias:
	.zero		0


//--------------------- .nv.global                --------------------------
	.section	.nv.global,"aw",@nobits
.nv.global:
	.type		_ZN40_INTERNAL_c3c15c2f_4_k_cu_d7142b7f_248824cute1_E,@object
	.size		_ZN40_INTERNAL_c3c15c2f_4_k_cu_d7142b7f_248824cute1_E,(_ZN40_INTERNAL_c3c15c2f_4_k_cu_d7142b7f_248824cuda3std3__45__cpo6cbeginE - _ZN40_INTERNAL_c3c15c2f_4_k_cu_d7142b7f_248824cute1_E)
_ZN40_INTERNAL_c3c15c2f_4_k_cu_d7142b7f_248824cute1_E:
	.zero		1
	.type		_ZN40_INTERNAL_c3c15c2f_4_k_cu_d7142b7f_248824cuda3std3__45__cpo6cbeginE,@object
	.size		_ZN40_INTERNAL_c3c15c2f_4_k_cu_d7142b7f_248824cuda3std3__45__cpo6cbeginE,(_ZN40_INTERNAL_c3c15c2f_4_k_cu_d7142b7f_248824cuda3std3__48in_placeE - _ZN40_INTERNAL_c3c15c2f_4_k_cu_d7142b7f_248824cuda3std3__45__cpo6cbeginE)
_ZN40_INTERNAL_c3c15c2f_4_k_cu_d7142b7f_248824cuda3std3__45__cpo6cbeginE:
	.zero		1
	.type		_ZN40_INTERNAL_c3c15c2f_4_k_cu_d7142b7f_248824cuda3std3__48in_placeE,@object
	.size		_ZN40_INTERNAL_c3c15c2f_4_k_cu_d7142b7f_248824cuda3std3__48in_placeE,(_ZN40_INTERNAL_c3c15c2f_4_k_cu_d7142b7f_248824cuda3std6ranges3__45__cpo9iter_moveE - _ZN40_INTERNAL_c3c15c2f_4_k_cu_d7142b7f_248824cuda3std3__48in_placeE)
_ZN40_INTERNAL_c3c15c2f_4_k_cu_d7142b7f_248824cuda3std3__48in_placeE:
	.zero		1
	.type		_ZN40_INTERNAL_c3c15c2f_4_k_cu_d7142b7f_248824cuda3std6ranges3__45__cpo9iter_moveE,@object
	.size		_ZN40_INTERNAL_c3c15c2f_4_k_cu_d7142b7f_248824cuda3std6ranges3__45__cpo9iter_moveE,(_ZN40_INTERNAL_c3c15c2f_4_k_cu_d7142b7f_248824cuda3std3__45__cpo5beginE - _ZN40_INTERNAL_c3c15c2f_4_k_cu_d7142b7f_248824cuda3std6ranges3__45__cpo9iter_moveE)
_ZN40_INTERNAL_c3c15c2f_4_k_cu_d7142b7f_248824cuda3std6ranges3__45__cpo9iter_moveE:
	.zero		1
	.type		_ZN40_INTERNAL_c3c15c2f_4_k_cu_d7142b7f_248824cuda3std3__45__cpo5beginE,@object
	.size		_ZN40_INTERNAL_c3c15c2f_4_k_cu_d7142b7f_248824cuda3std3__45__cpo5beginE,(_ZN40_INTERNAL_c3c15c2f_4_k_cu_d7142b7f_248824cuda3std3__442_GLOBAL__N__c3c15c2f_4_k_cu_d7142b7f_248826ignoreE - _ZN40_INTERNAL_c3c15c2f_4_k_cu_d7142b7f_248824cuda3std3__45__cpo5beginE)
_ZN40_INTERNAL_c3c15c2f_4_k_cu_d7142b7f_248824cuda3std3__45__cpo5beginE:
	.zero		1
	.type		_ZN40_INTERNAL_c3c15c2f_4_k_cu_d7142b7f_248824cuda3std3__442_GLOBAL__N__c3c15c2f_4_k_cu_d7142b7f_248826ignoreE,@object
	.size		_ZN40_INTERNAL_c3c15c2f_4_k_cu_d7142b7f_248824cuda3std3__442_GLOBAL__N__c3c15c2f_4_k_cu_d7142b7f_248826ignoreE,(_ZN40_INTERNAL_c3c15c2f_4_k_cu_d7142b7f_248824cute7productE - _ZN40_INTERNAL_c3c15c2f_4_k_cu_d7142b7f_248824cuda3std3__442_GLOBAL__N__c3c15c2f_4_k_cu_d7142b7f_248826ignoreE)
_ZN40_INTERNAL_c3c15c2f_4_k_cu_d7142b7f_248824cuda3std3__442_GLOBAL__N__c3c15c2f_4_k_cu_d7142b7f_248826ignoreE:
	.zero		1
	.type		_ZN40_INTERNAL_c3c15c2f_4_k_cu_d7142b7f_248824cute7productE,@object
	.size		_ZN40_INTERNAL_c3c15c2f_4_k_cu_d7142b7f_248824cute7productE,(_ZN40_INTERNAL_c3c15c2f_4_k_cu_d7142b7f_248824cuda3std3__45__cpo3endE - _ZN40_INTERNAL_c3c15c2f_4_k_cu_d7142b7f_248824cute7productE)
_ZN40_INTERNAL_c3c15c2f_4_k_cu_d7142b7f_248824cute7productE:
	.zero		1
	.type		_ZN40_INTERNAL_c3c15c2f_4_k_cu_d7142b7f_248824cuda3std3__45__cpo3endE,@object
	.size		_ZN40_INTERNAL_c3c15c2f_4_k_cu_d7142b7f_248824cuda3std3__45__cpo3endE,(_ZN40_INTERNAL_c3c15c2f_4_k_cu_d7142b7f_248824cuda3std3__419piecewise_constructE - _ZN40_INTERNAL_c3c15c2f_4_k_cu_d7142b7f_248824cuda3std3__45__cpo3endE)
_ZN40_INTERNAL_c3c15c2f_4_k_cu_d7142b7f_248824cuda3std3__45__cpo3endE:
	.zero		1
	.type		_ZN40_INTERNAL_c3c15c2f_4_k_cu_d7142b7f_248824cuda3std3__419piecewise_constructE,@object
	.size		_ZN40_INTERNAL_c3c15c2f_4_k_cu_d7142b7f_248824cuda3std3__419piecewise_constructE,(_ZN40_INTERNAL_c3c15c2f_4_k_cu_d7142b7f_248824cuda3std3__45__cpo4cendE - _ZN40_INTERNAL_c3c15c2f_4_k_cu_d7142b7f_248824cuda3std3__419piecewise_constructE)
_ZN40_INTERNAL_c3c15c2f_4_k_cu_d7142b7f_248824cuda3std3__419piecewise_constructE:
	.zero		1
	.type		_ZN40_INTERNAL_c3c15c2f_4_k_cu_d7142b7f_248824cuda3std3__45__cpo4cendE,@object
	.size		_ZN40_INTERNAL_c3c15c2f_4_k_cu_d7142b7f_248824cuda3std3__45__cpo4cendE,(_ZN40_INTERNAL_c3c15c2f_4_k_cu_d7142b7f_248824cuda3std6ranges3__45__cpo4swapE - _ZN40_INTERNAL_c3c15c2f_4_k_cu_d7142b7f_248824cuda3std3__45__cpo4cendE)
_ZN40_INTERNAL_c3c15c2f_4_k_cu_d7142b7f_248824cuda3std3__45__cpo4cendE:
	.zero		1
	.type		_ZN40_INTERNAL_c3c15c2f_4_k_cu_d7142b7f_248824cuda3std6ranges3__45__cpo4swapE,@object
	.size		_ZN40_INTERNAL_c3c15c2f_4_k_cu_d7142b7f_248824cuda3std6ranges3__45__cpo4swapE,(.L_9 - _ZN40_INTERNAL_c3c15c2f_4_k_cu_d7142b7f_248824cuda3std6ranges3__45__cpo4swapE)
_ZN40_INTERNAL_c3c15c2f_4_k_cu_d7142b7f_248824cuda3std6ranges3__45__cpo4swapE:
	.zero		1
.L_9:


//--------------------- .nv.constant0._ZN7cutlass13device_kernelINS_4gemm6kernel13GemmUniversalIN4cute5tupleIJiiiiEEENS1_10collective13CollectiveMmaINS1_49MainloopSm90TmaGmmaRmemAWarpSpecializedMixedInputILi2ENS5_IJNS4_1CILi1EEESB_SB_EEENS1_35KernelTmaWarpSpecializedCooperativeEEENS5_IJNSA_ILi256EEESF_NSA_ILi128EEEEEENS_10bfloat16_tENS5_IJlSB_lEEENS5_IJNS_12float_e4m3_tEEEESJ_NS4_8TiledMMAINS4_8MMA_AtomIJNS4_4SM904GMMA28MMA_64x256x16_F32BF16BF16_RSILNSP_5MajorE0ELSR_0ELNSP_7ScaleInE1ELSS_1EEEEEENS4_6LayoutINS5_IJNSA_ILi2EEESB_SB_EEENS5_IJSB_NSA_ILi0EEESY_EEEEENS5_IJNS4_10UnderscoreES11_S11_EEEEENS4_13SM90_TMA_LOADENS4_14ComposedLayoutINS4_7SwizzleILi3ELi4ELi3EEENS4_18smem_ptr_flag_bitsILi16EEENSV_INS5_IJNSA_ILi8EEENSA_ILi64EEEEEENS5_IJS1B_SB_EEEEEEEvNS4_8identityES14_NS15_IS17_NS18_ILi8EEENSV_INS5_IJS1A_SG_EEENS5_IJSG_SB_EEEEEEENS4_9Copy_AtomIJNS4_39AutoVectorizingCopyWithAssumedAlignmentILi128EEESK_EEES1G_EENS_8epilogue10collective6detail29Sm90TmaWarpSpecializedAdapterINS1S_15DefaultEpilogueISI_SJ_SJ_NS1R_6thread17LinearCombinationISI_Li1EffLNS1W_9ScaleType4KindE0ELNS_15FloatRoundStyleE2ESI_EENS1_15EpilogueDefaultEEEEEvvEEEEvNT_6ParamsE --------------------------
	.section	.nv.constant0._ZN7cutlass13device_kernelINS_4gemm6kernel13GemmUniversalIN4cute5tupleIJiiiiEEENS1_10collective13CollectiveMmaINS1_49MainloopSm90TmaGmmaRmemAWarpSpecializedMixedInputILi2ENS5_IJNS4_1CILi1EEESB_SB_EEENS1_35KernelTmaWarpSpecializedCooperativeEEENS5_IJNSA_ILi256EEESF_NSA_ILi128EEEEEENS_10bfloat16_tENS5_IJlSB_lEEENS5_IJNS_12float_e4m3_tEEEESJ_NS4_8TiledMMAINS4_8MMA_AtomIJNS4_4SM904GMMA28MMA_64x256x16_F32BF16BF16_RSILNSP_5MajorE0ELSR_0ELNSP_7ScaleInE1ELSS_1EEEEEENS4_6LayoutINS5_IJNSA_ILi2EEESB_SB_EEENS5_IJSB_NSA_ILi0EEESY_EEEEENS5_IJNS4_10UnderscoreES11_S11_EEEEENS4_13SM90_TMA_LOADENS4_14ComposedLayoutINS4_7SwizzleILi3ELi4ELi3EEENS4_18smem_ptr_flag_bitsILi16EEENSV_INS5_IJNSA_ILi8EEENSA_ILi64EEEEEENS5_IJS1B_SB_EEEEEEEvNS4_8identityES14_NS15_IS17_NS18_ILi8EEENSV_INS5_IJS1A_SG_EEENS5_IJSG_SB_EEEEEEENS4_9Copy_AtomIJNS4_39AutoVectorizingCopyWithAssumedAlignmentILi128EEESK_EEES1G_EENS_8epilogue10collective6detail29Sm90TmaWarpSpecializedAdapterINS1S_15DefaultEpilogueISI_SJ_SJ_NS1R_6thread17LinearCombinationISI_Li1EffLNS1W_9ScaleType4KindE0ELNS_15FloatRoundStyleE2ESI_EENS1_15EpilogueDefaultEEEEEvvEEEEvNT_6ParamsE,"a",@progbits
	.sectionflags	@""
	.align	4
.nv.constant0._ZN7cutlass13device_kernelINS_4gemm6kernel13GemmUniversalIN4cute5tupleIJiiiiEEENS1_10collective13CollectiveMmaINS1_49MainloopSm90TmaGmmaRmemAWarpSpecializedMixedInputILi2ENS5_IJNS4_1CILi1EEESB_SB_EEENS1_35KernelTmaWarpSpecializedCooperativeEEENS5_IJNSA_ILi256EEESF_NSA_ILi128EEEEEENS_10bfloat16_tENS5_IJlSB_lEEENS5_IJNS_12float_e4m3_tEEEESJ_NS4_8TiledMMAINS4_8MMA_AtomIJNS4_4SM904GMMA28MMA_64x256x16_F32BF16BF16_RSILNSP_5MajorE0ELSR_0ELNSP_7ScaleInE1ELSS_1EEEEEENS4_6LayoutINS5_IJNSA_ILi2EEESB_SB_EEENS5_IJSB_NSA_ILi0EEESY_EEEEENS5_IJNS4_10UnderscoreES11_S11_EEEEENS4_13SM90_TMA_LOADENS4_14ComposedLayoutINS4_7SwizzleILi3ELi4ELi3EEENS4_18smem_ptr_flag_bitsILi16EEENSV_INS5_IJNSA_ILi8EEENSA_ILi64EEEEEENS5_IJS1B_SB_EEEEEEEvNS4_8identityES14_NS15_IS17_NS18_ILi8EEENSV_INS5_IJS1A_SG_EEENS5_IJSG_SB_EEEEEEENS4_9Copy_AtomIJNS4_39AutoVectorizingCopyWithAssumedAlignmentILi128EEESK_EEES1G_EENS_8epilogue10collective6detail29Sm90TmaWarpSpecializedAdapterINS1S_15DefaultEpilogueISI_SJ_SJ_NS1R_6thread17LinearCombinationISI_Li1EffLNS1W_9ScaleType4KindE0ELNS_15FloatRoundStyleE2ESI_EENS1_15EpilogueDefaultEEEEEvvEEEEvNT_6ParamsE:
	.zero		2176


//--------------------- SYMBOLS --------------------------

	.type		.nv.reservedSmem.offset0,@object
	.size		.nv.reservedSmem.offset0,0x4
	.type		__assertfail,@function
